	.target	sm_100a

	.elftype	@"ET_EXEC"


//--------------------- .note.nv.tkinfo           --------------------------
	.section	.note.nv.tkinfo,"",@"SHT_NOTE"
	.sectionflags	@"SHF_NOTE_NV_TKINFO"
	.tkinfo
        /*0018*/ 	.word	0x00000002
        /*0030*/ 	.string	""
        /*0030*/ 	.string	"ptxas"
        /*0030*/ 	.string	"Cuda compilation tools, release 13.0, V13.0.88"
        /*0030*/ 	.string	"Build cuda_13.0.r13.0/compiler.36424714_0"
        /*0030*/ 	.string	"-arch sm_100a -m 64 "



//--------------------- .note.nv.cuinfo           --------------------------
	.section	.note.nv.cuinfo,"",@"SHT_NOTE"
	.sectionflags	@"SHF_NOTE_NV_CUINFO"
        /*0018*/ 	.short	0x0002
        /*001a*/ 	.short	0x0064
        /*001c*/ 	.short	0x0082
	.zero		2


//--------------------- .nv.info                  --------------------------
	.section	.nv.info,"",@"SHT_CUDA_INFO"
	.align	4


	//----- nvinfo : EIATTR_REGCOUNT
	.align		4
        /*0000*/ 	.byte	0x04, 0x2f
        /*0002*/ 	.short	(.L_19 - .L_18)
	.align		4
.L_18:
        /*0004*/ 	.word	index@(_ZN7cutlass13device_kernelINS_4gemm6kernel13GemmUniversalIN4cute5tupleIJiiiiEEENS1_10collective13CollectiveMmaINS1_46MainloopSm100TmaUmmaWarpSpecializedBlockScaledILi8ELi2ELi1ENS5_IJNS4_1CILi4EEESB_NSA_ILi1EEEEEEEENS5_IJNSA_ILi256EEESF_NSA_ILi128EEEEEENS5_IJNS_12float_e2m1_tENS_13float_ue4m3_tEEEENS5_IJNS5_IJlSC_lEEENS4_6LayoutINS5_IJNS5_IJNS5_IJNSA_ILi32EEESB_EEEiEEENS5_IJNS5_IJNSA_ILi16EEESB_EEEiEEENS5_IJSC_iEEEEEENS5_IJSS_NS5_IJNS5_IJNSA_ILi0EEESC_EEENSA_ILi512EEEEEENS5_IJSV_iEEEEEEEEEEESK_S12_NS4_8TiledMMAINS4_8MMA_AtomIJNS4_23SM100_MMA_MXF4_2x1SM_SSISI_SI_fSJ_Li256ELi256ELi16ELNS4_4UMMA5MajorE0ELS17_0ELNS16_7ScaleInE0ELS18_0EEEEEENSM_INS5_IJSC_SC_SC_EEENS5_IJSV_SV_SV_EEEEENS5_IJNS4_10UnderscoreES1E_S1E_EEEEENS5_IJNS4_28SM100_TMA_2SM_LOAD_MULTICASTES1H_EEENS5_IJNS4_14ComposedLayoutINS4_7SwizzleILi2ELi4ELi3EEENS4_18smem_ptr_flag_bitsILi4EEENSM_INS5_IJNSA_ILi8EEESG_EEENS5_IJSG_SC_EEEEEEENSM_INS5_IJNS5_IJNS5_IJSO_SC_EEESR_EEESC_NS5_IJSC_NSA_ILi2EEEEEEEEENS5_IJNS5_IJNS5_IJSR_SX_EEESW_EEESV_NS5_IJSB_SX_EEEEEEEEEEEvNS4_8identityES1I_NS5_IJS1S_NSM_INS5_IJNS5_IJNS5_IJSO_S1V_EEESR_EEESC_S1W_EEENS5_IJS1Z_SV_NS5_IJSB_NSA_ILi1024EEEEEEEEEEEEEEvS24_EENS_8epilogue10collective18CollectiveEpilogueINS2E_23Sm100TmaWarpSpecializedILi4ELi2ELi64ELb1ELb0EEEJNS5_IJSG_SF_SG_EEENS5_IJNSM_ISG_SC_EENSM_INSA_ILi64EEESC_EEEEENS_10bfloat16_tESL_S2O_SL_NS2E_6fusion15FusionCallbacksIS2I_NS2P_17LinearCombinationIS2O_fS2O_fLNS_15FloatRoundStyleE2EEES2J_S2N_JEEENS4_5SM1004TMEM4LOAD26SM100_TMEM_LOAD_32dp32b64xENS4_13SM90_TMA_LOADENS1J_INS1K_ILi3ELi4ELi3EEENS1M_ILi16EEENSM_INS5_IJS1O_S2L_EEENS5_IJS2L_SC_EEEEEEENS4_39AutoVectorizingCopyWithAssumedAlignmentILi128EEENS4_14SM90_TMA_STOREES35_S37_S37_EEEvvEEEEvNT_6ParamsE)
        /*0008*/ 	.word	0x000000ae


	//----- nvinfo : EIATTR_FRAME_SIZE
	.align		4
.L_19:
        /*000c*/ 	.byte	0x04, 0x11
        /*000e*/ 	.short	(.L_21 - .L_20)
	.align		4
.L_20:
        /*0010*/ 	.word	index@($__internal_2_$__cuda_sm10x_tcgen05_guardrail_trap_unallocated_columns_being_dealloced)
        /*0014*/ 	.word	0x00000000


	//----- nvinfo : EIATTR_FRAME_SIZE
	.align		4
.L_21:
        /*0018*/ 	.byte	0x04, 0x11
        /*001a*/ 	.short	(.L_23 - .L_22)
	.align		4
.L_22:
        /*001c*/ 	.word	index@($__internal_1_$__cuda_sm10x_tcgen05_guardrail_trap_phase_invalid_during_alloc)
        /*0020*/ 	.word	0x00000000


	//----- nvinfo : EIATTR_FRAME_SIZE
	.align		4
.L_23:
        /*0024*/ 	.byte	0x04, 0x11
        /*0026*/ 	.short	(.L_25 - .L_24)
	.align		4
.L_24:
        /*0028*/ 	.word	index@($__internal_0_$__cuda_sm10x_tcgen05_guardrail_trap_col_being_dealloced_not_returned_by_alloc)
        /*002c*/ 	.word	0x00000000


	//----- nvinfo : EIATTR_FRAME_SIZE
	.align		4
.L_25:
        /*0030*/ 	.byte	0x04, 0x11
        /*0032*/ 	.short	(.L_27 - .L_26)
	.align		4
.L_26:
        /*0034*/ 	.word	index@(_ZN7cutlass13device_kernelINS_4gemm6kernel13GemmUniversalIN4cute5tupleIJiiiiEEENS1_10collective13CollectiveMmaINS1_46MainloopSm100TmaUmmaWarpSpecializedBlockScaledILi8ELi2ELi1ENS5_IJNS4_1CILi4EEESB_NSA_ILi1EEEEEEEENS5_IJNSA_ILi256EEESF_NSA_ILi128EEEEEENS5_IJNS_12float_e2m1_tENS_13float_ue4m3_tEEEENS5_IJNS5_IJlSC_lEEENS4_6LayoutINS5_IJNS5_IJNS5_IJNSA_ILi32EEESB_EEEiEEENS5_IJNS5_IJNSA_ILi16EEESB_EEEiEEENS5_IJSC_iEEEEEENS5_IJSS_NS5_IJNS5_IJNSA_ILi0EEESC_EEENSA_ILi512EEEEEENS5_IJSV_iEEEEEEEEEEESK_S12_NS4_8TiledMMAINS4_8MMA_AtomIJNS4_23SM100_MMA_MXF4_2x1SM_SSISI_SI_fSJ_Li256ELi256ELi16ELNS4_4UMMA5MajorE0ELS17_0ELNS16_7ScaleInE0ELS18_0EEEEEENSM_INS5_IJSC_SC_SC_EEENS5_IJSV_SV_SV_EEEEENS5_IJNS4_10UnderscoreES1E_S1E_EEEEENS5_IJNS4_28SM100_TMA_2SM_LOAD_MULTICASTES1H_EEENS5_IJNS4_14ComposedLayoutINS4_7SwizzleILi2ELi4ELi3EEENS4_18smem_ptr_flag_bitsILi4EEENSM_INS5_IJNSA_ILi8EEESG_EEENS5_IJSG_SC_EEEEEEENSM_INS5_IJNS5_IJNS5_IJSO_SC_EEESR_EEESC_NS5_IJSC_NSA_ILi2EEEEEEEEENS5_IJNS5_IJNS5_IJSR_SX_EEESW_EEESV_NS5_IJSB_SX_EEEEEEEEEEEvNS4_8identityES1I_NS5_IJS1S_NSM_INS5_IJNS5_IJNS5_IJSO_S1V_EEESR_EEESC_S1W_EEENS5_IJS1Z_SV_NS5_IJSB_NSA_ILi1024EEEEEEEEEEEEEEvS24_EENS_8epilogue10collective18CollectiveEpilogueINS2E_23Sm100TmaWarpSpecializedILi4ELi2ELi64ELb1ELb0EEEJNS5_IJSG_SF_SG_EEENS5_IJNSM_ISG_SC_EENSM_INSA_ILi64EEESC_EEEEENS_10bfloat16_tESL_S2O_SL_NS2E_6fusion15FusionCallbacksIS2I_NS2P_17LinearCombinationIS2O_fS2O_fLNS_15FloatRoundStyleE2EEES2J_S2N_JEEENS4_5SM1004TMEM4LOAD26SM100_TMEM_LOAD_32dp32b64xENS4_13SM90_TMA_LOADENS1J_INS1K_ILi3ELi4ELi3EEENS1M_ILi16EEENSM_INS5_IJS1O_S2L_EEENS5_IJS2L_SC_EEEEEEENS4_39AutoVectorizingCopyWithAssumedAlignmentILi128EEENS4_14SM90_TMA_STOREES35_S37_S37_EEEvvEEEEvNT_6ParamsE)
        /*0038*/ 	.word	0x00000000


	//----- nvinfo : EIATTR_MIN_STACK_SIZE
	.align		4
.L_27:
        /*003c*/ 	.byte	0x04, 0x12
        /*003e*/ 	.short	(.L_29 - .L_28)
	.align		4
.L_28:
        /*0040*/ 	.word	index@(_ZN7cutlass13device_kernelINS_4gemm6kernel13GemmUniversalIN4cute5tupleIJiiiiEEENS1_10collective13CollectiveMmaINS1_46MainloopSm100TmaUmmaWarpSpecializedBlockScaledILi8ELi2ELi1ENS5_IJNS4_1CILi4EEESB_NSA_ILi1EEEEEEEENS5_IJNSA_ILi256EEESF_NSA_ILi128EEEEEENS5_IJNS_12float_e2m1_tENS_13float_ue4m3_tEEEENS5_IJNS5_IJlSC_lEEENS4_6LayoutINS5_IJNS5_IJNS5_IJNSA_ILi32EEESB_EEEiEEENS5_IJNS5_IJNSA_ILi16EEESB_EEEiEEENS5_IJSC_iEEEEEENS5_IJSS_NS5_IJNS5_IJNSA_ILi0EEESC_EEENSA_ILi512EEEEEENS5_IJSV_iEEEEEEEEEEESK_S12_NS4_8TiledMMAINS4_8MMA_AtomIJNS4_23SM100_MMA_MXF4_2x1SM_SSISI_SI_fSJ_Li256ELi256ELi16ELNS4_4UMMA5MajorE0ELS17_0ELNS16_7ScaleInE0ELS18_0EEEEEENSM_INS5_IJSC_SC_SC_EEENS5_IJSV_SV_SV_EEEEENS5_IJNS4_10UnderscoreES1E_S1E_EEEEENS5_IJNS4_28SM100_TMA_2SM_LOAD_MULTICASTES1H_EEENS5_IJNS4_14ComposedLayoutINS4_7SwizzleILi2ELi4ELi3EEENS4_18smem_ptr_flag_bitsILi4EEENSM_INS5_IJNSA_ILi8EEESG_EEENS5_IJSG_SC_EEEEEEENSM_INS5_IJNS5_IJNS5_IJSO_SC_EEESR_EEESC_NS5_IJSC_NSA_ILi2EEEEEEEEENS5_IJNS5_IJNS5_IJSR_SX_EEESW_EEESV_NS5_IJSB_SX_EEEEEEEEEEEvNS4_8identityES1I_NS5_IJS1S_NSM_INS5_IJNS5_IJNS5_IJSO_S1V_EEESR_EEESC_S1W_EEENS5_IJS1Z_SV_NS5_IJSB_NSA_ILi1024EEEEEEEEEEEEEEvS24_EENS_8epilogue10collective18CollectiveEpilogueINS2E_23Sm100TmaWarpSpecializedILi4ELi2ELi64ELb1ELb0EEEJNS5_IJSG_SF_SG_EEENS5_IJNSM_ISG_SC_EENSM_INSA_ILi64EEESC_EEEEENS_10bfloat16_tESL_S2O_SL_NS2E_6fusion15FusionCallbacksIS2I_NS2P_17LinearCombinationIS2O_fS2O_fLNS_15FloatRoundStyleE2EEES2J_S2N_JEEENS4_5SM1004TMEM4LOAD26SM100_TMEM_LOAD_32dp32b64xENS4_13SM90_TMA_LOADENS1J_INS1K_ILi3ELi4ELi3EEENS1M_ILi16EEENSM_INS5_IJS1O_S2L_EEENS5_IJS2L_SC_EEEEEEENS4_39AutoVectorizingCopyWithAssumedAlignmentILi128EEENS4_14SM90_TMA_STOREES35_S37_S37_EEEvvEEEEvNT_6ParamsE)
        /*0044*/ 	.word	0x00000000
.L_29:


//--------------------- .nv.compat                --------------------------
	.section	.nv.compat,"",@"SHT_CUDA_COMPAT_INFO"
	.align	4
        /*0000*/ 	.byte	0x02, 0x09, 0x01, 0x00, 0x02, 0x02, 0x02, 0x00, 0x02, 0x05, 0x05, 0x00, 0x03, 0x07, 0x01, 0x01
        /*0010*/ 	.byte	0x02, 0x03, 0x01, 0x00, 0x02, 0x06, 0x01, 0x00, 0x04, 0x0b, 0x08, 0x00, 0x09, 0x00, 0x00, 0x00
        /*0020*/ 	.byte	0x00, 0x00, 0x00, 0x00


//--------------------- .nv.info._ZN7cutlass13device_kernelINS_4gemm6kernel13GemmUniversalIN4cute5tupleIJiiiiEEENS1_10collective13CollectiveMmaINS1_46MainloopSm100TmaUmmaWarpSpecializedBlockScaledILi8ELi2ELi1ENS5_IJNS4_1CILi4EEESB_NSA_ILi1EEEEEEEENS5_IJNSA_ILi256EEESF_NSA_ILi128EEEEEENS5_IJNS_12float_e2m1_tENS_13float_ue4m3_tEEEENS5_IJNS5_IJlSC_lEEENS4_6LayoutINS5_IJNS5_IJNS5_IJNSA_ILi32EEESB_EEEiEEENS5_IJNS5_IJNSA_ILi16EEESB_EEEiEEENS5_IJSC_iEEEEEENS5_IJSS_NS5_IJNS5_IJNSA_ILi0EEESC_EEENSA_ILi512EEEEEENS5_IJSV_iEEEEEEEEEEESK_S12_NS4_8TiledMMAINS4_8MMA_AtomIJNS4_23SM100_MMA_MXF4_2x1SM_SSISI_SI_fSJ_Li256ELi256ELi16ELNS4_4UMMA5MajorE0ELS17_0ELNS16_7ScaleInE0ELS18_0EEEEEENSM_INS5_IJSC_SC_SC_EEENS5_IJSV_SV_SV_EEEEENS5_IJNS4_10UnderscoreES1E_S1E_EEEEENS5_IJNS4_28SM100_TMA_2SM_LOAD_MULTICASTES1H_EEENS5_IJNS4_14ComposedLayoutINS4_7SwizzleILi2ELi4ELi3EEENS4_18smem_ptr_flag_bitsILi4EEENSM_INS5_IJNSA_ILi8EEESG_EEENS5_IJSG_SC_EEEEEEENSM_INS5_IJNS5_IJNS5_IJSO_SC_EEESR_EEESC_NS5_IJSC_NSA_ILi2EEEEEEEEENS5_IJNS5_IJNS5_IJSR_SX_EEESW_EEESV_NS5_IJSB_SX_EEEEEEEEEEEvNS4_8identityES1I_NS5_IJS1S_NSM_INS5_IJNS5_IJNS5_IJSO_S1V_EEESR_EEESC_S1W_EEENS5_IJS1Z_SV_NS5_IJSB_NSA_ILi1024EEEEEEEEEEEEEEvS24_EENS_8epilogue10collective18CollectiveEpilogueINS2E_23Sm100TmaWarpSpecializedILi4ELi2ELi64ELb1ELb0EEEJNS5_IJSG_SF_SG_EEENS5_IJNSM_ISG_SC_EENSM_INSA_ILi64EEESC_EEEEENS_10bfloat16_tESL_S2O_SL_NS2E_6fusion15FusionCallbacksIS2I_NS2P_17LinearCombinationIS2O_fS2O_fLNS_15FloatRoundStyleE2EEES2J_S2N_JEEENS4_5SM1004TMEM4LOAD26SM100_TMEM_LOAD_32dp32b64xENS4_13SM90_TMA_LOADENS1J_INS1K_ILi3ELi4ELi3EEENS1M_ILi16EEENSM_INS5_IJS1O_S2L_EEENS5_IJS2L_SC_EEEEEEENS4_39AutoVectorizingCopyWithAssumedAlignmentILi128EEENS4_14SM90_TMA_STOREES35_S37_S37_EEEvvEEEEvNT_6ParamsE --------------------------
	.section	.nv.info._ZN7cutlass13device_kernelINS_4gemm6kernel13GemmUniversalIN4cute5tupleIJiiiiEEENS1_10collective13CollectiveMmaINS1_46MainloopSm100TmaUmmaWarpSpecializedBlockScaledILi8ELi2ELi1ENS5_IJNS4_1CILi4EEESB_NSA_ILi1EEEEEEEENS5_IJNSA_ILi256EEESF_NSA_ILi128EEEEEENS5_IJNS_12float_e2m1_tENS_13float_ue4m3_tEEEENS5_IJNS5_IJlSC_lEEENS4_6LayoutINS5_IJNS5_IJNS5_IJNSA_ILi32EEESB_EEEiEEENS5_IJNS5_IJNSA_ILi16EEESB_EEEiEEENS5_IJSC_iEEEEEENS5_IJSS_NS5_IJNS5_IJNSA_ILi0EEESC_EEENSA_ILi512EEEEEENS5_IJSV_iEEEEEEEEEEESK_S12_NS4_8TiledMMAINS4_8MMA_AtomIJNS4_23SM100_MMA_MXF4_2x1SM_SSISI_SI_fSJ_Li256ELi256ELi16ELNS4_4UMMA5MajorE0ELS17_0ELNS16_7ScaleInE0ELS18_0EEEEEENSM_INS5_IJSC_SC_SC_EEENS5_IJSV_SV_SV_EEEEENS5_IJNS4_10UnderscoreES1E_S1E_EEEEENS5_IJNS4_28SM100_TMA_2SM_LOAD_MULTICASTES1H_EEENS5_IJNS4_14ComposedLayoutINS4_7SwizzleILi2ELi4ELi3EEENS4_18smem_ptr_flag_bitsILi4EEENSM_INS5_IJNSA_ILi8EEESG_EEENS5_IJSG_SC_EEEEEEENSM_INS5_IJNS5_IJNS5_IJSO_SC_EEESR_EEESC_NS5_IJSC_NSA_ILi2EEEEEEEEENS5_IJNS5_IJNS5_IJSR_SX_EEESW_EEESV_NS5_IJSB_SX_EEEEEEEEEEEvNS4_8identityES1I_NS5_IJS1S_NSM_INS5_IJNS5_IJNS5_IJSO_S1V_EEESR_EEESC_S1W_EEENS5_IJS1Z_SV_NS5_IJSB_NSA_ILi1024EEEEEEEEEEEEEEvS24_EENS_8epilogue10collective18CollectiveEpilogueINS2E_23Sm100TmaWarpSpecializedILi4ELi2ELi64ELb1ELb0EEEJNS5_IJSG_SF_SG_EEENS5_IJNSM_ISG_SC_EENSM_INSA_ILi64EEESC_EEEEENS_10bfloat16_tESL_S2O_SL_NS2E_6fusion15FusionCallbacksIS2I_NS2P_17LinearCombinationIS2O_fS2O_fLNS_15FloatRoundStyleE2EEES2J_S2N_JEEENS4_5SM1004TMEM4LOAD26SM100_TMEM_LOAD_32dp32b64xENS4_13SM90_TMA_LOADENS1J_INS1K_ILi3ELi4ELi3EEENS1M_ILi16EEENSM_INS5_IJS1O_S2L_EEENS5_IJS2L_SC_EEEEEEENS4_39AutoVectorizingCopyWithAssumedAlignmentILi128EEENS4_14SM90_TMA_STOREES35_S37_S37_EEEvvEEEEvNT_6ParamsE,"",@"SHT_CUDA_INFO"
	.sectionflags	@""
	.align	4


	//----- nvinfo : EIATTR_CUDA_API_VERSION
	.align		4
        /*0000*/ 	.byte	0x04, 0x37
        /*0002*/ 	.short	(.L_31 - .L_30)
.L_30:
        /*0004*/ 	.word	0x00000082


	//----- nvinfo : EIATTR_KPARAM_INFO
	.align		4
.L_31:
        /*0008*/ 	.byte	0x04, 0x17
        /*000a*/ 	.short	(.L_33 - .L_32)
.L_32:
        /*000c*/ 	.word	0x00000000
        /*0010*/ 	.short	0x0000
        /*0012*/ 	.short	0x0000
        /*0014*/ 	.byte	0x00, 0xf0, 0x01, 0x30


	//----- nvinfo : EIATTR_AT_ENTRY_FRAGMENTS
	.align		4
.L_33:
        /*0018*/ 	.byte	0x04, 0x4f
        /*001a*/ 	.short	(.L_35 - .L_34)


	//   ....[0]....
.L_34:
        /*001c*/ 	.word	0x00000007


	//----- nvinfo : EIATTR_RESERVED_SMEM_USED
	.align		4
.L_35:
        /*0020*/ 	.byte	0x01, 0x41
	.zero		2


	//----- nvinfo : EIATTR_SPARSE_MMA_MASK
	.align		4
        /*0024*/ 	.byte	0x03, 0x50
        /*0026*/ 	.short	0x0000


	//----- nvinfo : EIATTR_TCGEN05_2CTA_USED
	.align		4
        /*0028*/ 	.byte	0x01, 0x52
	.zero		2


	//----- nvinfo : EIATTR_MAXREG_COUNT
	.align		4
        /*002c*/ 	.byte	0x03, 0x1b
        /*002e*/ 	.short	0x00ff


	//----- nvinfo : EIATTR_NUM_BARRIERS
	.align		4
        /*0030*/ 	.byte	0x02, 0x4c
        /*0032*/ 	.byte	0x07
	.zero		1


	//----- nvinfo : EIATTR_EXTERNS
	.align		4
        /*0034*/ 	.byte	0x04, 0x0f
        /*0036*/ 	.short	(.L_37 - .L_36)


	//   ....[0]....
	.align		4
.L_36:
        /*0038*/ 	.word	index@(__assertfail)


	//----- nvinfo : EIATTR_MERCURY_ISA_VERSION
	.align		4
.L_37:
        /*003c*/ 	.byte	0x03, 0x5f
        /*003e*/ 	.short	0x0101


	//----- nvinfo : EIATTR_INT_WARP_WIDE_INSTR_OFFSETS
	.align		4
        /*0040*/ 	.byte	0x04, 0x31
        /*0042*/ 	.short	(.L_39 - .L_38)


	//   ....[0]....
.L_38:
        /*0044*/ 	.word	0x00000dd0


	//   ....[1]....
        /*0048*/ 	.word	0x00000e70


	//   ....[2]....
        /*004c*/ 	.word	0x00004e20


	//   ....[3]....
        /*0050*/ 	.word	0x00004e40


	//   ....[4]....
        /*0054*/ 	.word	0x00004e70


	//   ....[5]....
        /*0058*/ 	.word	0x00005a00


	//   ....[6]....
        /*005c*/ 	.word	0x00005a70


	//   ....[7]....
        /*0060*/ 	.word	0x00005ba0


	//   ....[8]....
        /*0064*/ 	.word	0x00005ca0


	//   ....[9]....
        /*0068*/ 	.word	0x00005d10


	//   ....[10]....
        /*006c*/ 	.word	0x00005e10


	//   ....[11]....
        /*0070*/ 	.word	0x00005ea0


	//   ....[12]....
        /*0074*/ 	.word	0x00005f50


	//----- nvinfo : EIATTR_COOP_GROUP_MASK_REGIDS
	.align		4
.L_39:
        /*0078*/ 	.byte	0x04, 0x29
        /*007a*/ 	.short	(.L_41 - .L_40)


	//   ....[0]....
.L_40:
        /*007c*/ 	.word	0xffffffff


	//   ....[1]....
        /*0080*/ 	.word	0xffffffff


	//   ....[2]....
        /*0084*/ 	.word	0xffffffff


	//   ....[3]....
        /*0088*/ 	.word	0xffffffff


	//   ....[4]....
        /*008c*/ 	.word	0xffffffff


	//   ....[5]....
        /*0090*/ 	.word	0xffffffff


	//   ....[6]....
        /*0094*/ 	.word	0xffffffff


	//   ....[7]....
        /*0098*/ 	.word	0xffffffff


	//   ....[8]....
        /*009c*/ 	.word	0xffffffff


	//   ....[9]....
        /*00a0*/ 	.word	0xffffffff


	//   ....[10]....
        /*00a4*/ 	.word	0xffffffff


	//   ....[11]....
        /*00a8*/ 	.word	0xffffffff


	//   ....[12]....
        /*00ac*/ 	.word	0xffffffff


	//   ....[13]....
        /*00b0*/ 	.word	0xffffffff


	//----- nvinfo : EIATTR_COOP_GROUP_INSTR_OFFSETS
	.align		4
.L_41:
        /*00b4*/ 	.byte	0x04, 0x28
        /*00b6*/ 	.short	(.L_43 - .L_42)


	//   ....[0]....
.L_42:
        /*00b8*/ 	.word	0x000000a0


	//   ....[1]....
        /*00bc*/ 	.word	0x00000560


	//   ....[2]....
        /*00c0*/ 	.word	0x000007a0


	//   ....[3]....
        /*00c4*/ 	.word	0x00000930


	//   ....[4]....
        /*00c8*/ 	.word	0x00000a20


	//   ....[5]....
        /*00cc*/ 	.word	0x00000b80


	//   ....[6]....
        /*00d0*/ 	.word	0x00000cb0


	//   ....[7]....
        /*00d4*/ 	.word	0x00000ef0


	//   ....[8]....
        /*00d8*/ 	.word	0x000028f0


	//   ....[9]....
        /*00dc*/ 	.word	0x000039f0


	//   ....[10]....
        /*00e0*/ 	.word	0x00003ed0


	//   ....[11]....
        /*00e4*/ 	.word	0x00003f00


	//   ....[12]....
        /*00e8*/ 	.word	0x00004d00


	//   ....[13]....
        /*00ec*/ 	.word	0x00004f30


	//----- nvinfo : EIATTR_VRC_CTA_INIT_COUNT
	.align		4
.L_43:
        /*00f0*/ 	.byte	0x02, 0x4a
        /*00f2*/ 	.byte	0x80
	.zero		1


	//----- nvinfo : EIATTR_SYSCALL_OFFSETS
	.align		4
        /*00f4*/ 	.byte	0x04, 0x46
        /*00f6*/ 	.short	(.L_45 - .L_44)


	//   ....[0]....
.L_44:
        /*00f8*/ 	.word	0x00006c40


	//   ....[1]....
        /*00fc*/ 	.word	0x00006d30


	//   ....[2]....
        /*0100*/ 	.word	0x000076e0


	//   ....[3]....
        /*0104*/ 	.word	0x00008bb0


	//   ....[4]....
        /*0108*/ 	.word	0x0000a010


	//   ....[5]....
        /*010c*/ 	.word	0x0000b450


	//----- nvinfo : EIATTR_MBARRIER_INSTR_OFFSETS
	.align		4
.L_45:
        /*0110*/ 	.byte	0x04, 0x39
        /*0112*/ 	.short	(.L_47 - .L_46)


	//   ....[0]....
.L_46:
        /*0114*/ 	.word	0x00000690
        /*0118*/ 	.word	0x000000ff
        /*011c*/ 	.word	0x00000000
        /*0120*/ 	.short	0x0100
        /*0122*/ 	.byte	0x04
	.zero		1


	//   ....[1]....
        /*0124*/ 	.word	0x000006a0
        /*0128*/ 	.word	0x000000ff
        /*012c*/ 	.word	0x00000040
        /*0130*/ 	.short	0x0100
        /*0132*/ 	.byte	0x04
	.zero		1


	//   ....[2]....
        /*0134*/ 	.word	0x000006b0
        /*0138*/ 	.word	0x000000ff
        /*013c*/ 	.word	0x00000008
        /*0140*/ 	.short	0x0100
        /*0142*/ 	.byte	0x04
	.zero		1


	//   ....[3]....
        /*0144*/ 	.word	0x000006c0
        /*0148*/ 	.word	0x000000ff
        /*014c*/ 	.word	0x00000048
        /*0150*/ 	.short	0x0100
        /*0152*/ 	.byte	0x04
	.zero		1


	//   ....[4]....
        /*0154*/ 	.word	0x000006d0
        /*0158*/ 	.word	0x000000ff
        /*015c*/ 	.word	0x00000010
        /*0160*/ 	.short	0x0100
        /*0162*/ 	.byte	0x04
	.zero		1


	//   ....[5]....
        /*0164*/ 	.word	0x000006e0
        /*0168*/ 	.word	0x000000ff
        /*016c*/ 	.word	0x00000050
        /*0170*/ 	.short	0x0100
        /*0172*/ 	.byte	0x04
	.zero		1


	//   ....[6]....
        /*0174*/ 	.word	0x000006f0
        /*0178*/ 	.word	0x000000ff
        /*017c*/ 	.word	0x00000018
        /*0180*/ 	.short	0x0100
        /*0182*/ 	.byte	0x04
	.zero		1


	//   ....[7]....
        /*0184*/ 	.word	0x00000700
        /*0188*/ 	.word	0x000000ff
        /*018c*/ 	.word	0x00000058
        /*0190*/ 	.short	0x0100
        /*0192*/ 	.byte	0x04
	.zero		1


	//   ....[8]....
        /*0194*/ 	.word	0x00000710
        /*0198*/ 	.word	0x000000ff
        /*019c*/ 	.word	0x00000020
        /*01a0*/ 	.short	0x0100
        /*01a2*/ 	.byte	0x04
	.zero		1


	//   ....[9]....
        /*01a4*/ 	.word	0x00000720
        /*01a8*/ 	.word	0x000000ff
        /*01ac*/ 	.word	0x00000060
        /*01b0*/ 	.short	0x0100
        /*01b2*/ 	.byte	0x04
	.zero		1


	//   ....[10]....
        /*01b4*/ 	.word	0x00000730
        /*01b8*/ 	.word	0x000000ff
        /*01bc*/ 	.word	0x00000028
        /*01c0*/ 	.short	0x0100
        /*01c2*/ 	.byte	0x04
	.zero		1


	//   ....[11]....
        /*01c4*/ 	.word	0x00000740
        /*01c8*/ 	.word	0x000000ff
        /*01cc*/ 	.word	0x00000068
        /*01d0*/ 	.short	0x0100
        /*01d2*/ 	.byte	0x04
	.zero		1


	//   ....[12]....
        /*01d4*/ 	.word	0x00000750
        /*01d8*/ 	.word	0x000000ff
        /*01dc*/ 	.word	0x00000030
        /*01e0*/ 	.short	0x0100
        /*01e2*/ 	.byte	0x04
	.zero		1


	//   ....[13]....
        /*01e4*/ 	.word	0x00000760
        /*01e8*/ 	.word	0x000000ff
        /*01ec*/ 	.word	0x00000070
        /*01f0*/ 	.short	0x0100
        /*01f2*/ 	.byte	0x04
	.zero		1


	//   ....[14]....
        /*01f4*/ 	.word	0x00000770
        /*01f8*/ 	.word	0x000000ff
        /*01fc*/ 	.word	0x00000038
        /*0200*/ 	.short	0x0100
        /*0202*/ 	.byte	0x04
	.zero		1


	//   ....[15]....
        /*0204*/ 	.word	0x00000780
        /*0208*/ 	.word	0x000000ff
        /*020c*/ 	.word	0x00000078
        /*0210*/ 	.short	0x0100
        /*0212*/ 	.byte	0x04
	.zero		1


	//   ....[16]....
        /*0214*/ 	.word	0x000008a0
        /*0218*/ 	.word	0x000000ff
        /*021c*/ 	.word	0x00000080
        /*0220*/ 	.short	0x0100
        /*0222*/ 	.byte	0x04
	.zero		1


	//   ....[17]....
        /*0224*/ 	.word	0x000008b0
        /*0228*/ 	.word	0x000000ff
        /*022c*/ 	.word	0x000000a0
        /*0230*/ 	.short	0x0100
        /*0232*/ 	.byte	0x04
	.zero		1


	//   ....[18]....
        /*0234*/ 	.word	0x000008c0
        /*0238*/ 	.word	0x000000ff
        /*023c*/ 	.word	0x00000088
        /*0240*/ 	.short	0x0100
        /*0242*/ 	.byte	0x04
	.zero		1


	//   ....[19]....
        /*0244*/ 	.word	0x000008d0
        /*0248*/ 	.word	0x000000ff
        /*024c*/ 	.word	0x000000a8
        /*0250*/ 	.short	0x0100
        /*0252*/ 	.byte	0x04
	.zero		1


	//   ....[20]....
        /*0254*/ 	.word	0x000008e0
        /*0258*/ 	.word	0x000000ff
        /*025c*/ 	.word	0x00000090
        /*0260*/ 	.short	0x0100
        /*0262*/ 	.byte	0x04
	.zero		1


	//   ....[21]....
        /*0264*/ 	.word	0x000008f0
        /*0268*/ 	.word	0x000000ff
        /*026c*/ 	.word	0x000000b0
        /*0270*/ 	.short	0x0100
        /*0272*/ 	.byte	0x04
	.zero		1


	//   ....[22]....
        /*0274*/ 	.word	0x00000900
        /*0278*/ 	.word	0x000000ff
        /*027c*/ 	.word	0x00000098
        /*0280*/ 	.short	0x0100
        /*0282*/ 	.byte	0x04
	.zero		1


	//   ....[23]....
        /*0284*/ 	.word	0x00000910
        /*0288*/ 	.word	0x000000ff
        /*028c*/ 	.word	0x000000b8
        /*0290*/ 	.short	0x0100
        /*0292*/ 	.byte	0x04
	.zero		1


	//   ....[24]....
        /*0294*/ 	.word	0x000009f0
        /*0298*/ 	.word	0x000000ff
        /*029c*/ 	.word	0x000000c0
        /*02a0*/ 	.short	0x0100
        /*02a2*/ 	.byte	0x06
	.zero		1


	//   ....[25]....
        /*02a4*/ 	.word	0x00000a00
        /*02a8*/ 	.word	0x000000ff
        /*02ac*/ 	.word	0x000000c8
        /*02b0*/ 	.short	0x0100
        /*02b2*/ 	.byte	0x06
	.zero		1


	//   ....[26]....
        /*02b4*/ 	.word	0x00000b30
        /*02b8*/ 	.word	0x000000ff
        /*02bc*/ 	.word	0x000000d0
        /*02c0*/ 	.short	0x0100
        /*02c2*/ 	.byte	0x06
	.zero		1


	//   ....[27]....
        /*02c4*/ 	.word	0x00000b40
        /*02c8*/ 	.word	0x000000ff
        /*02cc*/ 	.word	0x000000e0
        /*02d0*/ 	.short	0x0100
        /*02d2*/ 	.byte	0x06
	.zero		1


	//   ....[28]....
        /*02d4*/ 	.word	0x00000b50
        /*02d8*/ 	.word	0x000000ff
        /*02dc*/ 	.word	0x000000d8
        /*02e0*/ 	.short	0x0100
        /*02e2*/ 	.byte	0x06
	.zero		1


	//   ....[29]....
        /*02e4*/ 	.word	0x00000b60
        /*02e8*/ 	.word	0x000000ff
        /*02ec*/ 	.word	0x000000e8
        /*02f0*/ 	.short	0x0100
        /*02f2*/ 	.byte	0x06
	.zero		1


	//   ....[30]....
        /*02f4*/ 	.word	0x00000c80
        /*02f8*/ 	.word	0x000000ff
        /*02fc*/ 	.word	0x000000f0
        /*0300*/ 	.short	0x0100
        /*0302*/ 	.byte	0x04
	.zero		1


	//   ....[31]....
        /*0304*/ 	.word	0x00000c90
        /*0308*/ 	.word	0x000000ff
        /*030c*/ 	.word	0x000000f8
        /*0310*/ 	.short	0x0100
        /*0312*/ 	.byte	0x04
	.zero		1


	//   ....[32]....
        /*0314*/ 	.word	0x00000d80
        /*0318*/ 	.word	0x000000ff
        /*031c*/ 	.word	0x00000100
        /*0320*/ 	.short	0x0100
        /*0322*/ 	.byte	0x04
	.zero		1


	//   ....[33]....
        /*0324*/ 	.word	0x00000d90
        /*0328*/ 	.word	0x000000ff
        /*032c*/ 	.word	0x00000110
        /*0330*/ 	.short	0x0100
        /*0332*/ 	.byte	0x04
	.zero		1


	//   ....[34]....
        /*0334*/ 	.word	0x00000da0
        /*0338*/ 	.word	0x000000ff
        /*033c*/ 	.word	0x00000108
        /*0340*/ 	.short	0x0100
        /*0342*/ 	.byte	0x04
	.zero		1


	//   ....[35]....
        /*0344*/ 	.word	0x00000db0
        /*0348*/ 	.word	0x000000ff
        /*034c*/ 	.word	0x00000118
        /*0350*/ 	.short	0x0100
        /*0352*/ 	.byte	0x04
	.zero		1


	//   ....[36]....
        /*0354*/ 	.word	0x00000eb0
        /*0358*/ 	.word	0x000000ff
        /*035c*/ 	.word	0x00000120
        /*0360*/ 	.short	0x0100
        /*0362*/ 	.byte	0x06
	.zero		1


	//   ....[37]....
        /*0364*/ 	.word	0x00001e00
        /*0368*/ 	.word	0x00000000
        /*036c*/ 	.word	0x00000110
        /*0370*/ 	.short	0x010a
        /*0372*/ 	.byte	0xff
	.zero		1


	//   ....[38]....
        /*0374*/ 	.word	0x00001e20
        /*0378*/ 	.word	0x00000000
        /*037c*/ 	.word	0x00000100
        /*0380*/ 	.short	0x0101
        /*0382*/ 	.byte	0xff
	.zero		1


	//   ....[39]....
        /*0384*/ 	.word	0x00001ee0
        /*0388*/ 	.word	0x000000ff
        /*038c*/ 	.word	0x00000040
        /*0390*/ 	.short	0x010a
        /*0392*/ 	.byte	0x04
	.zero		1


	//   ....[40]....
        /*0394*/ 	.word	0x00001ff0
        /*0398*/ 	.word	0x000000ff
        /*039c*/ 	.word	0x00000040
        /*03a0*/ 	.short	0x010a
        /*03a2*/ 	.byte	0x05
	.zero		1


	//   ....[41]....
        /*03a4*/ 	.word	0x00002150
        /*03a8*/ 	.word	0x000000ff
        /*03ac*/ 	.word	0x00000040
        /*03b0*/ 	.short	0x010a
        /*03b2*/ 	.byte	0x06
	.zero		1


	//   ....[42]....
        /*03b4*/ 	.word	0x00002440
        /*03b8*/ 	.word	0x000000ff
        /*03bc*/ 	.word	0x000000c8
        /*03c0*/ 	.short	0x0101
        /*03c2*/ 	.byte	0x0e
	.zero		1


	//   ....[43]....
        /*03c4*/ 	.word	0x00002460
        /*03c8*/ 	.word	0x000000ff
        /*03cc*/ 	.word	0x00000040
        /*03d0*/ 	.short	0x010a
        /*03d2*/ 	.byte	0x04
	.zero		1


	//   ....[44]....
        /*03d4*/ 	.word	0x000024e0
        /*03d8*/ 	.word	0x000000ff
        /*03dc*/ 	.word	0x00000040
        /*03e0*/ 	.short	0x010a
        /*03e2*/ 	.byte	0x07
	.zero		1


	//   ....[45]....
        /*03e4*/ 	.word	0x00002620
        /*03e8*/ 	.word	0x000000ff
        /*03ec*/ 	.word	0x00000040
        /*03f0*/ 	.short	0x010a
        /*03f2*/ 	.byte	0x04
	.zero		1


	//   ....[46]....
        /*03f4*/ 	.word	0x00002920
        /*03f8*/ 	.word	0x00000003
        /*03fc*/ 	.word	0x000000d0
        /*0400*/ 	.short	0x010a
        /*0402*/ 	.byte	0xff
	.zero		1


	//   ....[47]....
        /*0404*/ 	.word	0x00002a70
        /*0408*/ 	.word	0x00000000
        /*040c*/ 	.word	0x00000000
        /*0410*/ 	.short	0x0101
        /*0412*/ 	.byte	0xff
	.zero		1


	//   ....[48]....
        /*0414*/ 	.word	0x00003030
        /*0418*/ 	.word	0x000000ff
        /*041c*/ 	.word	0x00000000
        /*0420*/ 	.short	0x010a
        /*0422*/ 	.byte	0x04
	.zero		1


	//   ....[49]....
        /*0424*/ 	.word	0x000030c0
        /*0428*/ 	.word	0x000000ff
        /*042c*/ 	.word	0x00000000
        /*0430*/ 	.short	0x010a
        /*0432*/ 	.byte	0x05
	.zero		1


	//   ....[50]....
        /*0434*/ 	.word	0x00003150
        /*0438*/ 	.word	0x000000ff
        /*043c*/ 	.word	0x00000000
        /*0440*/ 	.short	0x010a
        /*0442*/ 	.byte	0x05
	.zero		1


	//   ....[51]....
        /*0444*/ 	.word	0x000031e0
        /*0448*/ 	.word	0x000000ff
        /*044c*/ 	.word	0x00000000
        /*0450*/ 	.short	0x010a
        /*0452*/ 	.byte	0x05
	.zero		1


	//   ....[52]....
        /*0454*/ 	.word	0x00003270
        /*0458*/ 	.word	0x000000ff
        /*045c*/ 	.word	0x00000000
        /*0460*/ 	.short	0x010a
        /*0462*/ 	.byte	0x05
	.zero		1


	//   ....[53]....
        /*0464*/ 	.word	0x00003300
        /*0468*/ 	.word	0x000000ff
        /*046c*/ 	.word	0x00000000
        /*0470*/ 	.short	0x010a
        /*0472*/ 	.byte	0x05
	.zero		1


	//   ....[54]....
        /*0474*/ 	.word	0x00003390
        /*0478*/ 	.word	0x000000ff
        /*047c*/ 	.word	0x00000000
        /*0480*/ 	.short	0x010a
        /*0482*/ 	.byte	0x05
	.zero		1


	//   ....[55]....
        /*0484*/ 	.word	0x00003430
        /*0488*/ 	.word	0x00000000
        /*048c*/ 	.word	0x00000000
        /*0490*/ 	.short	0x010a
        /*0492*/ 	.byte	0xff
	.zero		1


	//   ....[56]....
        /*0494*/ 	.word	0x00003550
        /*0498*/ 	.word	0x00000002
        /*049c*/ 	.word	0x00000100
        /*04a0*/ 	.short	0x010a
        /*04a2*/ 	.byte	0xff
	.zero		1


	//   ....[57]....
        /*04a4*/ 	.word	0x000035b0
        /*04a8*/ 	.word	0x00000004
        /*04ac*/ 	.word	0x00000000
        /*04b0*/ 	.short	0x0101
        /*04b2*/ 	.byte	0xff
	.zero		1


	//   ....[58]....
        /*04b4*/ 	.word	0x000035d0
        /*04b8*/ 	.word	0x000000ff
        /*04bc*/ 	.word	0x000000e0
        /*04c0*/ 	.short	0x010a
        /*04c2*/ 	.byte	0x04
	.zero		1


	//   ....[59]....
        /*04c4*/ 	.word	0x000036f0
        /*04c8*/ 	.word	0x00000002
        /*04cc*/ 	.word	0x000000d0
        /*04d0*/ 	.short	0x010a
        /*04d2*/ 	.byte	0xff
	.zero		1


	//   ....[60]....
        /*04d4*/ 	.word	0x00003800
        /*04d8*/ 	.word	0x00000002
        /*04dc*/ 	.word	0x00000000
        /*04e0*/ 	.short	0x0101
        /*04e2*/ 	.byte	0xff
	.zero		1


	//   ....[61]....
        /*04e4*/ 	.word	0x00003890
        /*04e8*/ 	.word	0x000000ff
        /*04ec*/ 	.word	0x000000e0
        /*04f0*/ 	.short	0x0106
        /*04f2*/ 	.byte	0x04
	.zero		1


	//   ....[62]....
        /*04f4*/ 	.word	0x000038b0
        /*04f8*/ 	.word	0x000000ff
        /*04fc*/ 	.word	0x000000e0
        /*0500*/ 	.short	0x010a
        /*0502*/ 	.byte	0x04
	.zero		1


	//   ....[63]....
        /*0504*/ 	.word	0x00003940
        /*0508*/ 	.word	0x000000ff
        /*050c*/ 	.word	0x000000e0
        /*0510*/ 	.short	0x0106
        /*0512*/ 	.byte	0x07
	.zero		1


	//   ....[64]....
        /*0514*/ 	.word	0x00003980
        /*0518*/ 	.word	0x00000000
        /*051c*/ 	.word	0x000000e0
        /*0520*/ 	.short	0x010a
        /*0522*/ 	.byte	0xff
	.zero		1


	//   ....[65]....
        /*0524*/ 	.word	0x00003bd0
        /*0528*/ 	.word	0x000000ff
        /*052c*/ 	.word	0x00000008
        /*0530*/ 	.short	0x010a
        /*0532*/ 	.byte	0x05
	.zero		1


	//   ....[66]....
        /*0534*/ 	.word	0x00003bf0
        /*0538*/ 	.word	0x000000ff
        /*053c*/ 	.word	0x00000008
        /*0540*/ 	.short	0x010a
        /*0542*/ 	.byte	0x05
	.zero		1


	//   ....[67]....
        /*0544*/ 	.word	0x00003d80
        /*0548*/ 	.word	0x000000ff
        /*054c*/ 	.word	0x00000008
        /*0550*/ 	.short	0x010a
        /*0552*/ 	.byte	0x05
	.zero		1


	//   ....[68]....
        /*0554*/ 	.word	0x00003da0
        /*0558*/ 	.word	0x000000ff
        /*055c*/ 	.word	0x00000008
        /*0560*/ 	.short	0x010a
        /*0562*/ 	.byte	0x05
	.zero		1


	//   ....[69]....
        /*0564*/ 	.word	0x00003e60
        /*0568*/ 	.word	0x000000ff
        /*056c*/ 	.word	0x00000000
        /*0570*/ 	.short	0x0101
        /*0572*/ 	.byte	0x04
	.zero		1


	//   ....[70]....
        /*0574*/ 	.word	0x000042e0
        /*0578*/ 	.word	0x00000000
        /*057c*/ 	.word	0x000000d0
        /*0580*/ 	.short	0x010a
        /*0582*/ 	.byte	0xff
	.zero		1


	//   ....[71]....
        /*0584*/ 	.word	0x000043a0
        /*0588*/ 	.word	0x00000000
        /*058c*/ 	.word	0x00000000
        /*0590*/ 	.short	0x0101
        /*0592*/ 	.byte	0xff
	.zero		1


	//   ....[72]....
        /*0594*/ 	.word	0x00004480
        /*0598*/ 	.word	0x000000ff
        /*059c*/ 	.word	0x00000000
        /*05a0*/ 	.short	0x010a
        /*05a2*/ 	.byte	0x12
	.zero		1


	//   ....[73]....
        /*05a4*/ 	.word	0x000044a0
        /*05a8*/ 	.word	0x000000ff
        /*05ac*/ 	.word	0x00000000
        /*05b0*/ 	.short	0x010a
        /*05b2*/ 	.byte	0x12
	.zero		1


	//   ....[74]....
        /*05b4*/ 	.word	0x000045f0
        /*05b8*/ 	.word	0x000000ff
        /*05bc*/ 	.word	0x00000000
        /*05c0*/ 	.short	0x010a
        /*05c2*/ 	.byte	0x05
	.zero		1


	//   ....[75]....
        /*05c4*/ 	.word	0x000046b0
        /*05c8*/ 	.word	0x000000ff
        /*05cc*/ 	.word	0x000000f8
        /*05d0*/ 	.short	0x010a
        /*05d2*/ 	.byte	0x1e
	.zero		1


	//   ....[76]....
        /*05d4*/ 	.word	0x00004880
        /*05d8*/ 	.word	0x000000ff
        /*05dc*/ 	.word	0x00000000
        /*05e0*/ 	.short	0x010a
        /*05e2*/ 	.byte	0x07
	.zero		1


	//   ....[77]....
        /*05e4*/ 	.word	0x000049c0
        /*05e8*/ 	.word	0x000000ff
        /*05ec*/ 	.word	0x00000000
        /*05f0*/ 	.short	0x010a
        /*05f2*/ 	.byte	0x04
	.zero		1


	//   ....[78]....
        /*05f4*/ 	.word	0x00004ce0
        /*05f8*/ 	.word	0x000000ff
        /*05fc*/ 	.word	0x00000120
        /*0600*/ 	.short	0x010a
        /*0602*/ 	.byte	0x1e
	.zero		1


	//   ....[79]....
        /*0604*/ 	.word	0x000051f0
        /*0608*/ 	.word	0x0000000c
        /*060c*/ 	.word	0x000000d0
        /*0610*/ 	.short	0x010a
        /*0612*/ 	.byte	0xff
	.zero		1


	//   ....[80]....
        /*0614*/ 	.word	0x00005360
        /*0618*/ 	.word	0x00000000
        /*061c*/ 	.word	0x00000000
        /*0620*/ 	.short	0x0101
        /*0622*/ 	.byte	0xff
	.zero		1


	//   ....[81]....
        /*0624*/ 	.word	0x000057f0
        /*0628*/ 	.word	0x000000ff
        /*062c*/ 	.word	0x000000c8
        /*0630*/ 	.short	0x010a
        /*0632*/ 	.byte	0x15
	.zero		1


	//   ....[82]....
        /*0634*/ 	.word	0x00005970
        /*0638*/ 	.word	0x000000ff
        /*063c*/ 	.word	0x000000a0
        /*0640*/ 	.short	0x010a
        /*0642*/ 	.byte	0x15
	.zero		1


	//   ....[83]....
        /*0644*/ 	.word	0x00005b50
        /*0648*/ 	.word	0x000000ff
        /*064c*/ 	.word	0x00000080
        /*0650*/ 	.short	0x010b
        /*0652*/ 	.byte	0x15
	.zero		1


	//   ....[84]....
        /*0654*/ 	.word	0x00005b60
        /*0658*/ 	.word	0x000000ff
        /*065c*/ 	.word	0x00000000
        /*0660*/ 	.short	0x0101
        /*0662*/ 	.byte	0x2e
	.zero		1


	//   ....[85]....
        /*0664*/ 	.word	0x00005b70
        /*0668*/ 	.word	0x000000ff
        /*066c*/ 	.word	0x000000a8
        /*0670*/ 	.short	0x010a
        /*0672*/ 	.byte	0x15
	.zero		1


	//   ....[86]....
        /*0674*/ 	.word	0x00005cc0
        /*0678*/ 	.word	0x000000ff
        /*067c*/ 	.word	0x00000088
        /*0680*/ 	.short	0x010b
        /*0682*/ 	.byte	0x15
	.zero		1


	//   ....[87]....
        /*0684*/ 	.word	0x00005cd0
        /*0688*/ 	.word	0x000000ff
        /*068c*/ 	.word	0x00000000
        /*0690*/ 	.short	0x0101
        /*0692*/ 	.byte	0x2d
	.zero		1


	//   ....[88]....
        /*0694*/ 	.word	0x00005ce0
        /*0698*/ 	.word	0x000000ff
        /*069c*/ 	.word	0x000000b0
        /*06a0*/ 	.short	0x010a
        /*06a2*/ 	.byte	0x15
	.zero		1


	//   ....[89]....
        /*06a4*/ 	.word	0x00005e30
        /*06a8*/ 	.word	0x000000ff
        /*06ac*/ 	.word	0x00000090
        /*06b0*/ 	.short	0x010b
        /*06b2*/ 	.byte	0x15
	.zero		1


	//   ....[90]....
        /*06b4*/ 	.word	0x00005e40
        /*06b8*/ 	.word	0x000000ff
        /*06bc*/ 	.word	0x00000000
        /*06c0*/ 	.short	0x0101
        /*06c2*/ 	.byte	0x3e
	.zero		1


	//   ....[91]....
        /*06c4*/ 	.word	0x00005e50
        /*06c8*/ 	.word	0x000000ff
        /*06cc*/ 	.word	0x000000b8
        /*06d0*/ 	.short	0x010a
        /*06d2*/ 	.byte	0x15
	.zero		1


	//   ....[92]....
        /*06d4*/ 	.word	0x00006090
        /*06d8*/ 	.word	0x000000ff
        /*06dc*/ 	.word	0x00000098
        /*06e0*/ 	.short	0x010b
        /*06e2*/ 	.byte	0x15
	.zero		1


	//   ....[93]....
        /*06e4*/ 	.word	0x000060a0
        /*06e8*/ 	.word	0x000000ff
        /*06ec*/ 	.word	0x00000000
        /*06f0*/ 	.short	0x0101
        /*06f2*/ 	.byte	0x27
	.zero		1


	//   ....[94]....
        /*06f4*/ 	.word	0x000060d0
        /*06f8*/ 	.word	0x000000ff
        /*06fc*/ 	.word	0x000000a0
        /*0700*/ 	.short	0x010a
        /*0702*/ 	.byte	0x15
	.zero		1


	//   ....[95]....
        /*0704*/ 	.word	0x000060f0
        /*0708*/ 	.word	0x000000ff
        /*070c*/ 	.word	0x000000a8
        /*0710*/ 	.short	0x010a
        /*0712*/ 	.byte	0x15
	.zero		1


	//   ....[96]....
        /*0714*/ 	.word	0x00006110
        /*0718*/ 	.word	0x000000ff
        /*071c*/ 	.word	0x000000b0
        /*0720*/ 	.short	0x010a
        /*0722*/ 	.byte	0x15
	.zero		1


	//   ....[97]....
        /*0724*/ 	.word	0x00006150
        /*0728*/ 	.word	0x00000000
        /*072c*/ 	.word	0x000000b8
        /*0730*/ 	.short	0x010a
        /*0732*/ 	.byte	0xff
	.zero		1


	//   ....[98]....
        /*0734*/ 	.word	0x000064b0
        /*0738*/ 	.word	0x00000000
        /*073c*/ 	.word	0x000000d0
        /*0740*/ 	.short	0x010a
        /*0742*/ 	.byte	0xff
	.zero		1


	//   ....[99]....
        /*0744*/ 	.word	0x00006580
        /*0748*/ 	.word	0x00000000
        /*074c*/ 	.word	0x00000000
        /*0750*/ 	.short	0x0101
        /*0752*/ 	.byte	0xff
	.zero		1


	//   ....[100]....
        /*0754*/ 	.word	0x000071d0
        /*0758*/ 	.word	0x000000ff
        /*075c*/ 	.word	0x00000080
        /*0760*/ 	.short	0x010a
        /*0762*/ 	.byte	0x2e
	.zero		1


	//   ....[101]....
        /*0764*/ 	.word	0x000072d0
        /*0768*/ 	.word	0x000000ff
        /*076c*/ 	.word	0x000000f0
        /*0770*/ 	.short	0x010a
        /*0772*/ 	.byte	0x2e
	.zero		1


	//   ....[102]....
        /*0774*/ 	.word	0x00007480
        /*0778*/ 	.word	0x000000ff
        /*077c*/ 	.word	0x00000080
        /*0780*/ 	.short	0x010a
        /*0782*/ 	.byte	0x2e
	.zero		1


	//   ....[103]....
        /*0784*/ 	.word	0x000075c0
        /*0788*/ 	.word	0x000000ff
        /*078c*/ 	.word	0x000000f0
        /*0790*/ 	.short	0x010a
        /*0792*/ 	.byte	0x2e
	.zero		1


	//   ....[104]....
        /*0794*/ 	.word	0x000077b0
        /*0798*/ 	.word	0x000000ff
        /*079c*/ 	.word	0x00000000
        /*07a0*/ 	.short	0x0101
        /*07a2*/ 	.byte	0x05
	.zero		1


	//   ....[105]....
        /*07a4*/ 	.word	0x00008820
        /*07a8*/ 	.word	0x00000000
        /*07ac*/ 	.word	0x00000000
        /*07b0*/ 	.short	0x0101
        /*07b2*/ 	.byte	0xff
	.zero		1


	//   ....[106]....
        /*07b4*/ 	.word	0x00008830
        /*07b8*/ 	.word	0x00000003
        /*07bc*/ 	.word	0x00000080
        /*07c0*/ 	.short	0x010a
        /*07c2*/ 	.byte	0xff
	.zero		1


	//   ....[107]....
        /*07c4*/ 	.word	0x00008940
        /*07c8*/ 	.word	0x00000003
        /*07cc*/ 	.word	0x00000080
        /*07d0*/ 	.short	0x010a
        /*07d2*/ 	.byte	0xff
	.zero		1


	//   ....[108]....
        /*07d4*/ 	.word	0x00009c90
        /*07d8*/ 	.word	0x00000000
        /*07dc*/ 	.word	0x00000000
        /*07e0*/ 	.short	0x0101
        /*07e2*/ 	.byte	0xff
	.zero		1


	//   ....[109]....
        /*07e4*/ 	.word	0x00009cd0
        /*07e8*/ 	.word	0x00000067
        /*07ec*/ 	.word	0x00000080
        /*07f0*/ 	.short	0x010a
        /*07f2*/ 	.byte	0xff
	.zero		1


	//   ....[110]....
        /*07f4*/ 	.word	0x00009da0
        /*07f8*/ 	.word	0x00000067
        /*07fc*/ 	.word	0x00000080
        /*0800*/ 	.short	0x010a
        /*0802*/ 	.byte	0xff
	.zero		1


	//   ....[111]....
        /*0804*/ 	.word	0x0000b0f0
        /*0808*/ 	.word	0x00000000
        /*080c*/ 	.word	0x00000000
        /*0810*/ 	.short	0x0101
        /*0812*/ 	.byte	0xff
	.zero		1


	//   ....[112]....
        /*0814*/ 	.word	0x0000b110
        /*0818*/ 	.word	0x00000010
        /*081c*/ 	.word	0x00000080
        /*0820*/ 	.short	0x010a
        /*0822*/ 	.byte	0xff
	.zero		1


	//   ....[113]....
        /*0824*/ 	.word	0x0000b1e0
        /*0828*/ 	.word	0x00000010
        /*082c*/ 	.word	0x00000080
        /*0830*/ 	.short	0x010a
        /*0832*/ 	.byte	0xff
	.zero		1


	//   ....[114]....
        /*0834*/ 	.word	0x0000c520
        /*0838*/ 	.word	0x00000000
        /*083c*/ 	.word	0x00000000
        /*0840*/ 	.short	0x0101
        /*0842*/ 	.byte	0xff
	.zero		1


	//   ....[115]....
        /*0844*/ 	.word	0x0000c680
        /*0848*/ 	.word	0x000000ff
        /*084c*/ 	.word	0x00000000
        /*0850*/ 	.short	0x0101
        /*0852*/ 	.byte	0x08
	.zero		1


	//   ....[116]....
        /*0854*/ 	.word	0x0000c6b0
        /*0858*/ 	.word	0x000000ff
        /*085c*/ 	.word	0x00000120
        /*0860*/ 	.short	0x0101
        /*0862*/ 	.byte	0x2e
	.zero		1


	//   ....[117]....
        /*0864*/ 	.word	0x0000c800
        /*0868*/ 	.word	0x000000ff
        /*086c*/ 	.word	0x00000000
        /*0870*/ 	.short	0x0101
        /*0872*/ 	.byte	0x06
	.zero		1


	//   ....[118]....
        /*0874*/ 	.word	0x0000c820
        /*0878*/ 	.word	0x00000000
        /*087c*/ 	.word	0x00000110
        /*0880*/ 	.short	0x010a
        /*0882*/ 	.byte	0xff
	.zero		1


	//   ....[119]....
        /*0884*/ 	.word	0x0000c880
        /*0888*/ 	.word	0x00000000
        /*088c*/ 	.word	0x00000040
        /*0890*/ 	.short	0x010a
        /*0892*/ 	.byte	0xff
	.zero		1


	//   ....[120]....
        /*0894*/ 	.word	0x0000c8e0
        /*0898*/ 	.word	0x00000000
        /*089c*/ 	.word	0x00000040
        /*08a0*/ 	.short	0x010a
        /*08a2*/ 	.byte	0xff
	.zero		1


	//   ....[121]....
        /*08a4*/ 	.word	0x0000c930
        /*08a8*/ 	.word	0x00000003
        /*08ac*/ 	.word	0x000000d0
        /*08b0*/ 	.short	0x010a
        /*08b2*/ 	.byte	0xff
	.zero		1


	//   ....[122]....
        /*08b4*/ 	.word	0x0000c990
        /*08b8*/ 	.word	0x00000000
        /*08bc*/ 	.word	0x00000000
        /*08c0*/ 	.short	0x010a
        /*08c2*/ 	.byte	0xff
	.zero		1


	//   ....[123]....
        /*08c4*/ 	.word	0x0000c9f0
        /*08c8*/ 	.word	0x00000000
        /*08cc*/ 	.word	0x00000000
        /*08d0*/ 	.short	0x010a
        /*08d2*/ 	.byte	0xff
	.zero		1


	//   ....[124]....
        /*08d4*/ 	.word	0x0000ca50
        /*08d8*/ 	.word	0x00000000
        /*08dc*/ 	.word	0x00000000
        /*08e0*/ 	.short	0x010a
        /*08e2*/ 	.byte	0xff
	.zero		1


	//   ....[125]....
        /*08e4*/ 	.word	0x0000cab0
        /*08e8*/ 	.word	0x00000000
        /*08ec*/ 	.word	0x00000000
        /*08f0*/ 	.short	0x010a
        /*08f2*/ 	.byte	0xff
	.zero		1


	//   ....[126]....
        /*08f4*/ 	.word	0x0000cb10
        /*08f8*/ 	.word	0x00000000
        /*08fc*/ 	.word	0x00000000
        /*0900*/ 	.short	0x010a
        /*0902*/ 	.byte	0xff
	.zero		1


	//   ....[127]....
        /*0904*/ 	.word	0x0000cb70
        /*0908*/ 	.word	0x00000000
        /*090c*/ 	.word	0x00000000
        /*0910*/ 	.short	0x010a
        /*0912*/ 	.byte	0xff
	.zero		1


	//   ....[128]....
        /*0914*/ 	.word	0x0000cbd0
        /*0918*/ 	.word	0x00000000
        /*091c*/ 	.word	0x00000000
        /*0920*/ 	.short	0x010a
        /*0922*/ 	.byte	0xff
	.zero		1


	//   ....[129]....
        /*0924*/ 	.word	0x0000cc20
        /*0928*/ 	.word	0x00000002
        /*092c*/ 	.word	0x00000100
        /*0930*/ 	.short	0x010a
        /*0932*/ 	.byte	0xff
	.zero		1


	//   ....[130]....
        /*0934*/ 	.word	0x0000cc80
        /*0938*/ 	.word	0x00000002
        /*093c*/ 	.word	0x000000e0
        /*0940*/ 	.short	0x010a
        /*0942*/ 	.byte	0xff
	.zero		1


	//   ....[131]....
        /*0944*/ 	.word	0x0000ccd0
        /*0948*/ 	.word	0x00000002
        /*094c*/ 	.word	0x000000d0
        /*0950*/ 	.short	0x010a
        /*0952*/ 	.byte	0xff
	.zero		1


	//   ....[132]....
        /*0954*/ 	.word	0x0000cd30
        /*0958*/ 	.word	0x00000000
        /*095c*/ 	.word	0x000000e0
        /*0960*/ 	.short	0x010a
        /*0962*/ 	.byte	0xff
	.zero		1


	//   ....[133]....
        /*0964*/ 	.word	0x0000cd90
        /*0968*/ 	.word	0x00000000
        /*096c*/ 	.word	0x00000008
        /*0970*/ 	.short	0x010a
        /*0972*/ 	.byte	0xff
	.zero		1


	//   ....[134]....
        /*0974*/ 	.word	0x0000ce70
        /*0978*/ 	.word	0x00000000
        /*097c*/ 	.word	0x00000008
        /*0980*/ 	.short	0x010a
        /*0982*/ 	.byte	0xff
	.zero		1


	//   ....[135]....
        /*0984*/ 	.word	0x0000cec0
        /*0988*/ 	.word	0x00000000
        /*098c*/ 	.word	0x000000d0
        /*0990*/ 	.short	0x010a
        /*0992*/ 	.byte	0xff
	.zero		1


	//   ....[136]....
        /*0994*/ 	.word	0x0000cf20
        /*0998*/ 	.word	0x00000000
        /*099c*/ 	.word	0x00000000
        /*09a0*/ 	.short	0x010a
        /*09a2*/ 	.byte	0xff
	.zero		1


	//   ....[137]....
        /*09a4*/ 	.word	0x0000cf80
        /*09a8*/ 	.word	0x00000000
        /*09ac*/ 	.word	0x000000f8
        /*09b0*/ 	.short	0x010a
        /*09b2*/ 	.byte	0xff
	.zero		1


	//   ....[138]....
        /*09b4*/ 	.word	0x0000cfe0
        /*09b8*/ 	.word	0x00000000
        /*09bc*/ 	.word	0x00000000
        /*09c0*/ 	.short	0x010a
        /*09c2*/ 	.byte	0xff
	.zero		1


	//   ....[139]....
        /*09c4*/ 	.word	0x0000d040
        /*09c8*/ 	.word	0x00000000
        /*09cc*/ 	.word	0x00000120
        /*09d0*/ 	.short	0x010a
        /*09d2*/ 	.byte	0xff
	.zero		1


	//   ....[140]....
        /*09d4*/ 	.word	0x0000d090
        /*09d8*/ 	.word	0x0000000c
        /*09dc*/ 	.word	0x000000d0
        /*09e0*/ 	.short	0x010a
        /*09e2*/ 	.byte	0xff
	.zero		1


	//   ....[141]....
        /*09e4*/ 	.word	0x0000d0f0
        /*09e8*/ 	.word	0x00000000
        /*09ec*/ 	.word	0x000000c8
        /*09f0*/ 	.short	0x010a
        /*09f2*/ 	.byte	0xff
	.zero		1


	//   ....[142]....
        /*09f4*/ 	.word	0x0000d150
        /*09f8*/ 	.word	0x00000000
        /*09fc*/ 	.word	0x000000a0
        /*0a00*/ 	.short	0x010a
        /*0a02*/ 	.byte	0xff
	.zero		1


	//   ....[143]....
        /*0a04*/ 	.word	0x0000d1b0
        /*0a08*/ 	.word	0x00000000
        /*0a0c*/ 	.word	0x000000a8
        /*0a10*/ 	.short	0x010a
        /*0a12*/ 	.byte	0xff
	.zero		1


	//   ....[144]....
        /*0a14*/ 	.word	0x0000d210
        /*0a18*/ 	.word	0x00000000
        /*0a1c*/ 	.word	0x000000b0
        /*0a20*/ 	.short	0x010a
        /*0a22*/ 	.byte	0xff
	.zero		1


	//   ....[145]....
        /*0a24*/ 	.word	0x0000d270
        /*0a28*/ 	.word	0x00000000
        /*0a2c*/ 	.word	0x000000b8
        /*0a30*/ 	.short	0x010a
        /*0a32*/ 	.byte	0xff
	.zero		1


	//   ....[146]....
        /*0a34*/ 	.word	0x0000d2d0
        /*0a38*/ 	.word	0x00000000
        /*0a3c*/ 	.word	0x000000a0
        /*0a40*/ 	.short	0x010a
        /*0a42*/ 	.byte	0xff
	.zero		1


	//   ....[147]....
        /*0a44*/ 	.word	0x0000d330
        /*0a48*/ 	.word	0x00000000
        /*0a4c*/ 	.word	0x000000a8
        /*0a50*/ 	.short	0x010a
        /*0a52*/ 	.byte	0xff
	.zero		1


	//   ....[148]....
        /*0a54*/ 	.word	0x0000d390
        /*0a58*/ 	.word	0x00000000
        /*0a5c*/ 	.word	0x000000b0
        /*0a60*/ 	.short	0x010a
        /*0a62*/ 	.byte	0xff
	.zero		1


	//   ....[149]....
        /*0a64*/ 	.word	0x0000d3e0
        /*0a68*/ 	.word	0x00000000
        /*0a6c*/ 	.word	0x000000d0
        /*0a70*/ 	.short	0x010a
        /*0a72*/ 	.byte	0xff
	.zero		1


	//   ....[150]....
        /*0a74*/ 	.word	0x0000d440
        /*0a78*/ 	.word	0x00000003
        /*0a7c*/ 	.word	0x00000080
        /*0a80*/ 	.short	0x010a
        /*0a82*/ 	.byte	0xff
	.zero		1


	//   ....[151]....
        /*0a84*/ 	.word	0x0000d4a0
        /*0a88*/ 	.word	0x00000003
        /*0a8c*/ 	.word	0x000000f0
        /*0a90*/ 	.short	0x010a
        /*0a92*/ 	.byte	0xff
	.zero		1


	//   ....[152]....
        /*0a94*/ 	.word	0x0000d4f0
        /*0a98*/ 	.word	0x00000003
        /*0a9c*/ 	.word	0x00000080
        /*0aa0*/ 	.short	0x010a
        /*0aa2*/ 	.byte	0xff
	.zero		1


	//   ....[153]....
        /*0aa4*/ 	.word	0x0000d540
        /*0aa8*/ 	.word	0x00000067
        /*0aac*/ 	.word	0x00000080
        /*0ab0*/ 	.short	0x010a
        /*0ab2*/ 	.byte	0xff
	.zero		1


	//   ....[154]....
        /*0ab4*/ 	.word	0x0000d590
        /*0ab8*/ 	.word	0x00000010
        /*0abc*/ 	.word	0x00000080
        /*0ac0*/ 	.short	0x010a
        /*0ac2*/ 	.byte	0xff
	.zero		1


	//----- nvinfo : EIATTR_NUM_MBARRIERS
	.align		4
.L_47:
        /*0ac4*/ 	.byte	0x03, 0x38
        /*0ac6*/ 	.short	0x0025


	//----- nvinfo : EIATTR_EXIT_INSTR_OFFSETS
	.align		4
        /*0ac8*/ 	.byte	0x04, 0x1c
        /*0aca*/ 	.short	(.L_49 - .L_48)


	//   ....[0]....
.L_48:
        /*0acc*/ 	.word	0x00003460


	//   ....[1]....
        /*0ad0*/ 	.word	0x00003950


	//   ....[2]....
        /*0ad4*/ 	.word	0x000039b0


	//   ....[3]....
        /*0ad8*/ 	.word	0x00004f40


	//   ....[4]....
        /*0adc*/ 	.word	0x00006180


	//   ....[5]....
        /*0ae0*/ 	.word	0x000061c0


	//   ....[6]....
        /*0ae4*/ 	.word	0x0000c700


	//   ....[7]....
        /*0ae8*/ 	.word	0x0000c770


	//   ....[8]....
        /*0aec*/ 	.word	0x0000c7a0


	//   ....[9]....
        /*0af0*/ 	.word	0x0000c810


	//----- nvinfo : EIATTR_MAX_THREADS
	.align		4
.L_49:
        /*0af4*/ 	.byte	0x04, 0x05
        /*0af6*/ 	.short	(.L_51 - .L_50)
.L_50:
        /*0af8*/ 	.word	0x00000100
        /*0afc*/ 	.word	0x00000001
        /*0b00*/ 	.word	0x00000001


	//----- nvinfo : EIATTR_CRS_STACK_SIZE
	.align		4
.L_51:
        /*0b04*/ 	.byte	0x04, 0x1e
        /*0b06*/ 	.short	(.L_53 - .L_52)
.L_52:
        /*0b08*/ 	.word	0x00000000


	//----- nvinfo : EIATTR_CBANK_PARAM_SIZE
	.align		4
.L_53:
        /*0b0c*/ 	.byte	0x03, 0x19
        /*0b0e*/ 	.short	0x0c00


	//----- nvinfo : EIATTR_PARAM_CBANK
	.align		4
        /*0b10*/ 	.byte	0x04, 0x0a
        /*0b12*/ 	.short	(.L_55 - .L_54)
	.align		4
.L_54:
        /*0b14*/ 	.word	index@(.nv.constant0._ZN7cutlass13device_kernelINS_4gemm6kernel13GemmUniversalIN4cute5tupleIJiiiiEEENS1_10collective13CollectiveMmaINS1_46MainloopSm100TmaUmmaWarpSpecializedBlockScaledILi8ELi2ELi1ENS5_IJNS4_1CILi4EEESB_NSA_ILi1EEEEEEEENS5_IJNSA_ILi256EEESF_NSA_ILi128EEEEEENS5_IJNS_12float_e2m1_tENS_13float_ue4m3_tEEEENS5_IJNS5_IJlSC_lEEENS4_6LayoutINS5_IJNS5_IJNS5_IJNSA_ILi32EEESB_EEEiEEENS5_IJNS5_IJNSA_ILi16EEESB_EEEiEEENS5_IJSC_iEEEEEENS5_IJSS_NS5_IJNS5_IJNSA_ILi0EEESC_EEENSA_ILi512EEEEEENS5_IJSV_iEEEEEEEEEEESK_S12_NS4_8TiledMMAINS4_8MMA_AtomIJNS4_23SM100_MMA_MXF4_2x1SM_SSISI_SI_fSJ_Li256ELi256ELi16ELNS4_4UMMA5MajorE0ELS17_0ELNS16_7ScaleInE0ELS18_0EEEEEENSM_INS5_IJSC_SC_SC_EEENS5_IJSV_SV_SV_EEEEENS5_IJNS4_10UnderscoreES1E_S1E_EEEEENS5_IJNS4_28SM100_TMA_2SM_LOAD_MULTICASTES1H_EEENS5_IJNS4_14ComposedLayoutINS4_7SwizzleILi2ELi4ELi3EEENS4_18smem_ptr_flag_bitsILi4EEENSM_INS5_IJNSA_ILi8EEESG_EEENS5_IJSG_SC_EEEEEEENSM_INS5_IJNS5_IJNS5_IJSO_SC_EEESR_EEESC_NS5_IJSC_NSA_ILi2EEEEEEEEENS5_IJNS5_IJNS5_IJSR_SX_EEESW_EEESV_NS5_IJSB_SX_EEEEEEEEEEEvNS4_8identityES1I_NS5_IJS1S_NSM_INS5_IJNS5_IJNS5_IJSO_S1V_EEESR_EEESC_S1W_EEENS5_IJS1Z_SV_NS5_IJSB_NSA_ILi1024EEEEEEEEEEEEEEvS24_EENS_8epilogue10collective18CollectiveEpilogueINS2E_23Sm100TmaWarpSpecializedILi4ELi2ELi64ELb1ELb0EEEJNS5_IJSG_SF_SG_EEENS5_IJNSM_ISG_SC_EENSM_INSA_ILi64EEESC_EEEEENS_10bfloat16_tESL_S2O_SL_NS2E_6fusion15FusionCallbacksIS2I_NS2P_17LinearCombinationIS2O_fS2O_fLNS_15FloatRoundStyleE2EEES2J_S2N_JEEENS4_5SM1004TMEM4LOAD26SM100_TMEM_LOAD_32dp32b64xENS4_13SM90_TMA_LOADENS1J_INS1K_ILi3ELi4ELi3EEENS1M_ILi16EEENSM_INS5_IJS1O_S2L_EEENS5_IJS2L_SC_EEEEEEENS4_39AutoVectorizingCopyWithAssumedAlignmentILi128EEENS4_14SM90_TMA_STOREES35_S37_S37_EEEvvEEEEvNT_6ParamsE)
        /*0b18*/ 	.short	0x0380
        /*0b1a*/ 	.short	0x0c00


	//----- nvinfo : EIATTR_SW_WAR
	.align		4
.L_55:
        /*0b1c*/ 	.byte	0x04, 0x36
        /*0b1e*/ 	.short	(.L_57 - .L_56)
.L_56:
        /*0b20*/ 	.word	0x00000008
.L_57:


//--------------------- .nv.callgraph             --------------------------
	.section	.nv.callgraph,"",@"SHT_CUDA_CALLGRAPH"
	.align	4
	.sectionentsize	8
	.align		4
        /*0000*/ 	.word	0x00000000
	.align		4
        /*0004*/ 	.word	0xffffffff
	.align		4
        /*0008*/ 	.word	index@(_ZN7cutlass13device_kernelINS_4gemm6kernel13GemmUniversalIN4cute5tupleIJiiiiEEENS1_10collective13CollectiveMmaINS1_46MainloopSm100TmaUmmaWarpSpecializedBlockScaledILi8ELi2ELi1ENS5_IJNS4_1CILi4EEESB_NSA_ILi1EEEEEEEENS5_IJNSA_ILi256EEESF_NSA_ILi128EEEEEENS5_IJNS_12float_e2m1_tENS_13float_ue4m3_tEEEENS5_IJNS5_IJlSC_lEEENS4_6LayoutINS5_IJNS5_IJNS5_IJNSA_ILi32EEESB_EEEiEEENS5_IJNS5_IJNSA_ILi16EEESB_EEEiEEENS5_IJSC_iEEEEEENS5_IJSS_NS5_IJNS5_IJNSA_ILi0EEESC_EEENSA_ILi512EEEEEENS5_IJSV_iEEEEEEEEEEESK_S12_NS4_8TiledMMAINS4_8MMA_AtomIJNS4_23SM100_MMA_MXF4_2x1SM_SSISI_SI_fSJ_Li256ELi256ELi16ELNS4_4UMMA5MajorE0ELS17_0ELNS16_7ScaleInE0ELS18_0EEEEEENSM_INS5_IJSC_SC_SC_EEENS5_IJSV_SV_SV_EEEEENS5_IJNS4_10UnderscoreES1E_S1E_EEEEENS5_IJNS4_28SM100_TMA_2SM_LOAD_MULTICASTES1H_EEENS5_IJNS4_14ComposedLayoutINS4_7SwizzleILi2ELi4ELi3EEENS4_18smem_ptr_flag_bitsILi4EEENSM_INS5_IJNSA_ILi8EEESG_EEENS5_IJSG_SC_EEEEEEENSM_INS5_IJNS5_IJNS5_IJSO_SC_EEESR_EEESC_NS5_IJSC_NSA_ILi2EEEEEEEEENS5_IJNS5_IJNS5_IJSR_SX_EEESW_EEESV_NS5_IJSB_SX_EEEEEEEEEEEvNS4_8identityES1I_NS5_IJS1S_NSM_INS5_IJNS5_IJNS5_IJSO_S1V_EEESR_EEESC_S1W_EEENS5_IJS1Z_SV_NS5_IJSB_NSA_ILi1024EEEEEEEEEEEEEEvS24_EENS_8epilogue10collective18CollectiveEpilogueINS2E_23Sm100TmaWarpSpecializedILi4ELi2ELi64ELb1ELb0EEEJNS5_IJSG_SF_SG_EEENS5_IJNSM_ISG_SC_EENSM_INSA_ILi64EEESC_EEEEENS_10bfloat16_tESL_S2O_SL_NS2E_6fusion15FusionCallbacksIS2I_NS2P_17LinearCombinationIS2O_fS2O_fLNS_15FloatRoundStyleE2EEES2J_S2N_JEEENS4_5SM1004TMEM4LOAD26SM100_TMEM_LOAD_32dp32b64xENS4_13SM90_TMA_LOADENS1J_INS1K_ILi3ELi4ELi3EEENS1M_ILi16EEENSM_INS5_IJS1O_S2L_EEENS5_IJS2L_SC_EEEEEEENS4_39AutoVectorizingCopyWithAssumedAlignmentILi128EEENS4_14SM90_TMA_STOREES35_S37_S37_EEEvvEEEEvNT_6ParamsE)
	.align		4
        /*000c*/ 	.word	index@(__assertfail)
	.align		4
        /*0010*/ 	.word	0x00000000
	.align		4
        /*0014*/ 	.word	0xfffffffe
	.align		4
        /*0018*/ 	.word	0x00000000
	.align		4
        /*001c*/ 	.word	0xfffffffd
	.align		4
        /*0020*/ 	.word	0x00000000
	.align		4
        /*0024*/ 	.word	0xfffffffc


//--------------------- .nv.constant4             --------------------------
	.section	.nv.constant4,"a",@progbits
	.align	8
	.align		8
.nv.constant4:
        /*0000*/ 	.dword	__assertfail
	.align		8
        /*0008*/ 	.dword	__unnamed_1
	.align		8
        /*0010*/ 	.dword	__unnamed_2
	.align		8
        /*0018*/ 	.dword	_ZN40_INTERNAL_102e70d5_4_k_cu_007a7054_363904cuda3std3__45__cpo5beginE
	.align		8
        /*0020*/ 	.dword	_ZN40_INTERNAL_102e70d5_4_k_cu_007a7054_363904cuda3std3__45__cpo3endE
	.align		8
        /*0028*/ 	.dword	_ZN40_INTERNAL_102e70d5_4_k_cu_007a7054_363904cuda3std3__45__cpo6cbeginE
	.align		8
        /*0030*/ 	.dword	_ZN40_INTERNAL_102e70d5_4_k_cu_007a7054_363904cuda3std3__45__cpo4cendE
	.align		8
        /*0038*/ 	.dword	_ZN40_INTERNAL_102e70d5_4_k_cu_007a7054_363904cuda3std3__442_GLOBAL__N__102e70d5_4_k_cu_007a7054_363906ignoreE
	.align		8
        /*0040*/ 	.dword	_ZN40_INTERNAL_102e70d5_4_k_cu_007a7054_363904cuda3std3__419piecewise_constructE
	.align		8
        /*0048*/ 	.dword	_ZN40_INTERNAL_102e70d5_4_k_cu_007a7054_363904cuda3std3__48in_placeE
	.align		8
        /*0050*/ 	.dword	_ZN40_INTERNAL_102e70d5_4_k_cu_007a7054_363904cuda3std6ranges3__45__cpo4swapE
	.align		8
        /*0058*/ 	.dword	_ZN40_INTERNAL_102e70d5_4_k_cu_007a7054_363904cuda3std6ranges3__45__cpo9iter_moveE
	.align		8
        /*0060*/ 	.dword	_ZN40_INTERNAL_102e70d5_4_k_cu_007a7054_363904cute7productE
	.align		8
        /*0068*/ 	.dword	_ZN40_INTERNAL_102e70d5_4_k_cu_007a7054_363904cute1_E
	.align		8
        /*0070*/ 	.dword	$str$25
	.align		8
        /*0078*/ 	.dword	$str$26
	.align		8
        /*0080*/ 	.dword	$str$29
	.align		8
        /*0088*/ 	.dword	$str$30


//--------------------- .text._ZN7cutlass13device_kernelINS_4gemm6kernel13GemmUniversalIN4cute5tupleIJiiiiEEENS1_10collective13CollectiveMmaINS1_46MainloopSm100TmaUmmaWarpSpecializedBlockScaledILi8ELi2ELi1ENS5_IJNS4_1CILi4EEESB_NSA_ILi1EEEEEEEENS5_IJNSA_ILi256EEESF_NSA_ILi128EEEEEENS5_IJNS_12float_e2m1_tENS_13float_ue4m3_tEEEENS5_IJNS5_IJlSC_lEEENS4_6LayoutINS5_IJNS5_IJNS5_IJNSA_ILi32EEESB_EEEiEEENS5_IJNS5_IJNSA_ILi16EEESB_EEEiEEENS5_IJSC_iEEEEEENS5_IJSS_NS5_IJNS5_IJNSA_ILi0EEESC_EEENSA_ILi512EEEEEENS5_IJSV_iEEEEEEEEEEESK_S12_NS4_8TiledMMAINS4_8MMA_AtomIJNS4_23SM100_MMA_MXF4_2x1SM_SSISI_SI_fSJ_Li256ELi256ELi16ELNS4_4UMMA5MajorE0ELS17_0ELNS16_7ScaleInE0ELS18_0EEEEEENSM_INS5_IJSC_SC_SC_EEENS5_IJSV_SV_SV_EEEEENS5_IJNS4_10UnderscoreES1E_S1E_EEEEENS5_IJNS4_28SM100_TMA_2SM_LOAD_MULTICASTES1H_EEENS5_IJNS4_14ComposedLayoutINS4_7SwizzleILi2ELi4ELi3EEENS4_18smem_ptr_flag_bitsILi4EEENSM_INS5_IJNSA_ILi8EEESG_EEENS5_IJSG_SC_EEEEEEENSM_INS5_IJNS5_IJNS5_IJSO_SC_EEESR_EEESC_NS5_IJSC_NSA_ILi2EEEEEEEEENS5_IJNS5_IJNS5_IJSR_SX_EEESW_EEESV_NS5_IJSB_SX_EEEEEEEEEEEvNS4_8identityES1I_NS5_IJS1S_NSM_INS5_IJNS5_IJNS5_IJSO_S1V_EEESR_EEESC_S1W_EEENS5_IJS1Z_SV_NS5_IJSB_NSA_ILi1024EEEEEEEEEEEEEEvS24_EENS_8epilogue10collective18CollectiveEpilogueINS2E_23Sm100TmaWarpSpecializedILi4ELi2ELi64ELb1ELb0EEEJNS5_IJSG_SF_SG_EEENS5_IJNSM_ISG_SC_EENSM_INSA_ILi64EEESC_EEEEENS_10bfloat16_tESL_S2O_SL_NS2E_6fusion15FusionCallbacksIS2I_NS2P_17LinearCombinationIS2O_fS2O_fLNS_15FloatRoundStyleE2EEES2J_S2N_JEEENS4_5SM1004TMEM4LOAD26SM100_TMEM_LOAD_32dp32b64xENS4_13SM90_TMA_LOADENS1J_INS1K_ILi3ELi4ELi3EEENS1M_ILi16EEENSM_INS5_IJS1O_S2L_EEENS5_IJS2L_SC_EEEEEEENS4_39AutoVectorizingCopyWithAssumedAlignmentILi128EEENS4_14SM90_TMA_STOREES35_S37_S37_EEEvvEEEEvNT_6ParamsE --------------------------
	.section	.text._ZN7cutlass13device_kernelINS_4gemm6kernel13GemmUniversalIN4cute5tupleIJiiiiEEENS1_10collective13CollectiveMmaINS1_46MainloopSm100TmaUmmaWarpSpecializedBlockScaledILi8ELi2ELi1ENS5_IJNS4_1CILi4EEESB_NSA_ILi1EEEEEEEENS5_IJNSA_ILi256EEESF_NSA_ILi128EEEEEENS5_IJNS_12float_e2m1_tENS_13float_ue4m3_tEEEENS5_IJNS5_IJlSC_lEEENS4_6LayoutINS5_IJNS5_IJNS5_IJNSA_ILi32EEESB_EEEiEEENS5_IJNS5_IJNSA_ILi16EEESB_EEEiEEENS5_IJSC_iEEEEEENS5_IJSS_NS5_IJNS5_IJNSA_ILi0EEESC_EEENSA_ILi512EEEEEENS5_IJSV_iEEEEEEEEEEESK_S12_NS4_8TiledMMAINS4_8MMA_AtomIJNS4_23SM100_MMA_MXF4_2x1SM_SSISI_SI_fSJ_Li256ELi256ELi16ELNS4_4UMMA5MajorE0ELS17_0ELNS16_7ScaleInE0ELS18_0EEEEEENSM_INS5_IJSC_SC_SC_EEENS5_IJSV_SV_SV_EEEEENS5_IJNS4_10UnderscoreES1E_S1E_EEEEENS5_IJNS4_28SM100_TMA_2SM_LOAD_MULTICASTES1H_EEENS5_IJNS4_14ComposedLayoutINS4_7SwizzleILi2ELi4ELi3EEENS4_18smem_ptr_flag_bitsILi4EEENSM_INS5_IJNSA_ILi8EEESG_EEENS5_IJSG_SC_EEEEEEENSM_INS5_IJNS5_IJNS5_IJSO_SC_EEESR_EEESC_NS5_IJSC_NSA_ILi2EEEEEEEEENS5_IJNS5_IJNS5_IJSR_SX_EEESW_EEESV_NS5_IJSB_SX_EEEEEEEEEEEvNS4_8identityES1I_NS5_IJS1S_NSM_INS5_IJNS5_IJNS5_IJSO_S1V_EEESR_EEESC_S1W_EEENS5_IJS1Z_SV_NS5_IJSB_NSA_ILi1024EEEEEEEEEEEEEEvS24_EENS_8epilogue10collective18CollectiveEpilogueINS2E_23Sm100TmaWarpSpecializedILi4ELi2ELi64ELb1ELb0EEEJNS5_IJSG_SF_SG_EEENS5_IJNSM_ISG_SC_EENSM_INSA_ILi64EEESC_EEEEENS_10bfloat16_tESL_S2O_SL_NS2E_6fusion15FusionCallbacksIS2I_NS2P_17LinearCombinationIS2O_fS2O_fLNS_15FloatRoundStyleE2EEES2J_S2N_JEEENS4_5SM1004TMEM4LOAD26SM100_TMEM_LOAD_32dp32b64xENS4_13SM90_TMA_LOADENS1J_INS1K_ILi3ELi4ELi3EEENS1M_ILi16EEENSM_INS5_IJS1O_S2L_EEENS5_IJS2L_SC_EEEEEEENS4_39AutoVectorizingCopyWithAssumedAlignmentILi128EEENS4_14SM90_TMA_STOREES35_S37_S37_EEEvvEEEEvNT_6ParamsE,"ax",@progbits
	.align	128
.text._ZN7cutlass13device_kernelINS_4gemm6kernel13GemmUniversalIN4cute5tupleIJiiiiEEENS1_10collective13CollectiveMmaINS1_46MainloopSm100TmaUmmaWarpSpecializedBlockScaledILi8ELi2ELi1ENS5_IJNS4_1CILi4EEESB_NSA_ILi1EEEEEEEENS5_IJNSA_ILi256EEESF_NSA_ILi128EEEEEENS5_IJNS_12float_e2m1_tENS_13float_ue4m3_tEEEENS5_IJNS5_IJlSC_lEEENS4_6LayoutINS5_IJNS5_IJNS5_IJNSA_ILi32EEESB_EEEiEEENS5_IJNS5_IJNSA_ILi16EEESB_EEEiEEENS5_IJSC_iEEEEEENS5_IJSS_NS5_IJNS5_IJNSA_ILi0EEESC_EEENSA_ILi512EEEEEENS5_IJSV_iEEEEEEEEEEESK_S12_NS4_8TiledMMAINS4_8MMA_AtomIJNS4_23SM100_MMA_MXF4_2x1SM_SSISI_SI_fSJ_Li256ELi256ELi16ELNS4_4UMMA5MajorE0ELS17_0ELNS16_7ScaleInE0ELS18_0EEEEEENSM_INS5_IJSC_SC_SC_EEENS5_IJSV_SV_SV_EEEEENS5_IJNS4_10UnderscoreES1E_S1E_EEEEENS5_IJNS4_28SM100_TMA_2SM_LOAD_MULTICASTES1H_EEENS5_IJNS4_14ComposedLayoutINS4_7SwizzleILi2ELi4ELi3EEENS4_18smem_ptr_flag_bitsILi4EEENSM_INS5_IJNSA_ILi8EEESG_EEENS5_IJSG_SC_EEEEEEENSM_INS5_IJNS5_IJNS5_IJSO_SC_EEESR_EEESC_NS5_IJSC_NSA_ILi2EEEEEEEEENS5_IJNS5_IJNS5_IJSR_SX_EEESW_EEESV_NS5_IJSB_SX_EEEEEEEEEEEvNS4_8identityES1I_NS5_IJS1S_NSM_INS5_IJNS5_IJNS5_IJSO_S1V_EEESR_EEESC_S1W_EEENS5_IJS1Z_SV_NS5_IJSB_NSA_ILi1024EEEEEEEEEEEEEEvS24_EENS_8epilogue10collective18CollectiveEpilogueINS2E_23Sm100TmaWarpSpecializedILi4ELi2ELi64ELb1ELb0EEEJNS5_IJSG_SF_SG_EEENS5_IJNSM_ISG_SC_EENSM_INSA_ILi64EEESC_EEEEENS_10bfloat16_tESL_S2O_SL_NS2E_6fusion15FusionCallbacksIS2I_NS2P_17LinearCombinationIS2O_fS2O_fLNS_15FloatRoundStyleE2EEES2J_S2N_JEEENS4_5SM1004TMEM4LOAD26SM100_TMEM_LOAD_32dp32b64xENS4_13SM90_TMA_LOADENS1J_INS1K_ILi3ELi4ELi3EEENS1M_ILi16EEENSM_INS5_IJS1O_S2L_EEENS5_IJS2L_SC_EEEEEEENS4_39AutoVectorizingCopyWithAssumedAlignmentILi128EEENS4_14SM90_TMA_STOREES35_S37_S37_EEEvvEEEEvNT_6ParamsE:
        .type           _ZN7cutlass13device_kernelINS_4gemm6kernel13GemmUniversalIN4cute5tupleIJiiiiEEENS1_10collective13CollectiveMmaINS1_46MainloopSm100TmaUmmaWarpSpecializedBlockScaledILi8ELi2ELi1ENS5_IJNS4_1CILi4EEESB_NSA_ILi1EEEEEEEENS5_IJNSA_ILi256EEESF_NSA_ILi128EEEEEENS5_IJNS_12float_e2m1_tENS_13float_ue4m3_tEEEENS5_IJNS5_IJlSC_lEEENS4_6LayoutINS5_IJNS5_IJNS5_IJNSA_ILi32EEESB_EEEiEEENS5_IJNS5_IJNSA_ILi16EEESB_EEEiEEENS5_IJSC_iEEEEEENS5_IJSS_NS5_IJNS5_IJNSA_ILi0EEESC_EEENSA_ILi512EEEEEENS5_IJSV_iEEEEEEEEEEESK_S12_NS4_8TiledMMAINS4_8MMA_AtomIJNS4_23SM100_MMA_MXF4_2x1SM_SSISI_SI_fSJ_Li256ELi256ELi16ELNS4_4UMMA5MajorE0ELS17_0ELNS16_7ScaleInE0ELS18_0EEEEEENSM_INS5_IJSC_SC_SC_EEENS5_IJSV_SV_SV_EEEEENS5_IJNS4_10UnderscoreES1E_S1E_EEEEENS5_IJNS4_28SM100_TMA_2SM_LOAD_MULTICASTES1H_EEENS5_IJNS4_14ComposedLayoutINS4_7SwizzleILi2ELi4ELi3EEENS4_18smem_ptr_flag_bitsILi4EEENSM_INS5_IJNSA_ILi8EEESG_EEENS5_IJSG_SC_EEEEEEENSM_INS5_IJNS5_IJNS5_IJSO_SC_EEESR_EEESC_NS5_IJSC_NSA_ILi2EEEEEEEEENS5_IJNS5_IJNS5_IJSR_SX_EEESW_EEESV_NS5_IJSB_SX_EEEEEEEEEEEvNS4_8identityES1I_NS5_IJS1S_NSM_INS5_IJNS5_IJNS5_IJSO_S1V_EEESR_EEESC_S1W_EEENS5_IJS1Z_SV_NS5_IJSB_NSA_ILi1024EEEEEEEEEEEEEEvS24_EENS_8epilogue10collective18CollectiveEpilogueINS2E_23Sm100TmaWarpSpecializedILi4ELi2ELi64ELb1ELb0EEEJNS5_IJSG_SF_SG_EEENS5_IJNSM_ISG_SC_EENSM_INSA_ILi64EEESC_EEEEENS_10bfloat16_tESL_S2O_SL_NS2E_6fusion15FusionCallbacksIS2I_NS2P_17LinearCombinationIS2O_fS2O_fLNS_15FloatRoundStyleE2EEES2J_S2N_JEEENS4_5SM1004TMEM4LOAD26SM100_TMEM_LOAD_32dp32b64xENS4_13SM90_TMA_LOADENS1J_INS1K_ILi3ELi4ELi3EEENS1M_ILi16EEENSM_INS5_IJS1O_S2L_EEENS5_IJS2L_SC_EEEEEEENS4_39AutoVectorizingCopyWithAssumedAlignmentILi128EEENS4_14SM90_TMA_STOREES35_S37_S37_EEEvvEEEEvNT_6ParamsE,@function
        .size           _ZN7cutlass13device_kernelINS_4gemm6kernel13GemmUniversalIN4cute5tupleIJiiiiEEENS1_10collective13CollectiveMmaINS1_46MainloopSm100TmaUmmaWarpSpecializedBlockScaledILi8ELi2ELi1ENS5_IJNS4_1CILi4EEESB_NSA_ILi1EEEEEEEENS5_IJNSA_ILi256EEESF_NSA_ILi128EEEEEENS5_IJNS_12float_e2m1_tENS_13float_ue4m3_tEEEENS5_IJNS5_IJlSC_lEEENS4_6LayoutINS5_IJNS5_IJNS5_IJNSA_ILi32EEESB_EEEiEEENS5_IJNS5_IJNSA_ILi16EEESB_EEEiEEENS5_IJSC_iEEEEEENS5_IJSS_NS5_IJNS5_IJNSA_ILi0EEESC_EEENSA_ILi512EEEEEENS5_IJSV_iEEEEEEEEEEESK_S12_NS4_8TiledMMAINS4_8MMA_AtomIJNS4_23SM100_MMA_MXF4_2x1SM_SSISI_SI_fSJ_Li256ELi256ELi16ELNS4_4UMMA5MajorE0ELS17_0ELNS16_7ScaleInE0ELS18_0EEEEEENSM_INS5_IJSC_SC_SC_EEENS5_IJSV_SV_SV_EEEEENS5_IJNS4_10UnderscoreES1E_S1E_EEEEENS5_IJNS4_28SM100_TMA_2SM_LOAD_MULTICASTES1H_EEENS5_IJNS4_14ComposedLayoutINS4_7SwizzleILi2ELi4ELi3EEENS4_18smem_ptr_flag_bitsILi4EEENSM_INS5_IJNSA_ILi8EEESG_EEENS5_IJSG_SC_EEEEEEENSM_INS5_IJNS5_IJNS5_IJSO_SC_EEESR_EEESC_NS5_IJSC_NSA_ILi2EEEEEEEEENS5_IJNS5_IJNS5_IJSR_SX_EEESW_EEESV_NS5_IJSB_SX_EEEEEEEEEEEvNS4_8identityES1I_NS5_IJS1S_NSM_INS5_IJNS5_IJNS5_IJSO_S1V_EEESR_EEESC_S1W_EEENS5_IJS1Z_SV_NS5_IJSB_NSA_ILi1024EEEEEEEEEEEEEEvS24_EENS_8epilogue10collective18CollectiveEpilogueINS2E_23Sm100TmaWarpSpecializedILi4ELi2ELi64ELb1ELb0EEEJNS5_IJSG_SF_SG_EEENS5_IJNSM_ISG_SC_EENSM_INSA_ILi64EEESC_EEEEENS_10bfloat16_tESL_S2O_SL_NS2E_6fusion15FusionCallbacksIS2I_NS2P_17LinearCombinationIS2O_fS2O_fLNS_15FloatRoundStyleE2EEES2J_S2N_JEEENS4_5SM1004TMEM4LOAD26SM100_TMEM_LOAD_32dp32b64xENS4_13SM90_TMA_LOADENS1J_INS1K_ILi3ELi4ELi3EEENS1M_ILi16EEENSM_INS5_IJS1O_S2L_EEENS5_IJS2L_SC_EEEEEEENS4_39AutoVectorizingCopyWithAssumedAlignmentILi128EEENS4_14SM90_TMA_STOREES35_S37_S37_EEEvvEEEEvNT_6ParamsE,(.L_x_206 - _ZN7cutlass13device_kernelINS_4gemm6kernel13GemmUniversalIN4cute5tupleIJiiiiEEENS1_10collective13CollectiveMmaINS1_46MainloopSm100TmaUmmaWarpSpecializedBlockScaledILi8ELi2ELi1ENS5_IJNS4_1CILi4EEESB_NSA_ILi1EEEEEEEENS5_IJNSA_ILi256EEESF_NSA_ILi128EEEEEENS5_IJNS_12float_e2m1_tENS_13float_ue4m3_tEEEENS5_IJNS5_IJlSC_lEEENS4_6LayoutINS5_IJNS5_IJNS5_IJNSA_ILi32EEESB_EEEiEEENS5_IJNS5_IJNSA_ILi16EEESB_EEEiEEENS5_IJSC_iEEEEEENS5_IJSS_NS5_IJNS5_IJNSA_ILi0EEESC_EEENSA_ILi512EEEEEENS5_IJSV_iEEEEEEEEEEESK_S12_NS4_8TiledMMAINS4_8MMA_AtomIJNS4_23SM100_MMA_MXF4_2x1SM_SSISI_SI_fSJ_Li256ELi256ELi16ELNS4_4UMMA5MajorE0ELS17_0ELNS16_7ScaleInE0ELS18_0EEEEEENSM_INS5_IJSC_SC_SC_EEENS5_IJSV_SV_SV_EEEEENS5_IJNS4_10UnderscoreES1E_S1E_EEEEENS5_IJNS4_28SM100_TMA_2SM_LOAD_MULTICASTES1H_EEENS5_IJNS4_14ComposedLayoutINS4_7SwizzleILi2ELi4ELi3EEENS4_18smem_ptr_flag_bitsILi4EEENSM_INS5_IJNSA_ILi8EEESG_EEENS5_IJSG_SC_EEEEEEENSM_INS5_IJNS5_IJNS5_IJSO_SC_EEESR_EEESC_NS5_IJSC_NSA_ILi2EEEEEEEEENS5_IJNS5_IJNS5_IJSR_SX_EEESW_EEESV_NS5_IJSB_SX_EEEEEEEEEEEvNS4_8identityES1I_NS5_IJS1S_NSM_INS5_IJNS5_IJNS5_IJSO_S1V_EEESR_EEESC_S1W_EEENS5_IJS1Z_SV_NS5_IJSB_NSA_ILi1024EEEEEEEEEEEEEEvS24_EENS_8epilogue10collective18CollectiveEpilogueINS2E_23Sm100TmaWarpSpecializedILi4ELi2ELi64ELb1ELb0EEEJNS5_IJSG_SF_SG_EEENS5_IJNSM_ISG_SC_EENSM_INSA_ILi64EEESC_EEEEENS_10bfloat16_tESL_S2O_SL_NS2E_6fusion15FusionCallbacksIS2I_NS2P_17LinearCombinationIS2O_fS2O_fLNS_15FloatRoundStyleE2EEES2J_S2N_JEEENS4_5SM1004TMEM4LOAD26SM100_TMEM_LOAD_32dp32b64xENS4_13SM90_TMA_LOADENS1J_INS1K_ILi3ELi4ELi3EEENS1M_ILi16EEENSM_INS5_IJS1O_S2L_EEENS5_IJS2L_SC_EEEEEEENS4_39AutoVectorizingCopyWithAssumedAlignmentILi128EEENS4_14SM90_TMA_STOREES35_S37_S37_EEEvvEEEEvNT_6ParamsE)
        .other          _ZN7cutlass13device_kernelINS_4gemm6kernel13GemmUniversalIN4cute5tupleIJiiiiEEENS1_10collective13CollectiveMmaINS1_46MainloopSm100TmaUmmaWarpSpecializedBlockScaledILi8ELi2ELi1ENS5_IJNS4_1CILi4EEESB_NSA_ILi1EEEEEEEENS5_IJNSA_ILi256EEESF_NSA_ILi128EEEEEENS5_IJNS_12float_e2m1_tENS_13float_ue4m3_tEEEENS5_IJNS5_IJlSC_lEEENS4_6LayoutINS5_IJNS5_IJNS5_IJNSA_ILi32EEESB_EEEiEEENS5_IJNS5_IJNSA_ILi16EEESB_EEEiEEENS5_IJSC_iEEEEEENS5_IJSS_NS5_IJNS5_IJNSA_ILi0EEESC_EEENSA_ILi512EEEEEENS5_IJSV_iEEEEEEEEEEESK_S12_NS4_8TiledMMAINS4_8MMA_AtomIJNS4_23SM100_MMA_MXF4_2x1SM_SSISI_SI_fSJ_Li256ELi256ELi16ELNS4_4UMMA5MajorE0ELS17_0ELNS16_7ScaleInE0ELS18_0EEEEEENSM_INS5_IJSC_SC_SC_EEENS5_IJSV_SV_SV_EEEEENS5_IJNS4_10UnderscoreES1E_S1E_EEEEENS5_IJNS4_28SM100_TMA_2SM_LOAD_MULTICASTES1H_EEENS5_IJNS4_14ComposedLayoutINS4_7SwizzleILi2ELi4ELi3EEENS4_18smem_ptr_flag_bitsILi4EEENSM_INS5_IJNSA_ILi8EEESG_EEENS5_IJSG_SC_EEEEEEENSM_INS5_IJNS5_IJNS5_IJSO_SC_EEESR_EEESC_NS5_IJSC_NSA_ILi2EEEEEEEEENS5_IJNS5_IJNS5_IJSR_SX_EEESW_EEESV_NS5_IJSB_SX_EEEEEEEEEEEvNS4_8identityES1I_NS5_IJS1S_NSM_INS5_IJNS5_IJNS5_IJSO_S1V_EEESR_EEESC_S1W_EEENS5_IJS1Z_SV_NS5_IJSB_NSA_ILi1024EEEEEEEEEEEEEEvS24_EENS_8epilogue10collective18CollectiveEpilogueINS2E_23Sm100TmaWarpSpecializedILi4ELi2ELi64ELb1ELb0EEEJNS5_IJSG_SF_SG_EEENS5_IJNSM_ISG_SC_EENSM_INSA_ILi64EEESC_EEEEENS_10bfloat16_tESL_S2O_SL_NS2E_6fusion15FusionCallbacksIS2I_NS2P_17LinearCombinationIS2O_fS2O_fLNS_15FloatRoundStyleE2EEES2J_S2N_JEEENS4_5SM1004TMEM4LOAD26SM100_TMEM_LOAD_32dp32b64xENS4_13SM90_TMA_LOADENS1J_INS1K_ILi3ELi4ELi3EEENS1M_ILi16EEENSM_INS5_IJS1O_S2L_EEENS5_IJS2L_SC_EEEEEEENS4_39AutoVectorizingCopyWithAssumedAlignmentILi128EEENS4_14SM90_TMA_STOREES35_S37_S37_EEEvvEEEEvNT_6ParamsE,@"STO_CUDA_ENTRY STV_DEFAULT"
_ZN7cutlass13device_kernelINS_4gemm6kernel13GemmUniversalIN4cute5tupleIJiiiiEEENS1_10collective13CollectiveMmaINS1_46MainloopSm100TmaUmmaWarpSpecializedBlockScaledILi8ELi2ELi1ENS5_IJNS4_1CILi4EEESB_NSA_ILi1EEEEEEEENS5_IJNSA_ILi256EEESF_NSA_ILi128EEEEEENS5_IJNS_12float_e2m1_tENS_13float_ue4m3_tEEEENS5_IJNS5_IJlSC_lEEENS4_6LayoutINS5_IJNS5_IJNS5_IJNSA_ILi32EEESB_EEEiEEENS5_IJNS5_IJNSA_ILi16EEESB_EEEiEEENS5_IJSC_iEEEEEENS5_IJSS_NS5_IJNS5_IJNSA_ILi0EEESC_EEENSA_ILi512EEEEEENS5_IJSV_iEEEEEEEEEEESK_S12_NS4_8TiledMMAINS4_8MMA_AtomIJNS4_23SM100_MMA_MXF4_2x1SM_SSISI_SI_fSJ_Li256ELi256ELi16ELNS4_4UMMA5MajorE0ELS17_0ELNS16_7ScaleInE0ELS18_0EEEEEENSM_INS5_IJSC_SC_SC_EEENS5_IJSV_SV_SV_EEEEENS5_IJNS4_10UnderscoreES1E_S1E_EEEEENS5_IJNS4_28SM100_TMA_2SM_LOAD_MULTICASTES1H_EEENS5_IJNS4_14ComposedLayoutINS4_7SwizzleILi2ELi4ELi3EEENS4_18smem_ptr_flag_bitsILi4EEENSM_INS5_IJNSA_ILi8EEESG_EEENS5_IJSG_SC_EEEEEEENSM_INS5_IJNS5_IJNS5_IJSO_SC_EEESR_EEESC_NS5_IJSC_NSA_ILi2EEEEEEEEENS5_IJNS5_IJNS5_IJSR_SX_EEESW_EEESV_NS5_IJSB_SX_EEEEEEEEEEEvNS4_8identityES1I_NS5_IJS1S_NSM_INS5_IJNS5_IJNS5_IJSO_S1V_EEESR_EEESC_S1W_EEENS5_IJS1Z_SV_NS5_IJSB_NSA_ILi1024EEEEEEEEEEEEEEvS24_EENS_8epilogue10collective18CollectiveEpilogueINS2E_23Sm100TmaWarpSpecializedILi4ELi2ELi64ELb1ELb0EEEJNS5_IJSG_SF_SG_EEENS5_IJNSM_ISG_SC_EENSM_INSA_ILi64EEESC_EEEEENS_10bfloat16_tESL_S2O_SL_NS2E_6fusion15FusionCallbacksIS2I_NS2P_17LinearCombinationIS2O_fS2O_fLNS_15FloatRoundStyleE2EEES2J_S2N_JEEENS4_5SM1004TMEM4LOAD26SM100_TMEM_LOAD_32dp32b64xENS4_13SM90_TMA_LOADENS1J_INS1K_ILi3ELi4ELi3EEENS1M_ILi16EEENSM_INS5_IJS1O_S2L_EEENS5_IJS2L_SC_EEEEEEENS4_39AutoVectorizingCopyWithAssumedAlignmentILi128EEENS4_14SM90_TMA_STOREES35_S37_S37_EEEvvEEEEvNT_6ParamsE:
[----:B------:R-:W1:Y:S01]  /*0000*/  LDC R1, c[0x0][0x37c] ;  /* 0x0000df00ff017b82 */ /* 0x000e620000000800 */
[----:B------:R-:W2:Y:S01]  /*0010*/  S2R R155, SR_TID.X ;  /* 0x00000000009b7919 */ /* 0x000ea20000002100 */
[----:B------:R-:W3:Y:S06]  /*0020*/  LDCU.64 UR12, c[0x0][0xc90] ;  /* 0x00019200ff0c77ac */ /* 0x000eec0008000a00 */
[----:B------:R-:W4:Y:S01]  /*0030*/  S2UR UR62, SR_CgaCtaId ;  /* 0x00000000003e79c3 */ /* 0x000f220000008800 */
[----:B------:R-:W-:Y:S02]  /*0040*/  PRMT R143, RZ, 0x7610, R143 ;  /* 0x00007610ff8f7816 */ /* 0x000fe4000000008f */
[----:B------:R-:W-:-:S02]  /*0050*/  ELECT P0, URZ, PT ;  /* 0x0000000000ff782f */ /* 0x000fc40003800000 */
[----:B---3--:R-:W-:-:S04]  /*0060*/  ISETP.NE.U32.AND P1, PT, RZ, UR12, PT ;  /* 0x0000000cff007c0c */ /* 0x008fc8000bf25070 */
[----:B------:R-:W-:Y:S01]  /*0070*/  ISETP.NE.AND.EX P2, PT, RZ, UR13, PT, P1 ;  /* 0x0000000dff007c0c */ /* 0x000fe2000bf45310 */
[----:B----4-:R-:W-:Y:S01]  /*0080*/  ULOP3.LUT UR73, UR62, 0x1, URZ, 0xc0, !UPT ;  /* 0x000000013e497892 */ /* 0x010fe2000f8ec0ff */
[----:B--2---:R-:W-:-:S05]  /*0090*/  SHF.R.U32.HI R144, RZ, 0x5, R155 ;  /* 0x00000005ff907819 */ /* 0x004fca000001169b */
[----:B------:R-:W2:Y:S02]  /*00a0*/  SHFL.IDX PT, R0, R144, RZ, 0x1f ;  /* 0x00001fff90007589 */ /* 0x000ea400000e0000 */
[----:B--2---:R-:W-:-:S04]  /*00b0*/  R2UR UR17, R0 ;  /* 0x00000000001172ca */ /* 0x004fc800000e0000 */
[----:B-1----:R-:W-:Y:S05]  /*00c0*/  @P2 BRA `(.L_x_0) ;  /* 0x0000000000302947 */ /* 0x002fea0003800000 */
[----:B------:R-:W1:Y:S02]  /*00d0*/  LDCU.64 UR4, c[0x0][0xc88] ;  /* 0x00019100ff0477ac */ /* 0x000e640008000a00 */
[----:B-1----:R-:W-:-:S04]  /*00e0*/  UISETP.NE.U32.AND UP0, UPT, UR4, URZ, UPT ;  /* 0x000000ff0400728c */ /* 0x002fc8000bf05070 */
[----:B------:R-:W-:-:S09]  /*00f0*/  UISETP.NE.AND.EX UP0, UPT, UR5, URZ, UPT, UP0 ;  /* 0x000000ff0500728c */ /* 0x000fd2000bf05300 */
[----:B------:R-:W-:Y:S05]  /*0100*/  BRA.U !UP0, `(.L_x_1) ;  /* 0x0000000108147547 */ /* 0x000fea000b800000 */
[----:B------:R-:W1:Y:S01]  /*0110*/  LDC.64 R2, c[0x0][0xc88] ;  /* 0x00032200ff027b82 */ /* 0x000e620000000a00 */
[----:B------:R-:W1:Y:S02]  /*0120*/  LDCU.64 UR4, c[0x0][0x358] ;  /* 0x00006b00ff0477ac */ /* 0x000e640008000a00 */
[----:B-1----:R1:W5:Y:S01]  /*0130*/  LDG.E R71, desc[UR4][R2.64] ;  /* 0x0000000402477981 */ /* 0x002362000c1e1900 */
[----:B------:R-:W-:Y:S01]  /*0140*/  HFMA2 R143, -RZ, RZ, 0, 5.9604644775390625e-08 ;  /* 0x00000001ff8f7431 */ /* 0x000fe200000001ff */
[----:B------:R-:W-:Y:S05]  /*0150*/  BRA `(.L_x_0) ;  /* 0x00000000000c7947 */ /* 0x000fea0003800000 */
.L_x_1:
[----:B------:R-:W1:Y:S01]  /*0160*/  LDCU UR4, c[0x0][0xc80] ;  /* 0x00019000ff0477ac */ /* 0x000e620008000800 */
[----:B------:R-:W-:Y:S01]  /*0170*/  HFMA2 R143, -RZ, RZ, 0, 5.9604644775390625e-08 ;  /* 0x00000001ff8f7431 */ /* 0x000fe200000001ff */
[----:B-1----:R-:W-:-:S07]  /*0180*/  MOV R71, UR4 ;  /* 0x0000000400477c02 */ /* 0x002fce0008000f00 */
.L_x_0:
[----:B------:R-:W2:Y:S02]  /*0190*/  LDCU.64 UR4, c[0x0][0xcb0] ;  /* 0x00019600ff0477ac */ /* 0x000ea40008000a00 */
[----:B--2---:R-:W-:-:S04]  /*01a0*/  UISETP.NE.U32.AND UP0, UPT, UR4, URZ, UPT ;  /* 0x000000ff0400728c */ /* 0x004fc8000bf05070 */
[----:B------:R-:W-:-:S09]  /*01b0*/  UISETP.NE.AND.EX UP0, UPT, UR5, URZ, UPT, UP0 ;  /* 0x000000ff0500728c */ /* 0x000fd2000bf05300 */
[----:B------:R-:W-:Y:S05]  /*01c0*/  BRA.U UP0, `(.L_x_2) ;  /* 0x0000000100287547 */ /* 0x000fea000b800000 */
[----:B------:R-:W2:Y:S02]  /*01d0*/  LDCU.64 UR4, c[0x0][0xca8] ;  /* 0x00019500ff0477ac */ /* 0x000ea40008000a00 */
[----:B--2---:R-:W-:-:S04]  /*01e0*/  UISETP.NE.U32.AND UP0, UPT, UR4, URZ, UPT ;  /* 0x000000ff0400728c */ /* 0x004fc8000bf05070 */
[----:B------:R-:W-:-:S09]  /*01f0*/  UISETP.NE.AND.EX UP0, UPT, UR5, URZ, UPT, UP0 ;  /* 0x000000ff0500728c */ /* 0x000fd2000bf05300 */
[----:B------:R-:W-:Y:S05]  /*0200*/  BRA.U !UP0, `(.L_x_3) ;  /* 0x0000000108107547 */ /* 0x000fea000b800000 */
[----:B------:R-:W2:Y:S01]  /*0210*/  LDC.64 R68, c[0x0][0xca8] ;  /* 0x00032a00ff447b82 */ /* 0x000ea20000000a00 */
[----:B------:R-:W2:Y:S02]  /*0220*/  LDCU.64 UR4, c[0x0][0x358] ;  /* 0x00006b00ff0477ac */ /* 0x000ea40008000a00 */
[----:B--2---:R2:W5:Y:S01]  /*0230*/  LDG.E R68, desc[UR4][R68.64] ;  /* 0x0000000444447981 */ /* 0x004562000c1e1900 */
[----:B------:R-:W-:Y:S05]  /*0240*/  BRA `(.L_x_2) ;  /* 0x0000000000087947 */ /* 0x000fea0003800000 */
.L_x_3:
[----:B------:R-:W2:Y:S02]  /*0250*/  LDCU UR4, c[0x0][0xca0] ;  /* 0x00019400ff0477ac */ /* 0x000ea40008000800 */
[----:B--2---:R-:W-:Y:S02]  /*0260*/  MOV R68, UR4 ;  /* 0x0000000400447c02 */ /* 0x004fe40008000f00 */
.L_x_2:
[----:B------:R-:W-:Y:S01]  /*0270*/  IMAD.U32 R0, RZ, RZ, UR17 ;  /* 0x00000011ff007e24 */ /* 0x000fe2000f8e00ff */
[----:B------:R-:W-:Y:S04]  /*0280*/  BSSY.RECONVERGENT B0, `(.L_x_4) ;  /* 0x0000012000007945 */ /* 0x000fe80003800200 */
[C---:B------:R-:W-:Y:S02]  /*0290*/  ISETP.NE.OR P3, PT, R0.reuse, 0x1, !P0 ;  /* 0x000000010000780c */ /* 0x040fe40004765670 */
[----:B------:R-:W-:-:S11]  /*02a0*/  ISETP.NE.OR P2, PT, R0, 0x3, !P0 ;  /* 0x000000030000780c */ /* 0x000fd60004745670 */
[----:B------:R-:W-:Y:S05]  /*02b0*/  @P3 BRA `(.L_x_5) ;  /* 0x0000000000383947 */ /* 0x000fea0003800000 */
[----:B------:R-:W3:Y:S02]  /*02c0*/  LDCU.64 UR4, c[0x0][0x348] ;  /* 0x00006900ff0477ac */ /* 0x000ee40008000a00 */
[----:B---3--:R-:W-:Y:S02]  /*02d0*/  UIADD3 UR10, UP3, UPT, UR4, 0x80, URZ ;  /* 0x00000080040a7890 */ /* 0x008fe4000ff7e0ff */
[----:B------:R-:W-:Y:S02]  /*02e0*/  UIADD3 UR8, UP2, UPT, UR4, 0x180, URZ ;  /* 0x0000018004087890 */ /* 0x000fe4000ff5e0ff */
[----:B------:R-:W-:Y:S02]  /*02f0*/  UIADD3 UR6, UP1, UPT, UR4, 0x280, URZ ;  /* 0x0000028004067890 */ /* 0x000fe4000ff3e0ff */
[----:B------:R-:W-:Y:S02]  /*0300*/  UIADD3 UR4, UP0, UPT, UR4, 0x380, URZ ;  /* 0x0000038004047890 */ /* 0x000fe4000ff1e0ff */
[----:B------:R-:W-:-:S02]  /*0310*/  UIADD3.X UR11, UPT, UPT, URZ, UR5, URZ, UP3, !UPT ;  /* 0x00000005ff0b7290 */ /* 0x000fc40009ffe4ff */
[----:B------:R-:W-:Y:S02]  /*0320*/  UIADD3.X UR9, UPT, UPT, URZ, UR5, URZ, UP2, !UPT ;  /* 0x00000005ff097290 */ /* 0x000fe400097fe4ff */
[----:B------:R-:W-:Y:S02]  /*0330*/  UIADD3.X UR7, UPT, UPT, URZ, UR5, URZ, UP1, !UPT ;  /* 0x00000005ff077290 */ /* 0x000fe40008ffe4ff */
[----:B------:R-:W-:-:S03]  /*0340*/  UIADD3.X UR5, UPT, UPT, URZ, UR5, URZ, UP0, !UPT ;  /* 0x00000005ff057290 */ /* 0x000fc600087fe4ff */
[----:B------:R3:W-:Y:S02]  /*0350*/  UTMACCTL.PF [UR10] ;  /* 0x000000000a0079b9 */ /* 0x0007e40008040000 */
[----:B------:R3:W-:Y:S02]  /*0360*/  UTMACCTL.PF [UR8] ;  /* 0x00000000080079b9 */ /* 0x0007e40008040000 */
[----:B------:R3:W-:Y:S02]  /*0370*/  UTMACCTL.PF [UR6] ;  /* 0x00000000060079b9 */ /* 0x0007e40008040000 */
[----:B------:R3:W-:Y:S02]  /*0380*/  UTMACCTL.PF [UR4] ;  /* 0x00000000040079b9 */ /* 0x0007e40008040000 */
[----:B---3--:R-:W-:Y:S01]  /*0390*/  NOP ;  /* 0x0000000000007918 */ /* 0x008fe20000000000 */
.L_x_5:
[----:B------:R-:W-:Y:S05]  /*03a0*/  BSYNC.RECONVERGENT B0 ;  /* 0x0000000000007941 */ /* 0x000fea0003800200 */
.L_x_4:
[----:B------:R-:W-:Y:S04]  /*03b0*/  BSSY.RECONVERGENT B0, `(.L_x_6) ;  /* 0x000000a000007945 */ /* 0x000fe80003800200 */
[----:B------:R-:W-:Y:S05]  /*03c0*/  @P2 BRA `(.L_x_7) ;  /* 0x0000000000202947 */ /* 0x000fea0003800000 */
[----:B------:R-:W3:Y:S02]  /*03d0*/  LDCU.64 UR4, c[0x0][0x348] ;  /* 0x00006900ff0477ac */ /* 0x000ee40008000a00 */
[----:B---3--:R-:W-:Y:S02]  /*03e0*/  UIADD3 UR6, UP1, UPT, UR4, 0x980, URZ ;  /* 0x0000098004067890 */ /* 0x008fe4000ff3e0ff */
[----:B------:R-:W-:Y:S02]  /*03f0*/  UIADD3 UR4, UP0, UPT, UR4, 0xa80, URZ ;  /* 0x00000a8004047890 */ /* 0x000fe4000ff1e0ff */
[----:B------:R-:W-:Y:S02]  /*0400*/  UIADD3.X UR7, UPT, UPT, URZ, UR5, URZ, UP1, !UPT ;  /* 0x00000005ff077290 */ /* 0x000fe40008ffe4ff */
[----:B------:R-:W-:-:S07]  /*0410*/  UIADD3.X UR5, UPT, UPT, URZ, UR5, URZ, UP0, !UPT ;  /* 0x00000005ff057290 */ /* 0x000fce00087fe4ff */
[----:B------:R3:W-:Y:S02]  /*0420*/  UTMACCTL.PF [UR6] ;  /* 0x00000000060079b9 */ /* 0x0007e40008040000 */
[----:B------:R3:W-:Y:S02]  /*0430*/  UTMACCTL.PF [UR4] ;  /* 0x00000000040079b9 */ /* 0x0007e40008040000 */
[----:B---3--:R-:W-:Y:S01]  /*0440*/  NOP ;  /* 0x0000000000007918 */ /* 0x008fe20000000000 */
.L_x_7:
[----:B------:R-:W-:Y:S05]  /*0450*/  BSYNC.RECONVERGENT B0 ;  /* 0x0000000000007941 */ /* 0x000fea0003800200 */
.L_x_6:
[----:B------:R-:W3:Y:S01]  /*0460*/  LDCU.64 UR4, c[0x0][0xc88] ;  /* 0x00019100ff0477ac */ /* 0x000ee20008000a00 */
[----:B------:R-:W-:Y:S01]  /*0470*/  ISETP.NE.AND.EX P1, PT, RZ, UR13, PT, P1 ;  /* 0x0000000dff007c0c */ /* 0x000fe2000bf25310 */
[----:B------:R-:W-:Y:S01]  /*0480*/  UPLOP3.LUT UP3, UPT, UPT, UPT, UPT, 0x80, 0x8 ;  /* 0x000000000008789c */ /* 0x000fe20003f6f070 */
[----:B---3--:R-:W-:-:S04]  /*0490*/  ISETP.NE.U32.AND P2, PT, RZ, UR4, PT ;  /* 0x00000004ff007c0c */ /* 0x008fc8000bf45070 */
[----:B------:R-:W-:-:S13]  /*04a0*/  ISETP.NE.AND.EX P2, PT, RZ, UR5, PT, P2 ;  /* 0x00000005ff007c0c */ /* 0x000fda000bf45320 */
[----:B------:R-:W-:Y:S05]  /*04b0*/  @P2 BRA P1, `(.L_x_8) ;  /* 0x0000000000282947 */ /* 0x000fea0000800000 */
[----:B------:R-:W-:Y:S01]  /*04c0*/  UISETP.NE.U32.AND UP0, UPT, UR12, URZ, UPT ;  /* 0x000000ff0c00728c */ /* 0x000fe2000bf05070 */
[----:B-----5:R-:W-:Y:S01]  /*04d0*/  FSETP.NEU.AND P1, PT, R71, RZ, PT ;  /* 0x000000ff4700720b */ /* 0x020fe20003f2d000 */
[----:B------:R-:W-:Y:S02]  /*04e0*/  UISETP.NE.U32.AND UP2, UPT, UR4, URZ, UPT ;  /* 0x000000ff0400728c */ /* 0x000fe4000bf45070 */
[----:B------:R-:W-:Y:S02]  /*04f0*/  UISETP.NE.AND.EX UP1, UPT, UR13, URZ, UPT, UP0 ;  /* 0x000000ff0d00728c */ /* 0x000fe4000bf25300 */
[----:B------:R-:W-:-:S04]  /*0500*/  UISETP.NE.AND.EX UP0, UPT, UR5, URZ, UPT, UP2 ;  /* 0x000000ff0500728c */ /* 0x000fc8000bf05320 */
[----:B------:R-:W-:-:S04]  /*0510*/  USEL UR4, URZ, 0xffffffff, UP0 ;  /* 0xffffffffff047887 */ /* 0x000fc80008000000 */
[----:B------:R-:W-:Y:S01]  /*0520*/  VOTEU.ANY UP0, P1 ;  /* 0x0000000000ff7886 */ /* 0x000fe20000800100 */
[----:B------:R-:W-:-:S04]  /*0530*/  @!UP1 USEL UR4, URZ, 0xffffffff, UP0 ;  /* 0xffffffffff049887 */ /* 0x000fc80008000000 */
[----:B------:R-:W-:-:S04]  /*0540*/  ULOP3.LUT UR4, UR4, 0x1, URZ, 0xc0, !UPT ;  /* 0x0000000104047892 */ /* 0x000fc8000f8ec0ff */
[----:B------:R-:W-:-:S11]  /*0550*/  UISETP.NE.U32.AND UP3, UPT, UR4, 0x1, UPT ;  /* 0x000000010400788c */ /* 0x000fd6000bf65070 */
.L_x_8:
[----:B------:R-:W3:Y:S01]  /*0560*/  SHFL.IDX PT, R0, R144, RZ, 0x1f ;  /* 0x00001fff90007589 */ /* 0x000ee200000e0000 */
[----:B------:R-:W-:-:S04]  /*0570*/  UISETP.NE.AND UP0, UPT, UR17, 0x2, UPT ;  /* 0x000000021100788c */ /* 0x000fc8000bf05270 */
[----:B------:R-:W-:Y:S02]  /*0580*/  UISETP.EQ.AND UP1, UPT, UR73, URZ, !UP0 ;  /* 0x000000ff4900728c */ /* 0x000fe4000c722270 */
[----:B------:R-:W-:-:S04]  /*0590*/  USEL UR50, URZ, 0x1, UP0 ;  /* 0x00000001ff327887 */ /* 0x000fc80008000000 */
[----:B------:R-:W-:Y:S02]  /*05a0*/  PLOP3.LUT P4, PT, P0, PT, UP1, 0x80, 0x8 ;  /* 0x000000000008781c */ /* 0x000fe4000078f018 */
[----:B---3--:R-:W-:-:S13]  /*05b0*/  ISETP.NE.AND P1, PT, R0, RZ, PT ;  /* 0x000000ff0000720c */ /* 0x008fda0003f25270 */
[----:B------:R-:W-:Y:S05]  /*05c0*/  @P1 BRA `(.L_x_9) ;  /* 0x0000000000741947 */ /* 0x000fea0003800000 */
[----:B------:R-:W-:Y:S01]  /*05d0*/  UMOV UR4, 0x400 ;  /* 0x0000040000047882 */ /* 0x000fe20000000000 */
[----:B------:R-:W-:Y:S01]  /*05e0*/  UMOV UR8, 0x1 ;  /* 0x0000000100087882 */ /* 0x000fe20000000000 */
[----:B------:R-:W-:Y:S01]  /*05f0*/  UMOV UR6, 0x5 ;  /* 0x0000000500067882 */ /* 0x000fe20000000000 */
[----:B------:R-:W-:Y:S02]  /*0600*/  ULEA UR4, UR62, UR4, 0x18 ;  /* 0x000000043e047291 */ /* 0x000fe4000f8ec0ff */
[----:B------:R-:W-:-:S04]  /*0610*/  UIADD3 UR8, UPT, UPT, -UR8, 0x100000, URZ ;  /* 0x0010000008087890 */ /* 0x000fc8000fffe1ff */
[----:B------:R-:W-:Y:S02]  /*0620*/  USHF.L.U32 UR9, UR8, 0xb, URZ ;  /* 0x0000000b08097899 */ /* 0x000fe400080006ff */
[----:B------:R-:W-:Y:S02]  /*0630*/  USHF.L.U32 UR8, UR8, 0x1, URZ ;  /* 0x0000000108087899 */ /* 0x000fe400080006ff */
[----:B------:R-:W-:-:S04]  /*0640*/  UIADD3 UR6, UPT, UPT, -UR6, 0x100000, URZ ;  /* 0x0010000006067890 */ /* 0x000fc8000fffe1ff */
[----:B------:R-:W-:Y:S02]  /*0650*/  USHF.L.U32 UR7, UR6, 0xb, URZ ;  /* 0x0000000b06077899 */ /* 0x000fe400080006ff */
[----:B------:R-:W-:Y:S01]  /*0660*/  USHF.L.U32 UR6, UR6, 0x1, URZ ;  /* 0x0000000106067899 */ /* 0x000fe200080006ff */
[----:B------:R-:W-:Y:S01]  /*0670*/  ELECT P1, URZ, PT ;  /* 0x0000000000ff782f */ /* 0x000fe20003820000 */
[----:B------:R-:W3:Y:S02]  /*0680*/  FENCE.VIEW.ASYNC.S ;  /* 0x00000000000073c6 */ /* 0x000ee40000000000 */
[----:B---3--:R3:W4:Y:S08]  /*0690*/  SYNCS.EXCH.64 URZ, [UR4], UR8 ;  /* 0x0000000804ff75b2 */ /* 0x0087300008000100 */
[----:B------:R3:W1:Y:S01]  /*06a0*/  SYNCS.EXCH.64 URZ, [UR4+0x40], UR6 ;  /* 0x0000400604ff75b2 */ /* 0x0006620008000100 */
        /* <DEDUP_REMOVED lines=13> */
[----:B------:R3:W1:Y:S02]  /*0780*/  SYNCS.EXCH.64 URZ, [UR4+0x78], UR6 ;  /* 0x0000780604ff75b2 */ /* 0x0006640008000100 */
[----:B---3--:R-:W-:Y:S01]  /*0790*/  NOP ;  /* 0x0000000000007918 */ /* 0x008fe20000000000 */
.L_x_9:
[----:B------:R-:W3:Y:S01]  /*07a0*/  SHFL.IDX PT, R0, R144, RZ, 0x1f ;  /* 0x00001fff90007589 */ /* 0x000ee200000e0000 */
[----:B------:R-:W-:Y:S01]  /*07b0*/  NOP ;  /* 0x0000000000007918 */ /* 0x000fe20000000000 */
[----:B---3--:R-:W-:-:S13]  /*07c0*/  ISETP.NE.AND P1, PT, R0, 0x1, PT ;  /* 0x000000010000780c */ /* 0x008fda0003f25270 */
        /* <DEDUP_REMOVED lines=13> */
[----:B---3--:R3:W1:Y:S08]  /*08a0*/  SYNCS.EXCH.64 URZ, [UR4+0x80], UR8 ;  /* 0x0000800804ff75b2 */ /* 0x0086700008000100 */
[----:B------:R3:W1:Y:S01]  /*08b0*/  SYNCS.EXCH.64 URZ, [UR4+0xa0], UR6 ;  /* 0x0000a00604ff75b2 */ /* 0x0006620008000100 */
[----:B------:R3:W1:Y:S01]  /*08c0*/  SYNCS.EXCH.64 URZ, [UR4+0x88], UR8 ;  /* 0x0000880804ff75b2 */ /* 0x0006620008000100 */
[----:B------:R3:W1:Y:S01]  /*08d0*/  SYNCS.EXCH.64 URZ, [UR4+0xa8], UR6 ;  /* 0x0000a80604ff75b2 */ /* 0x0006620008000100 */
[----:B------:R3:W1:Y:S01]  /*08e0*/  SYNCS.EXCH.64 URZ, [UR4+0x90], UR8 ;  /* 0x0000900804ff75b2 */ /* 0x0006620008000100 */
[----:B------:R3:W1:Y:S01]  /*08f0*/  SYNCS.EXCH.64 URZ, [UR4+0xb0], UR6 ;  /* 0x0000b00604ff75b2 */ /* 0x0006620008000100 */
[----:B------:R3:W1:Y:S01]  /*0900*/  SYNCS.EXCH.64 URZ, [UR4+0x98], UR8 ;  /* 0x0000980804ff75b2 */ /* 0x0006620008000100 */
[----:B------:R3:W1:Y:S01]  /*0910*/  SYNCS.EXCH.64 URZ, [UR4+0xb8], UR6 ;  /* 0x0000b80604ff75b2 */ /* 0x0006620008000100 */
[----:B------:R-:W-:Y:S01]  /*0920*/  NOP ;  /* 0x0000000000007918 */ /* 0x000fe20000000000 */
.L_x_10:
[----:B------:R-:W2:Y:S01]  /*0930*/  SHFL.IDX PT, R0, R144, RZ, 0x1f ;  /* 0x00001fff90007589 */ /* 0x000ea200000e0000 */
[----:B------:R-:W-:Y:S01]  /*0940*/  NOP ;  /* 0x0000000000007918 */ /* 0x000fe20000000000 */
[----:B--2---:R-:W-:-:S13]  /*0950*/  ISETP.NE.AND P1, PT, R0, 0x3, PT ;  /* 0x000000030000780c */ /* 0x004fda0003f25270 */
[----:B------:R-:W-:Y:S05]  /*0960*/  @P1 BRA `(.L_x_11) ;  /* 0x00000000002c1947 */ /* 0x000fea0003800000 */
[----:B---3--:R-:W-:Y:S01]  /*0970*/  UMOV UR6, 0x400 ;  /* 0x0000040000067882 */ /* 0x008fe20000000000 */
[----:B------:R-:W-:Y:S01]  /*0980*/  UMOV UR4, 0x20 ;  /* 0x0000002000047882 */ /* 0x000fe20000000000 */
[----:B------:R-:W-:Y:S02]  /*0990*/  ULEA UR6, UR62, UR6, 0x18 ;  /* 0x000000063e067291 */ /* 0x000fe4000f8ec0ff */
[----:B------:R-:W-:-:S04]  /*09a0*/  UIADD3 UR4, UPT, UPT, -UR4, 0x100000, URZ ;  /* 0x0010000004047890 */ /* 0x000fc8000fffe1ff */
[----:B------:R-:W-:Y:S02]  /*09b0*/  USHF.L.U32 UR5, UR4, 0xb, URZ ;  /* 0x0000000b04057899 */ /* 0x000fe400080006ff */
[----:B------:R-:W-:Y:S01]  /*09c0*/  USHF.L.U32 UR4, UR4, 0x1, URZ ;  /* 0x0000000104047899 */ /* 0x000fe200080006ff */
[----:B------:R-:W-:Y:S01]  /*09d0*/  ELECT P1, URZ, PT ;  /* 0x0000000000ff782f */ /* 0x000fe20003820000 */
[----:B------:R-:W2:Y:S10]  /*09e0*/  FENCE.VIEW.ASYNC.S ;  /* 0x00000000000073c6 */ /* 0x000eb40000000000 */
[----:B--2---:R2:W3:Y:S01]  /*09f0*/  SYNCS.EXCH.64 URZ, [UR6+0xc0], UR4 ;  /* 0x0000c00406ff75b2 */ /* 0x0044e20008000100 */
[----:B------:R2:W1:Y:S01]  /*0a00*/  SYNCS.EXCH.64 URZ, [UR6+0xc8], UR4 ;  /* 0x0000c80406ff75b2 */ /* 0x0004620008000100 */
[----:B------:R-:W-:Y:S01]  /*0a10*/  NOP ;  /* 0x0000000000007918 */ /* 0x000fe20000000000 */
.L_x_11:
[----:B------:R-:W4:Y:S01]  /*0a20*/  SHFL.IDX PT, R0, R144, RZ, 0x1f ;  /* 0x00001fff90007589 */ /* 0x000f2200000e0000 */
[----:B------:R-:W-:Y:S01]  /*0a30*/  NOP ;  /* 0x0000000000007918 */ /* 0x000fe20000000000 */
[----:B----4-:R-:W-:-:S13]  /*0a40*/  ISETP.NE.AND P1, PT, R0, 0x4, PT ;  /* 0x000000040000780c */ /* 0x010fda0003f25270 */
[----:B------:R-:W-:Y:S05]  /*0a50*/  @P1 BRA `(.L_x_12) ;  /* 0x0000000000481947 */ /* 0x000fea0003800000 */
[----:B--23--:R-:W-:Y:S01]  /*0a60*/  UMOV UR4, 0xe20 ;  /* 0x00000e2000047882 */ /* 0x00cfe20000000000 */
[----:B------:R-:W-:Y:S01]  /*0a70*/  UMOV UR6, 0x400 ;  /* 0x0000040000067882 */ /* 0x000fe20000000000 */
[----:B------:R-:W-:Y:S01]  /*0a80*/  USEL UR4, UR4, 0xc20, UP3 ;  /* 0x00000c2004047887 */ /* 0x000fe20009800000 */
        /* <DEDUP_REMOVED lines=9> */
[----:B------:R-:W2:Y:S02]  /*0b20*/  FENCE.VIEW.ASYNC.S ;  /* 0x00000000000073c6 */ /* 0x000ea40000000000 */
[----:B--2---:R4:W2:Y:S08]  /*0b30*/  SYNCS.EXCH.64 URZ, [UR6+0xd0], UR8 ;  /* 0x0000d00806ff75b2 */ /* 0x0048b00008000100 */
[----:B------:R4:W3:Y:S01]  /*0b40*/  SYNCS.EXCH.64 URZ, [UR6+0xe0], UR4 ;  /* 0x0000e00406ff75b2 */ /* 0x0008e20008000100 */
[----:B------:R4:W1:Y:S01]  /*0b50*/  SYNCS.EXCH.64 URZ, [UR6+0xd8], UR8 ;  /* 0x0000d80806ff75b2 */ /* 0x0008620008000100 */
[----:B------:R4:W1:Y:S02]  /*0b60*/  SYNCS.EXCH.64 URZ, [UR6+0xe8], UR4 ;  /* 0x0000e80406ff75b2 */ /* 0x0008640008000100 */
[----:B----4-:R-:W-:Y:S01]  /*0b70*/  NOP ;  /* 0x0000000000007918 */ /* 0x010fe20000000000 */
.L_x_12:
[----:B------:R-:W4:Y:S01]  /*0b80*/  SHFL.IDX PT, R0, R144, RZ, 0x1f ;  /* 0x00001fff90007589 */ /* 0x000f2200000e0000 */
[----:B------:R-:W-:Y:S01]  /*0b90*/  NOP ;  /* 0x0000000000007918 */ /* 0x000fe20000000000 */
[----:B----4-:R-:W-:-:S13]  /*0ba0*/  ISETP.NE.AND P1, PT, R0, 0x5, PT ;  /* 0x000000050000780c */ /* 0x010fda0003f25270 */
[----:B------:R-:W-:Y:S05]  /*0bb0*/  @P1 BRA `(.L_x_13) ;  /* 0x00000000003c1947 */ /* 0x000fea0003800000 */
[----:B--23--:R-:W-:Y:S01]  /*0bc0*/  UMOV UR4, 0x400 ;  /* 0x0000040000047882 */ /* 0x00cfe20000000000 */
        /* <DEDUP_REMOVED lines=12> */
[----:B------:R4:W3:Y:S02]  /*0c90*/  SYNCS.EXCH.64 URZ, [UR4+0xf8], UR8 ;  /* 0x0000f80804ff75b2 */ /* 0x0008e40008000100 */
[----:B----4-:R-:W-:Y:S01]  /*0ca0*/  NOP ;  /* 0x0000000000007918 */ /* 0x010fe20000000000 */
.L_x_13:
[----:B------:R-:W4:Y:S01]  /*0cb0*/  SHFL.IDX PT, R0, R144, RZ, 0x1f ;  /* 0x00001fff90007589 */ /* 0x000f2200000e0000 */
[----:B------:R-:W-:Y:S01]  /*0cc0*/  ISETP.NE.OR P0, PT, RZ, UR17, !P0 ;  /* 0x00000011ff007c0c */ /* 0x000fe2000c705670 */
[----:B------:R-:W-:Y:S01]  /*0cd0*/  NOP ;  /* 0x0000000000007918 */ /* 0x000fe20000000000 */
[----:B----4-:R-:W-:-:S13]  /*0ce0*/  ISETP.NE.AND P1, PT, R0, 0x3, PT ;  /* 0x000000030000780c */ /* 0x010fda0003f25270 */
[----:B------:R-:W-:Y:S05]  /*0cf0*/  @P1 BRA `(.L_x_14) ;  /* 0x0000000000341947 */ /* 0x000fea0003800000 */
[----:B--23--:R-:W-:Y:S01]  /*0d00*/  UMOV UR4, 0x400 ;  /* 0x0000040000047882 */ /* 0x00cfe20000000000 */
[----:B------:R-:W-:Y:S01]  /*0d10*/  UMOV UR6, 0x20 ;  /* 0x0000002000067882 */ /* 0x000fe20000000000 */
[----:B------:R-:W-:Y:S02]  /*0d20*/  ULEA UR4, UR62, UR4, 0x18 ;  /* 0x000000043e047291 */ /* 0x000fe4000f8ec0ff */
[----:B------:R-:W-:-:S04]  /*0d30*/  UIADD3 UR6, UPT, UPT, -UR6, 0x100000, URZ ;  /* 0x0010000006067890 */ /* 0x000fc8000fffe1ff */
[----:B------:R-:W-:Y:S02]  /*0d40*/  USHF.L.U32 UR7, UR6, 0xb, URZ ;  /* 0x0000000b06077899 */ /* 0x000fe400080006ff */
[----:B------:R-:W-:Y:S01]  /*0d50*/  USHF.L.U32 UR6, UR6, 0x1, URZ ;  /* 0x0000000106067899 */ /* 0x000fe200080006ff */
[----:B------:R-:W-:Y:S01]  /*0d60*/  ELECT P1, URZ, PT ;  /* 0x0000000000ff782f */ /* 0x000fe20003820000 */
[----:B------:R-:W2:Y:S10]  /*0d70*/  FENCE.VIEW.ASYNC.S ;  /* 0x00000000000073c6 */ /* 0x000eb40000000000 */
[----:B--2---:R4:W2:Y:S01]  /*0d80*/  SYNCS.EXCH.64 URZ, [UR4+0x100], UR6 ;  /* 0x0001000604ff75b2 */ /* 0x0048a20008000100 */
[----:B------:R4:W3:Y:S01]  /*0d90*/  SYNCS.EXCH.64 URZ, [UR4+0x110], UR6 ;  /* 0x0001100604ff75b2 */ /* 0x0008e20008000100 */
[----:B------:R4:W1:Y:S01]  /*0da0*/  SYNCS.EXCH.64 URZ, [UR4+0x108], UR6 ;  /* 0x0001080604ff75b2 */ /* 0x0008620008000100 */
[----:B------:R4:W1:Y:S02]  /*0db0*/  SYNCS.EXCH.64 URZ, [UR4+0x118], UR6 ;  /* 0x0001180604ff75b2 */ /* 0x0008640008000100 */
[----:B----4-:R-:W-:Y:S01]  /*0dc0*/  NOP ;  /* 0x0000000000007918 */ /* 0x010fe20000000000 */
.L_x_14:
[----:B------:R-:W-:Y:S01]  /*0dd0*/  VOTEU.ALL UP0, P0 ;  /* 0x0000000000ff7886 */ /* 0x000fe20000000000 */
[----:B--23--:R-:W-:Y:S01]  /*0de0*/  UMOV UR4, 0x100 ;  /* 0x0000010000047882 */ /* 0x00cfe20000000000 */
[----:B------:R-:W2:Y:S01]  /*0df0*/  LDCU UR7, c[0x0][0x36c] ;  /* 0x00006d80ff0777ac */ /* 0x000ea20008000800 */
[----:B------:R-:W-:Y:S01]  /*0e00*/  NOP ;  /* 0x0000000000007918 */ /* 0x000fe20000000000 */
[----:B------:R-:W-:Y:S01]  /*0e10*/  LOP3.LUT R0, R155, 0x1f, RZ, 0xc0, !PT ;  /* 0x0000001f9b007812 */ /* 0x000fe200078ec0ff */
[----:B------:R-:W-:Y:S01]  /*0e20*/  @!UP0 UMOV UR6, 0x400 ;  /* 0x0000040000068882 */ /* 0x000fe20000000000 */
[----:B------:R-:W-:-:S04]  /*0e30*/  @!UP0 UIADD3 UR4, UPT, UPT, -UR4, 0x100000, URZ ;  /* 0x0010000004048890 */ /* 0x000fc8000fffe1ff */
[----:B------:R-:W-:Y:S02]  /*0e40*/  @!UP0 USHF.L.U32 UR5, UR4, 0xb, URZ ;  /* 0x0000000b04058899 */ /* 0x000fe400080006ff */
[----:B------:R-:W-:Y:S02]  /*0e50*/  @!UP0 USHF.L.U32 UR4, UR4, 0x1, URZ ;  /* 0x0000000104048899 */ /* 0x000fe400080006ff */
[----:B------:R-:W-:Y:S01]  /*0e60*/  @!UP0 ULEA UR6, UR62, UR6, 0x18 ;  /* 0x000000063e068291 */ /* 0x000fe2000f8ec0ff */
[----:B------:R-:W-:Y:S01]  /*0e70*/  VOTEU.ALL UP0, P0 ;  /* 0x0000000000ff7886 */ /* 0x000fe20000000000 */
[----:B------:R-:W-:Y:S02]  /*0e80*/  UISETP.NE.AND UP4, UPT, UR17, URZ, UPT ;  /* 0x000000ff1100728c */ /* 0x000fe4000bf85270 */
[----:B--2---:R-:W-:Y:S01]  /*0e90*/  UISETP.EQ.U32.AND UP6, UPT, UR7, 0x1, UPT ;  /* 0x000000010700788c */ /* 0x004fe2000bfc2070 */
[----:B------:R-:W2:Y:S07]  /*0ea0*/  FENCE.VIEW.ASYNC.S ;  /* 0x00000000000073c6 */ /* 0x000eae0000000000 */
[----:B--2---:R2:W3:Y:S01]  /*0eb0*/  @!UP0 SYNCS.EXCH.64 URZ, [UR6+0x120], UR4 ;  /* 0x0001200406ff85b2 */ /* 0x0044e20008000100 */
[----:B------:R-:W-:Y:S05]  /*0ec0*/  BRA.U !UP6, `(.L_x_15) ;  /* 0x000000010e087547 */ /* 0x000fea000b800000 */
[----:B-1-3--:R-:W-:Y:S01]  /*0ed0*/  UCGABAR_ARV ;  /* 0x00000000000079c7 */ /* 0x00afe20008000000 */
[----:B------:R-:W-:Y:S05]  /*0ee0*/  BRA `(.L_x_16) ;  /* 0x0000000000047947 */ /* 0x000fea0003800000 */
.L_x_15:
[----:B-1-3--:R-:W-:Y:S01]  /*0ef0*/  NOP ;  /* 0x0000000000007918 */ /* 0x00afe20000000000 */
.L_x_16:
[----:B------:R-:W1:Y:S01]  /*0f00*/  S2UR UR72, SR_CTAID.X ;  /* 0x00000000004879c3 */ /* 0x000e620000002500 */
[----:B------:R-:W-:-:S05]  /*0f10*/  CS2R.32 R146, SR_CgaSize ;  /* 0x0000000000927805 */ /* 0x000fca0000008a00 */
[----:B------:R-:W-:-:S05]  /*0f20*/  IMAD R146, R146, -0xa0, RZ ;  /* 0xffffff6092927824 */ /* 0x000fca00078e02ff */
[----:B--2---:R-:W-:-:S14]  /*0f30*/  R2UR UR6, R146 ;  /* 0x00000000920672ca */ /* 0x004fdc00000e0000 */
[----:B------:R-:W2:Y:S01]  /*0f40*/  LDCU UR6, c[0x0][UR6+0x2b0] ;  /* 0x00005600060677ac */ /* 0x000ea20008000800 */
[----:B------:R-:W-:-:S05]  /*0f50*/  CS2R.32 R146, SR_CgaSize ;  /* 0x0000000000927805 */ /* 0x000fca0000008a00 */
[----:B------:R-:W-:-:S05]  /*0f60*/  IMAD R146, R146, -0xa0, RZ ;  /* 0xffffff6092927824 */ /* 0x000fca00078e02ff */
[----:B------:R-:W-:-:S14]  /*0f70*/  R2UR UR8, R146 ;  /* 0x00000000920872ca */ /* 0x000fdc00000e0000 */
[----:B------:R-:W3:Y:S01]  /*0f80*/  LDCU UR8, c[0x0][UR8+0x2b4] ;  /* 0x00005680080877ac */ /* 0x000ee20008000800 */
[----:B------:R-:W4:Y:S01]  /*0f90*/  S2UR UR7, SR_CTAID.Y ;  /* 0x00000000000779c3 */ /* 0x000f220000002600 */
[----:B------:R-:W-:Y:S02]  /*0fa0*/  USHF.R.U32.HI UR5, URZ, 0x1, UR62 ;  /* 0x00000001ff057899 */ /* 0x000fe4000801163e */
[----:B------:R-:W-:Y:S02]  /*0fb0*/  USHF.R.U32.HI UR4, URZ, 0x2, UR62 ;  /* 0x00000002ff047899 */ /* 0x000fe4000801163e */
[----:B------:R-:W-:Y:S01]  /*0fc0*/  ULOP3.LUT UR48, UR62, 0x3, URZ, 0xc0, !UPT ;  /* 0x000000033e307892 */ /* 0x000fe2000f8ec0ff */
[----:B------:R-:W-:-:S05]  /*0fd0*/  CS2R.32 R146, SR_CgaSize ;  /* 0x0000000000927805 */ /* 0x000fca0000008a00 */
[----:B------:R-:W-:-:S05]  /*0fe0*/  IMAD R146, R146, -0xa0, RZ ;  /* 0xffffff6092927824 */ /* 0x000fca00078e02ff */
[----:B------:R-:W-:-:S14]  /*0ff0*/  R2UR UR12, R146 ;  /* 0x00000000920c72ca */ /* 0x000fdc00000e0000 */
[----:B------:R-:W3:Y:S01]  /*1000*/  LDCU UR12, c[0x0][UR12+0x2a0] ;  /* 0x000054000c0c77ac */ /* 0x000ee20008000800 */
[----:B------:R-:W1:Y:S01]  /*1010*/  S2UR UR36, SR_CTAID.Z ;  /* 0x00000000002479c3 */ /* 0x000e620000002700 */
[----:B------:R-:W-:-:S05]  /*1020*/  CS2R.32 R146, SR_CgaSize ;  /* 0x0000000000927805 */ /* 0x000fca0000008a00 */
[----:B------:R-:W-:-:S05]  /*1030*/  IMAD R146, R146, -0xa0, RZ ;  /* 0xffffff6092927824 */ /* 0x000fca00078e02ff */
[----:B------:R-:W-:-:S14]  /*1040*/  R2UR UR13, R146 ;  /* 0x00000000920d72ca */ /* 0x000fdc00000e0000 */
[----:B------:R-:W3:Y:S01]  /*1050*/  LDCU UR13, c[0x0][UR13+0x2a4] ;  /* 0x000054800d0d77ac */ /* 0x000ee20008000800 */
[----:B------:R-:W-:Y:S01]  /*1060*/  ULOP3.LUT UR70, UR5, 0x1, URZ, 0xc0, !UPT ;  /* 0x0000000105467892 */ /* 0x000fe2000f8ec0ff */
[----:B-1----:R-:W-:Y:S01]  /*1070*/  I2FP.F32.U32 R3, UR72 ;  /* 0x0000004800037c45 */ /* 0x002fe20008201000 */
[----:B------:R-:W-:Y:S02]  /*1080*/  ULOP3.LUT UR46, UR62, 0xc, URZ, 0xc0, !UPT ;  /* 0x0000000c3e2e7892 */ /* 0x000fe4000f8ec0ff */
[----:B------:R-:W-:Y:S02]  /*1090*/  ULOP3.LUT UR68, UR4, 0x3, URZ, 0xc0, !UPT ;  /* 0x0000000304447892 */ /* 0x000fe4000f8ec0ff */
[----:B--2---:R-:W-:Y:S01]  /*10a0*/  FMUL R3, R3, UR6 ;  /* 0x0000000603037c20 */ /* 0x004fe20008400000 */
[----:B------:R-:W-:Y:S01]  /*10b0*/  UISETP.GT.U32.AND UP0, UPT, UR48, 0xffff, UPT ;  /* 0x0000ffff3000788c */ /* 0x000fe2000bf04070 */
[----:B----4-:R-:W-:Y:S01]  /*10c0*/  I2FP.F32.U32 R2, UR7 ;  /* 0x0000000700027c45 */ /* 0x010fe20008201000 */
[----:B------:R-:W-:-:S03]  /*10d0*/  ULOP3.LUT UR4, UR46, 0x1, UR62, 0xf8, !UPT ;  /* 0x000000012e047892 */ /* 0x000fc6000f8ef83e */
[----:B------:R-:W1:Y:S01]  /*10e0*/  F2I.U32.TRUNC.NTZ R3, R3 ;  /* 0x0000000300037305 */ /* 0x000e62000020f000 */
[----:B------:R-:W-:Y:S01]  /*10f0*/  USEL UR48, UR48, 0xffff, !UP0 ;  /* 0x0000ffff30307887 */ /* 0x000fe2000c000000 */
[----:B---3--:R-:W-:Y:S01]  /*1100*/  FMUL R2, R2, UR8 ;  /* 0x0000000802027c20 */ /* 0x008fe20008400000 */
[----:B------:R-:W2:Y:S01]  /*1110*/  LDCU UR21, c[0x0][0xf24] ;  /* 0x0001e480ff1577ac */ /* 0x000ea20008000800 */
[----:B------:R-:W-:-:S04]  /*1120*/  UISETP.GT.U32.AND UP0, UPT, UR4, 0xffff, UPT ;  /* 0x0000ffff0400788c */ /* 0x000fc8000bf04070 */
[----:B------:R-:W3:Y:S01]  /*1130*/  F2I.U32.TRUNC.NTZ R2, R2 ;  /* 0x0000000200027305 */ /* 0x000ee2000020f000 */
[----:B------:R-:W-:Y:S02]  /*1140*/  UISETP.GT.U32.AND UP1, UPT, UR46, 0xffff, UPT ;  /* 0x0000ffff2e00788c */ /* 0x000fe4000bf24070 */
[----:B------:R-:W-:Y:S02]  /*1150*/  USEL UR47, UR4, 0xffff, !UP0 ;  /* 0x0000ffff042f7887 */ /* 0x000fe4000c000000 */
[----:B------:R-:W-:Y:S01]  /*1160*/  USHF.L.U32 UR61, UR62, 0x9, URZ ;  /* 0x000000093e3d7899 */ /* 0x000fe200080006ff */
[----:B-1----:R-:W-:Y:S01]  /*1170*/  R2UR UR5, R3 ;  /* 0x00000000030572ca */ /* 0x002fe200000e0000 */
[----:B------:R-:W-:Y:S01]  /*1180*/  USEL UR46, UR46, 0xffff, !UP1 ;  /* 0x0000ffff2e2e7887 */ /* 0x000fe2000c800000 */
[----:B------:R-:W-:Y:S01]  /*1190*/  PRMT R3, RZ, 0x7610, R3 ;  /* 0x00007610ff037816 */ /* 0x000fe20000000003 */
[----:B------:R-:W-:Y:S02]  /*11a0*/  USHF.L.U32 UR49, UR62, 0xb, URZ ;  /* 0x0000000b3e317899 */ /* 0x000fe400080006ff */
[----:B------:R-:W-:-:S02]  /*11b0*/  USHF.L.U32 UR55, UR62, 0x6, URZ ;  /* 0x000000063e377899 */ /* 0x000fc400080006ff */
[----:B------:R-:W-:Y:S01]  /*11c0*/  USHF.L.U32 UR18, UR62, 0x5, URZ ;  /* 0x000000053e127899 */ /* 0x000fe200080006ff */
[----:B---3--:R-:W-:Y:S01]  /*11d0*/  R2UR UR6, R2 ;  /* 0x00000000020672ca */ /* 0x008fe200000e0000 */
[----:B------:R-:W-:Y:S01]  /*11e0*/  ULOP3.LUT UR54, UR61, 0x600, URZ, 0xc0, !UPT ;  /* 0x000006003d367892 */ /* 0x000fe2000f8ec0ff */
[----:B------:R-:W-:Y:S01]  /*11f0*/  PRMT R2, RZ, 0x7610, R2 ;  /* 0x00007610ff027816 */ /* 0x000fe20000000002 */
[----:B------:R-:W-:Y:S02]  /*1200*/  ULOP3.LUT UR48, UR48, 0xffff, URZ, 0xc0, !UPT ;  /* 0x0000ffff30307892 */ /* 0x000fe4000f8ec0ff */
[----:B------:R-:W-:Y:S02]  /*1210*/  UIADD3 UR5, UPT, UPT, -UR5, URZ, URZ ;  /* 0x000000ff05057290 */ /* 0x000fe4000fffe1ff */
[----:B------:R-:W-:Y:S02]  /*1220*/  ULOP3.LUT UR46, UR46, 0xffff, URZ, 0xc0, !UPT ;  /* 0x0000ffff2e2e7892 */ /* 0x000fe4000f8ec0ff */
[----:B------:R-:W-:-:S02]  /*1230*/  UIMAD UR5, UR12, UR5, UR72 ;  /* 0x000000050c0572a4 */ /* 0x000fc4000f8e0248 */
[----:B------:R-:W-:Y:S02]  /*1240*/  ULOP3.LUT UR47, UR47, 0xffff, URZ, 0xc0, !UPT ;  /* 0x0000ffff2f2f7892 */ /* 0x000fe4000f8ec0ff */
[----:B------:R-:W-:Y:S02]  /*1250*/  UIADD3 UR4, UPT, UPT, -UR6, URZ, URZ ;  /* 0x000000ff06047290 */ /* 0x000fe4000fffe1ff */
[----:B------:R-:W-:Y:S01]  /*1260*/  IMAD.U32 R146, RZ, RZ, UR5 ;  /* 0x00000005ff927e24 */ /* 0x000fe2000f8e00ff */
[----:B------:R-:W-:Y:S01]  /*1270*/  UMOV UR9, 0x1111 ;  /* 0x0000111100097882 */ /* 0x000fe20000000000 */
[----:B------:R-:W-:Y:S01]  /*1280*/  UIMAD UR4, UR13, UR4, UR7 ;  /* 0x000000040d0472a4 */ /* 0x000fe2000f8e0207 */
[----:B------:R-:W-:Y:S01]  /*1290*/  UMOV UR11, 0x5 ;  /* 0x00000005000b7882 */ /* 0x000fe20000000000 */
[----:B------:R-:W-:Y:S01]  /*12a0*/  UMOV UR10, 0xf ;  /* 0x0000000f000a7882 */ /* 0x000fe20000000000 */
[----:B------:R-:W1:Y:S03]  /*12b0*/  LDCU UR44, c[0x0][0xf24] ;  /* 0x0001e480ff2c77ac */ /* 0x000e660008000800 */
[----:B------:R-:W-:Y:S01]  /*12c0*/  IMAD.U32 R145, RZ, RZ, UR4 ;  /* 0x00000004ff917e24 */ /* 0x000fe2000f8e00ff */
[----:B------:R-:W3:Y:S01]  /*12d0*/  LDCU UR29, c[0x0][0xf30] ;  /* 0x0001e600ff1d77ac */ /* 0x000ee20008000800 */
[----:B------:R-:W-:-:S02]  /*12e0*/  UISETP.NE.AND UP5, UPT, UR17, 0x2, UPT ;  /* 0x000000021100788c */ /* 0x000fc4000bfa5270 */
[----:B------:R-:W-:Y:S02]  /*12f0*/  ULOP3.LUT UR28, UR72, 0x1, URZ, 0xc0, !UPT ;  /* 0x00000001481c7892 */ /* 0x000fe4000f8ec0ff */
[----:B------:R-:W-:Y:S02]  /*1300*/  ULOP3.LUT UR49, UR49, 0x1000, URZ, 0xc0, !UPT ;  /* 0x0000100031317892 */ /* 0x000fe4000f8ec0ff */
[----:B------:R-:W-:Y:S01]  /*1310*/  ULOP3.LUT UR55, UR55, 0x300, URZ, 0xc0, !UPT ;  /* 0x0000030037377892 */ /* 0x000fe2000f8ec0ff */
[----:B------:R-:W-:Y:S01]  /*1320*/  UMOV UR20, UR72 ;  /* 0x0000004800147c82 */ /* 0x000fe20008000000 */
[----:B--2---:R-:W-:Y:S01]  /*1330*/  UISETP.GE.AND UP2, UPT, UR21, 0x1, UPT ;  /* 0x000000011500788c */ /* 0x004fe2000bf46270 */
[----:B------:R-:W-:Y:S01]  /*1340*/  UMOV UR16, UR7 ;  /* 0x0000000700107c82 */ /* 0x000fe20008000000 */
[----:B------:R-:W-:Y:S02]  /*1350*/  ULOP3.LUT UR18, UR18, 0x80, URZ, 0xc0, !UPT ;  /* 0x0000008012127892 */ /* 0x000fe4000f8ec0ff */
[----:B------:R-:W-:-:S02]  /*1360*/  USHF.R.U32.HI UR53, URZ, 0x1, UR68 ;  /* 0x00000001ff357899 */ /* 0x000fc40008011644 */
[----:B------:R-:W-:Y:S02]  /*1370*/  USHF.R.U32.HI UR52, URZ, 0xa, UR54 ;  /* 0x0000000aff347899 */ /* 0x000fe40008011636 */
[----:B------:R-:W-:Y:S02]  /*1380*/  USHF.L.U32 UR48, UR9, UR48, URZ ;  /* 0x0000003009307299 */ /* 0x000fe400080006ff */
[----:B------:R-:W-:Y:S02]  /*1390*/  USHF.L.U32 UR46, UR10, UR46, URZ ;  /* 0x0000002e0a2e7299 */ /* 0x000fe400080006ff */
[----:B------:R-:W-:Y:S01]  /*13a0*/  USHF.L.U32 UR47, UR11, UR47, URZ ;  /* 0x0000002f0b2f7299 */ /* 0x000fe200080006ff */
[----:B-1-3--:R-:W-:Y:S11]  /*13b0*/  BRA.U UP4, `(.L_x_17) ;  /* 0x0000000104b47547 */ /* 0x00aff6000b800000 */
[----:B------:R-:W-:Y:S02]  /*13c0*/  R2UR UR22, R145 ;  /* 0x00000000911672ca */ /* 0x000fe400000e0000 */
[----:B------:R-:W-:-:S11]  /*13d0*/  R2UR UR23, R146 ;  /* 0x00000000921772ca */ /* 0x000fd600000e0000 */
[----:B------:R-:W-:Y:S02]  /*13e0*/  UISETP.NE.AND UP0, UPT, UR22, URZ, UPT ;  /* 0x000000ff1600728c */ /* 0x000fe4000bf05270 */
[----:B------:R-:W-:Y:S02]  /*13f0*/  ULOP3.LUT UR4, UR23, 0x2, URZ, 0x3c, !UPT ;  /* 0x0000000217047892 */ /* 0x000fe4000f8e3cff */
[----:B------:R-:W-:Y:S02]  /*1400*/  UISETP.GT.U32.AND UP1, UPT, UR23, 0x1, UP0 ;  /* 0x000000011700788c */ /* 0x000fe40008724070 */
[----:B------:R-:W-:Y:S02]  /*1410*/  UISETP.NE.AND UP2, UPT, UR22, 0x1, UPT ;  /* 0x000000011600788c */ /* 0x000fe4000bf45270 */
[----:B------:R-:W-:Y:S02]  /*1420*/  UISETP.GT.U32.AND UP0, UPT, UR4, 0x1, UP0 ;  /* 0x000000010400788c */ /* 0x000fe40008704070 */
[----:B------:R-:W-:-:S02]  /*1430*/  USEL UR7, URZ, 0x1, UP1 ;  /* 0x00000001ff077887 */ /* 0x000fc40008800000 */
[----:B------:R-:W-:Y:S02]  /*1440*/  USEL UR8, URZ, 0x2, UP1 ;  /* 0x00000002ff087887 */ /* 0x000fe40008800000 */
[----:B------:R-:W-:Y:S02]  /*1450*/  UISETP.GT.U32.AND UP1, UPT, UR23, 0x1, UP2 ;  /* 0x000000011700788c */ /* 0x000fe40009724070 */
[----:B------:R-:W-:Y:S02]  /*1460*/  USEL UR12, URZ, 0x4, UP0 ;  /* 0x00000004ff0c7887 */ /* 0x000fe40008000000 */
[----:B------:R-:W-:Y:S02]  /*1470*/  USEL UR15, URZ, 0x8, UP0 ;  /* 0x00000008ff0f7887 */ /* 0x000fe40008000000 */
[----:B------:R-:W-:Y:S02]  /*1480*/  UISETP.GT.U32.AND UP0, UPT, UR4, 0x1, UP2 ;  /* 0x000000010400788c */ /* 0x000fe40009704070 */
[----:B------:R-:W-:-:S02]  /*1490*/  USEL UR6, URZ, 0x10, UP1 ;  /* 0x00000010ff067887 */ /* 0x000fc40008800000 */
[----:B------:R-:W-:Y:S02]  /*14a0*/  USEL UR11, URZ, 0x20, UP1 ;  /* 0x00000020ff0b7887 */ /* 0x000fe40008800000 */
[----:B------:R-:W-:Y:S02]  /*14b0*/  UISETP.NE.AND UP1, UPT, UR22, 0x2, UPT ;  /* 0x000000021600788c */ /* 0x000fe4000bf25270 */
[----:B------:R-:W-:Y:S02]  /*14c0*/  USEL UR14, URZ, 0x40, UP0 ;  /* 0x00000040ff0e7887 */ /* 0x000fe40008000000 */
[----:B------:R-:W-:Y:S02]  /*14d0*/  USEL UR19, URZ, 0x80, UP0 ;  /* 0x00000080ff137887 */ /* 0x000fe40008000000 */
[----:B------:R-:W-:Y:S02]  /*14e0*/  UISETP.GT.U32.AND UP0, UPT, UR23, 0x1, UP1 ;  /* 0x000000011700788c */ /* 0x000fe40008f04070 */
[----:B------:R-:W-:-:S02]  /*14f0*/  UISETP.NE.AND UP2, UPT, UR22, 0x3, UPT ;  /* 0x000000031600788c */ /* 0x000fc4000bf45270 */
[----:B------:R-:W-:Y:S02]  /*1500*/  USEL UR5, URZ, 0x100, UP0 ;  /* 0x00000100ff057887 */ /* 0x000fe40008000000 */
[----:B------:R-:W-:Y:S02]  /*1510*/  USEL UR10, URZ, 0x200, UP0 ;  /* 0x00000200ff0a7887 */ /* 0x000fe40008000000 */
[----:B------:R-:W-:Y:S02]  /*1520*/  UISETP.GT.U32.AND UP0, UPT, UR23, 0x1, UP2 ;  /* 0x000000011700788c */ /* 0x000fe40009704070 */
[----:B------:R-:W-:Y:S02]  /*1530*/  UIADD3 UR5, UPT, UPT, UR5, UR6, UR7 ;  /* 0x0000000605057290 */ /* 0x000fe4000fffe007 */
[----:B------:R-:W-:Y:S02]  /*1540*/  USEL UR9, URZ, 0x1000, UP0 ;  /* 0x00001000ff097887 */ /* 0x000fe40008000000 */
[----:B------:R-:W-:-:S02]  /*1550*/  USEL UR13, URZ, 0x2000, UP0 ;  /* 0x00002000ff0d7887 */ /* 0x000fc40008000000 */
[----:B------:R-:W-:Y:S02]  /*1560*/  UIADD3 UR5, UPT, UPT, UR8, UR9, UR5 ;  /* 0x0000000908057290 */ /* 0x000fe4000fffe005 */
[----:B------:R-:W-:Y:S02]  /*1570*/  UISETP.GT.U32.AND UP1, UPT, UR4, 0x1, UP1 ;  /* 0x000000010400788c */ /* 0x000fe40008f24070 */
[----:B------:R-:W-:Y:S02]  /*1580*/  UIADD3 UR5, UPT, UPT, UR10, UR11, UR5 ;  /* 0x0000000b0a057290 */ /* 0x000fe4000fffe005 */
[----:B------:R-:W-:Y:S02]  /*1590*/  UISETP.GT.U32.AND UP0, UPT, UR4, 0x1, UP2 ;  /* 0x000000010400788c */ /* 0x000fe40009704070 */
[----:B------:R-:W-:Y:S02]  /*15a0*/  USEL UR4, URZ, 0x400, UP1 ;  /* 0x00000400ff047887 */ /* 0x000fe40008800000 */
[----:B------:R-:W-:-:S02]  /*15b0*/  UIADD3 UR5, UPT, UPT, UR12, UR13, UR5 ;  /* 0x0000000d0c057290 */ /* 0x000fc4000fffe005 */
[----:B------:R-:W-:Y:S02]  /*15c0*/  USEL UR6, URZ, 0x4000, UP0 ;  /* 0x00004000ff067887 */ /* 0x000fe40008000000 */
[----:B------:R-:W-:Y:S02]  /*15d0*/  UIADD3 UR5, UPT, UPT, UR4, UR14, UR5 ;  /* 0x0000000e04057290 */ /* 0x000fe4000fffe005 */
[----:B------:R-:W-:Y:S02]  /*15e0*/  USEL UR7, URZ, 0x800, UP1 ;  /* 0x00000800ff077887 */ /* 0x000fe40008800000 */
[----:B------:R-:W-:Y:S02]  /*15f0*/  ULOP3.LUT UR4, UR23, 0xfffffffe, URZ, 0xc0, !UPT ;  /* 0xfffffffe17047892 */ /* 0x000fe4000f8ec0ff */
[----:B------:R-:W-:Y:S02]  /*1600*/  UIADD3 UR5, UPT, UPT, UR15, UR6, UR5 ;  /* 0x000000060f057290 */ /* 0x000fe4000fffe005 */
[----:B------:R-:W-:-:S02]  /*1610*/  ULEA UR4, UR22, UR4, 0x2 ;  /* 0x0000000416047291 */ /* 0x000fc4000f8e10ff */
[----:B------:R-:W-:Y:S02]  /*1620*/  USEL UR6, URZ, 0x8000, UP0 ;  /* 0x00008000ff067887 */ /* 0x000fe40008000000 */
[----:B------:R-:W-:-:S03]  /*1630*/  UIADD3 UR5, UPT, UPT, UR7, UR19, UR5 ;  /* 0x0000001307057290 */ /* 0x000fc6000fffe005 */
[----:B------:R-:W-:Y:S01]  /*1640*/  UMOV UR7, 0x3 ;  /* 0x0000000300077882 */ /* 0x000fe20000000000 */
[----:B------:R-:W-:Y:S02]  /*1650*/  UIADD3 UR5, UPT, UPT, UR5, UR6, URZ ;  /* 0x0000000605057290 */ /* 0x000fe4000fffe0ff */
[----:B------:R-:W-:-:S04]  /*1660*/  USHF.L.U32 UR4, UR7, UR4, URZ ;  /* 0x0000000407047299 */ /* 0x000fc800080006ff */
[----:B------:R-:W-:Y:S02]  /*1670*/  IMAD.U32 R3, RZ, RZ, UR5 ;  /* 0x00000005ff037e24 */ /* 0x000fe4000f8e00ff */
[----:B------:R-:W-:-:S07]  /*1680*/  IMAD.U32 R2, RZ, RZ, UR4 ;  /* 0x00000004ff027e24 */ /* 0x000fce000f8e00ff */
.L_x_17:
[----:B------:R-:W-:-:S09]  /*1690*/  UISETP.GE.AND UP0, UPT, UR21, 0x1, UPT ;  /* 0x000000011500788c */ /* 0x000fd2000bf06270 */
[----:B------:R-:W-:Y:S05]  /*16a0*/  BRA.U !UP0, `(.L_x_18) ;  /* 0x0000000108d47547 */ /* 0x000fea000b800000 */
[----:B------:R-:W1:Y:S01]  /*16b0*/  LDCU.128 UR12, c[0x0][0xf10] ;  /* 0x0001e200ff0c77ac */ /* 0x000e620008000c00 */
[----:B------:R-:W2:Y:S01]  /*16c0*/  LDCU UR6, c[0x0][0x370] ;  /* 0x00006e00ff0677ac */ /* 0x000ea20008000800 */
[----:B------:R-:W3:Y:S01]  /*16d0*/  LDCU UR5, c[0x0][0x374] ;  /* 0x00006e80ff0577ac */ /* 0x000ee20008000800 */
[----:B------:R-:W4:Y:S01]  /*16e0*/  LDCU UR19, c[0x0][0xf0c] ;  /* 0x0001e180ff1377ac */ /* 0x000f220008000800 */
[----:B------:R-:W4:Y:S01]  /*16f0*/  LDCU UR7, c[0x0][0xf20] ;  /* 0x0001e400ff0777ac */ /* 0x000f220008000800 */
[----:B------:R-:W4:Y:S01]  /*1700*/  LDCU.64 UR8, c[0x0][0xf28] ;  /* 0x0001e500ff0877ac */ /* 0x000f220008000a00 */
[----:B-1----:R-:W-:Y:S02]  /*1710*/  UISETP.NE.AND UP0, UPT, UR14, 0x1, UPT ;  /* 0x000000010e00788c */ /* 0x002fe4000bf05270 */
[----:B---3--:R-:W-:Y:S02]  /*1720*/  UIMAD.WIDE.U32 UR10, UR5, UR15, URZ ;  /* 0x0000000f050a72a5 */ /* 0x008fe4000f8e00ff */
[----:B--2---:R-:W-:-:S02]  /*1730*/  UIMAD.WIDE.U32 UR24, UR6, UR12, URZ ;  /* 0x0000000c061872a5 */ /* 0x004fc4000f8e00ff */
[----:B----4-:R-:W-:Y:S02]  /*1740*/  UISETP.NE.AND UP1, UPT, UR19, 0x1, UPT ;  /* 0x000000011300788c */ /* 0x010fe4000bf25270 */
[----:B------:R-:W-:Y:S01]  /*1750*/  UISETP.NE.AND UP2, UPT, UR21, 0x1, UPT ;  /* 0x000000011500788c */ /* 0x000fe2000bf45270 */
[----:B------:R-:W-:Y:S02]  /*1760*/  UMOV UR10, UR11 ;  /* 0x0000000b000a7c82 */ /* 0x000fe40008000000 */
[----:B------:R-:W-:Y:S01]  /*1770*/  UMOV UR24, UR25 ;  /* 0x0000001900187c82 */ /* 0x000fe20008000000 */
[----:B------:R-:W-:Y:S02]  /*1780*/  @UP0 USHF.R.U32.HI UR5, URZ, UR7, UR10 ;  /* 0x00000007ff050299 */ /* 0x000fe4000801160a */
[----:B------:R-:W-:Y:S02]  /*1790*/  UIMAD.WIDE.U32 UR26, UR16, UR15, URZ ;  /* 0x0000000f101a72a5 */ /* 0x000fe4000f8e00ff */
[----:B------:R-:W-:-:S02]  /*17a0*/  UIMAD.WIDE.U32 UR10, UR5, UR8, URZ ;  /* 0x00000008050a72a5 */ /* 0x000fc4000f8e00ff */
[----:B------:R-:W-:Y:S02]  /*17b0*/  @UP1 USHF.R.U32.HI UR6, URZ, UR13, UR24 ;  /* 0x0000000dff061299 */ /* 0x000fe40008011618 */
[----:B------:R-:W-:Y:S02]  /*17c0*/  UIMAD.WIDE.U32 UR22, UR20, UR12, URZ ;  /* 0x0000000c141672a5 */ /* 0x000fe4000f8e00ff */
[----:B------:R-:W-:Y:S01]  /*17d0*/  UIMAD.WIDE.U32 UR24, UR6, UR8, URZ ;  /* 0x00000008061872a5 */ /* 0x000fe2000f8e00ff */
[----:B------:R-:W-:Y:S01]  /*17e0*/  UMOV UR4, UR27 ;  /* 0x0000001b00047c82 */ /* 0x000fe20008000000 */
[----:B------:R-:W-:Y:S01]  /*17f0*/  UMOV UR10, UR11 ;  /* 0x0000000b000a7c82 */ /* 0x000fe20008000000 */
[----:B------:R-:W-:Y:S02]  /*1800*/  USHF.R.U32.HI UR4, URZ, UR7, UR4 ;  /* 0x00000007ff047299 */ /* 0x000fe40008011604 */
[----:B------:R-:W-:Y:S01]  /*1810*/  @UP2 USHF.R.U32.HI UR5, URZ, UR9, UR10 ;  /* 0x00000009ff052299 */ /* 0x000fe2000801160a */
[----:B------:R-:W-:Y:S01]  /*1820*/  UMOV UR22, UR23 ;  /* 0x0000001700167c82 */ /* 0x000fe20008000000 */
[----:B------:R-:W-:Y:S01]  /*1830*/  UMOV UR24, UR25 ;  /* 0x0000001900187c82 */ /* 0x000fe20008000000 */
[----:B------:R-:W-:-:S02]  /*1840*/  USHF.R.U32.HI UR13, URZ, UR13, UR22 ;  /* 0x0000000dff0d7299 */ /* 0x000fc40008011616 */
[----:B------:R-:W-:Y:S02]  /*1850*/  USEL UR4, UR16, UR4, !UP0 ;  /* 0x0000000410047287 */ /* 0x000fe4000c000000 */
[----:B------:R-:W-:Y:S02]  /*1860*/  @UP2 USHF.R.U32.HI UR6, URZ, UR9, UR24 ;  /* 0x00000009ff062299 */ /* 0x000fe40008011618 */
[----:B------:R-:W-:Y:S02]  /*1870*/  UIMAD UR7, UR5, UR21, URZ ;  /* 0x00000015050772a4 */ /* 0x000fe4000f8e02ff */
[----:B------:R-:W-:Y:S02]  /*1880*/  USEL UR5, UR20, UR13, !UP1 ;  /* 0x0000000d14057287 */ /* 0x000fe4000c800000 */
[----:B------:R-:W-:Y:S02]  /*1890*/  UIMAD UR12, UR6, UR21, URZ ;  /* 0x00000015060c72a4 */ /* 0x000fe4000f8e02ff */
[----:B------:R-:W-:-:S02]  /*18a0*/  UISETP.GE.AND UP0, UPT, UR4, UR7, UPT ;  /* 0x000000070400728c */ /* 0x000fc4000bf06270 */
[----:B------:R-:W-:Y:S02]  /*18b0*/  UIMAD.WIDE.U32 UR10, UR4, UR8, URZ ;  /* 0x00000008040a72a5 */ /* 0x000fe4000f8e00ff */
[----:B------:R-:W-:Y:S02]  /*18c0*/  UISETP.GE.OR UP0, UPT, UR5, UR12, UP0 ;  /* 0x0000000c0500728c */ /* 0x000fe40008706670 */
[----:B------:R-:W-:Y:S02]  /*18d0*/  UIMAD.WIDE.U32 UR12, UR5, UR8, URZ ;  /* 0x00000008050c72a5 */ /* 0x000fe4000f8e00ff */
[----:B------:R-:W-:Y:S01]  /*18e0*/  UIADD3 UR10, UPT, UPT, -UR4, URZ, URZ ;  /* 0x000000ff040a7290 */ /* 0x000fe2000fffe1ff */
[----:B------:R-:W-:Y:S01]  /*18f0*/  UMOV UR8, UR11 ;  /* 0x0000000b00087c82 */ /* 0x000fe20008000000 */
[----:B------:R-:W-:Y:S02]  /*1900*/  UIADD3 UR11, UPT, UPT, -UR5, URZ, URZ ;  /* 0x000000ff050b7290 */ /* 0x000fe4000fffe1ff */
[----:B------:R-:W-:-:S03]  /*1910*/  USHF.R.U32.HI UR8, URZ, UR9, UR8 ;  /* 0x00000009ff087299 */ /* 0x000fc60008011608 */
[----:B------:R-:W-:Y:S01]  /*1920*/  @!UP0 UMOV UR7, UR13 ;  /* 0x0000000d00078c82 */ /* 0x000fe20008000000 */
[----:B------:R-:W-:Y:S02]  /*1930*/  UIMAD UR16, UR14, UR10, UR16 ;  /* 0x0000000a0e1072a4 */ /* 0x000fe4000f8e0210 */
[----:B------:R-:W-:Y:S02]  /*1940*/  USEL UR8, UR4, UR8, !UP2 ;  /* 0x0000000804087287 */ /* 0x000fe4000d000000 */
[----:B------:R-:W-:Y:S02]  /*1950*/  @!UP0 USHF.R.U32.HI UR7, URZ, UR9, UR7 ;  /* 0x00000009ff078299 */ /* 0x000fe40008011607 */
[----:B------:R-:W-:Y:S02]  /*1960*/  UIADD3 UR9, UPT, UPT, -UR8, URZ, URZ ;  /* 0x000000ff08097290 */ /* 0x000fe4000fffe1ff */
[----:B------:R-:W-:Y:S02]  /*1970*/  @!UP0 USEL UR7, UR5, UR7, !UP2 ;  /* 0x0000000705078287 */ /* 0x000fe4000d000000 */
[----:B------:R-:W-:-:S02]  /*1980*/  UIMAD UR9, UR21, UR9, UR4 ;  /* 0x00000009150972a4 */ /* 0x000fc4000f8e0204 */
[----:B------:R-:W-:Y:S02]  /*1990*/  @!UP0 UIADD3 UR8, UPT, UPT, UR8, -UR7, URZ ;  /* 0x8000000708088290 */ /* 0x000fe4000fffe0ff */
[----:B------:R-:W-:Y:S02]  /*19a0*/  @!UP0 UIMAD UR6, UR9, UR6, UR7 ;  /* 0x00000006090682a4 */ /* 0x000fe4000f8e0207 */
[----:B------:R-:W-:Y:S02]  /*19b0*/  @!UP0 UIMAD UR4, UR8, UR21, UR5 ;  /* 0x00000015080482a4 */ /* 0x000fe4000f8e0205 */
[----:B------:R-:W-:Y:S02]  /*19c0*/  UIMAD UR20, UR19, UR11, UR20 ;  /* 0x0000000b131472a4 */ /* 0x000fe4000f8e0214 */
[----:B------:R-:W-:Y:S01]  /*19d0*/  UIMAD UR16, UR4, UR14, UR16 ;  /* 0x0000000e041072a4 */ /* 0x000fe2000f8e0210 */
[----:B------:R-:W-:Y:S02]  /*19e0*/  @!UP0 UMOV UR5, UR6 ;  /* 0x0000000600058c82 */ /* 0x000fe40008000000 */
[----:B------:R-:W-:-:S12]  /*19f0*/  UIMAD UR20, UR5, UR19, UR20 ;  /* 0x00000013051472a4 */ /* 0x000fd8000f8e0214 */
.L_x_18:
[----:B------:R-:W-:-:S09]  /*1a00*/  UISETP.NE.AND UP0, UPT, UR29, 0x1, UPT ;  /* 0x000000011d00788c */ /* 0x000fd2000bf05270 */
[----:B------:R-:W-:Y:S05]  /*1a10*/  BRA.U UP0, `(.L_x_19) ;  /* 0x0000000100447547 */ /* 0x000fea000b800000 */
[----:B------:R-:W1:Y:S01]  /*1a20*/  LDCU.128 UR8, c[0x0][0xf10] ;  /* 0x0001e200ff0877ac */ /* 0x000e620008000c00 */
[----:B------:R-:W2:Y:S01]  /*1a30*/  LDCU UR12, c[0x0][0xf0c] ;  /* 0x0001e180ff0c77ac */ /* 0x000ea20008000800 */
[----:B------:R-:W3:Y:S01]  /*1a40*/  LDCU UR13, c[0x0][0xf20] ;  /* 0x0001e400ff0d77ac */ /* 0x000ee20008000800 */
[----:B-1----:R-:W-:Y:S02]  /*1a50*/  UIMAD.WIDE.U32 UR6, UR20, UR8, URZ ;  /* 0x00000008140672a5 */ /* 0x002fe4000f8e00ff */
[----:B------:R-:W-:Y:S02]  /*1a60*/  UIMAD.WIDE.U32 UR4, UR16, UR11, URZ ;  /* 0x0000000b100472a5 */ /* 0x000fe4000f8e00ff */
[----:B--2---:R-:W-:Y:S02]  /*1a70*/  UISETP.NE.AND UP1, UPT, UR12, 0x1, UPT ;  /* 0x000000010c00788c */ /* 0x004fe4000bf25270 */
[----:B------:R-:W-:Y:S01]  /*1a80*/  UISETP.NE.AND UP0, UPT, UR10, 0x1, UPT ;  /* 0x000000010a00788c */ /* 0x000fe2000bf05270 */
[----:B------:R-:W-:-:S02]  /*1a90*/  UMOV UR6, UR7 ;  /* 0x0000000700067c82 */ /* 0x000fc40008000000 */
[----:B------:R-:W-:Y:S01]  /*1aa0*/  UMOV UR4, UR5 ;  /* 0x0000000500047c82 */ /* 0x000fe20008000000 */
[----:B------:R-:W-:Y:S02]  /*1ab0*/  USHF.R.U32.HI UR9, URZ, UR9, UR6 ;  /* 0x00000009ff097299 */ /* 0x000fe40008011606 */
[----:B---3--:R-:W-:Y:S02]  /*1ac0*/  USHF.R.U32.HI UR4, URZ, UR13, UR4 ;  /* 0x0000000dff047299 */ /* 0x008fe40008011604 */
[----:B------:R-:W-:Y:S02]  /*1ad0*/  USEL UR5, UR20, UR9, !UP1 ;  /* 0x0000000914057287 */ /* 0x000fe4000c800000 */
[----:B------:R-:W-:-:S04]  /*1ae0*/  USEL UR4, UR16, UR4, !UP0 ;  /* 0x0000000410047287 */ /* 0x000fc8000c000000 */
[----:B------:R-:W-:Y:S02]  /*1af0*/  UIADD3 UR6, UPT, UPT, UR5, -UR4, URZ ;  /* 0x8000000405067290 */ /* 0x000fe4000fffe0ff */
[----:B------:R-:W-:Y:S02]  /*1b00*/  UIADD3 UR4, UPT, UPT, -UR5, UR4, URZ ;  /* 0x0000000405047290 */ /* 0x000fe4000fffe1ff */
[----:B------:R-:W-:Y:S02]  /*1b10*/  UIMAD UR16, UR6, UR10, UR16 ;  /* 0x0000000a061072a4 */ /* 0x000fe4000f8e0210 */
[----:B------:R-:W-:-:S12]  /*1b20*/  UIMAD UR20, UR4, UR12, UR20 ;  /* 0x0000000c041472a4 */ /* 0x000fd8000f8e0214 */
.L_x_19:
[----:B------:R-:W-:Y:S05]  /*1b30*/  BRA.U !UP6, `(.L_x_20) ;  /* 0x000000010e0c7547 */ /* 0x000fea000b800000 */
[----:B------:R-:W-:Y:S01]  /*1b40*/  UCGABAR_WAIT ;  /* 0x0000000000007dc7 */ /* 0x000fe20008000000 */
[----:B------:R-:W-:Y:S01]  /*1b50*/  CCTL.IVALL ;  /* 0x00000000ff00798f */ /* 0x000fe20002000000 */
[----:B------:R-:W-:Y:S05]  /*1b60*/  BRA `(.L_x_21) ;  /* 0x0000000000047947 */ /* 0x000fea0003800000 */
.L_x_20:
[----:B------:R-:W-:Y:S06]  /*1b70*/  BAR.SYNC.DEFER_BLOCKING 0x0 ;  /* 0x0000000000007b1d */ /* 0x000fec0000010000 */
.L_x_21:
[----:B------:R-:W-:Y:S05]  /*1b80*/  BRA.U UP5, `(.L_x_22) ;  /* 0x00000019053c7547 */ /* 0x000fea000b800000 */
[----:B------:R-:W1:Y:S01]  /*1b90*/  LDCU UR7, c[0x0][0x38c] ;  /* 0x00007180ff0777ac */ /* 0x000e620008000800 */
[----:B------:R-:W-:Y:S01]  /*1ba0*/  PLOP3.LUT P2, PT, PT, PT, UP3, 0x80, 0x8 ;  /* 0x000000000008781c */ /* 0x000fe20003f4f038 */
[----:B------:R-:W-:Y:S01]  /*1bb0*/  IMAD.MOV.U32 R12, RZ, RZ, 0x1 ;  /* 0x00000001ff0c7424 */ /* 0x000fe200078e00ff */
[----:B------:R-:W-:Y:S01]  /*1bc0*/  ISETP.NE.AND P3, PT, R0, RZ, P4 ;  /* 0x000000ff0000720c */ /* 0x000fe20002765270 */
[----:B------:R-:W-:Y:S01]  /*1bd0*/  USHF.L.U32 UR4, UR28, 0x7, URZ ;  /* 0x000000071c047899 */ /* 0x000fe200080006ff */
[----:B------:R-:W-:Y:S01]  /*1be0*/  PLOP3.LUT P2, PT, P2, PT, PT, 0x8, 0x80 ;  /* 0x000000000080781c */ /* 0x000fe2000174e170 */
[----:B------:R-:W-:Y:S01]  /*1bf0*/  UMOV UR14, 0x400 ;  /* 0x00000400000e7882 */ /* 0x000fe20000000000 */
[----:B------:R-:W-:Y:S01]  /*1c00*/  UISETP.NE.AND UP1, UPT, UR17, URZ, UPT ;  /* 0x000000ff1100728c */ /* 0x000fe2000bf25270 */
[----:B------:R-:W-:Y:S01]  /*1c10*/  CS2R R10, SRZ ;  /* 0x00000000000a7805 */ /* 0x000fe2000001ff00 */
[----:B------:R-:W-:Y:S01]  /*1c20*/  ULEA UR70, UR70, UR4, 0x6 ;  /* 0x0000000446467291 */ /* 0x000fe2000f8e30ff */
[----:B------:R-:W-:Y:S01]  /*1c30*/  IMAD.MOV.U32 R9, RZ, RZ, RZ ;  /* 0x000000ffff097224 */ /* 0x000fe200078e00ff */
[----:B------:R-:W-:Y:S01]  /*1c40*/  ULEA UR68, UR68, UR4, 0x5 ;  /* 0x0000000444447291 */ /* 0x000fe2000f8e28ff */
[----:B------:R-:W-:Y:S01]  /*1c50*/  IMAD.MOV.U32 R8, RZ, RZ, 0x1 ;  /* 0x00000001ff087424 */ /* 0x000fe200078e00ff */
[----:B------:R-:W-:Y:S01]  /*1c60*/  ULEA UR14, UR62, UR14, 0x18 ;  /* 0x0000000e3e0e7291 */ /* 0x000fe2000f8ec0ff */
[----:B------:R-:W2:Y:S01]  /*1c70*/  LDCU UR64, c[0x0][0x370] ;  /* 0x00006e00ff4077ac */ /* 0x000ea20008000800 */
[----:B-1----:R-:W-:Y:S01]  /*1c80*/  UIADD3 UR6, UPT, UPT, UR7, 0x7f, URZ ;  /* 0x0000007f07067890 */ /* 0x002fe2000fffe0ff */
[----:B------:R-:W1:Y:S03]  /*1c90*/  LDCU.64 UR42, c[0x0][0x348] ;  /* 0x00006900ff2a77ac */ /* 0x000e660008000a00 */
[----:B------:R-:W-:-:S02]  /*1ca0*/  USHF.R.S32.HI UR5, URZ, 0x1f, UR6 ;  /* 0x0000001fff057899 */ /* 0x000fc40008011406 */
[----:B------:R-:W-:Y:S02]  /*1cb0*/  UIADD3 UR71, UPT, UPT, UR7, 0xfe, URZ ;  /* 0x000000fe07477890 */ /* 0x000fe4000fffe0ff */
[----:B------:R-:W-:Y:S02]  /*1cc0*/  ULEA.HI UR5, UR5, UR6, URZ, 0x7 ;  /* 0x0000000605057291 */ /* 0x000fe4000f8f38ff */
[----:B------:R-:W-:Y:S02]  /*1cd0*/  UIADD3 UR6, UPT, UPT, UR7, -0x1, URZ ;  /* 0xffffffff07067890 */ /* 0x000fe4000fffe0ff */
[----:B------:R-:W-:Y:S02]  /*1ce0*/  USHF.R.S32.HI UR66, URZ, 0x7, UR5 ;  /* 0x00000007ff427899 */ /* 0x000fe40008011405 */
[----:B------:R-:W-:Y:S02]  /*1cf0*/  UISETP.GE.U32.AND UP2, UPT, UR6, -0xff, UPT ;  /* 0xffffff010600788c */ /* 0x000fe4000bf46070 */
[----:B------:R-:W-:Y:S01]  /*1d00*/  UISETP.LT.U32.AND UP0, UPT, UR66, 0x8, UPT ;  /* 0x000000084200788c */ /* 0x000fe2000bf01070 */
[----:B------:R-:W3:Y:S03]  /*1d10*/  LDCU UR63, c[0x0][0x374] ;  /* 0x00006e80ff3f77ac */ /* 0x000ee60008000800 */
[----:B------:R-:W-:-:S02]  /*1d20*/  USEL UR65, UR66, 0x8, UP0 ;  /* 0x0000000842417887 */ /* 0x000fc40008000000 */
[----:B------:R-:W-:Y:S02]  /*1d30*/  USEL UR45, UR50, 0x2, UP1 ;  /* 0x00000002322d7887 */ /* 0x000fe40008800000 */
[----:B------:R-:W-:Y:S02]  /*1d40*/  UIADD3 UR4, UPT, UPT, UR65, -0x1, URZ ;  /* 0xffffffff41047890 */ /* 0x000fe4000fffe0ff */
[----:B------:R-:W-:Y:S02]  /*1d50*/  @UP2 UIADD3 UR4, UPT, UPT, UR65, URZ, URZ ;  /* 0x000000ff41042290 */ /* 0x000fe4000fffe0ff */
[----:B------:R-:W-:Y:S02]  /*1d60*/  UIADD3 UR58, UPT, UPT, UR14, 0x30800, UR55 ;  /* 0x000308000e3a7890 */ /* 0x000fe4000fffe037 */
[----:B------:R-:W-:Y:S02]  /*1d70*/  UIADD3 UR57, UPT, UPT, UR14, 0x32800, UR54 ;  /* 0x000328000e397890 */ /* 0x000fe4000fffe036 */
[----:B------:R-:W-:-:S02]  /*1d80*/  UIADD3 UR69, UPT, UPT, UR66, -UR65, URZ ;  /* 0x8000004142457290 */ /* 0x000fc4000fffe0ff */
[----:B------:R-:W-:Y:S02]  /*1d90*/  UIADD3 UR56, UPT, UPT, UR4, 0x1, URZ ;  /* 0x0000000104387890 */ /* 0x000fe4000fffe0ff */
[----:B------:R-:W-:Y:S01]  /*1da0*/  UIADD3 UR67, UPT, UPT, -UR4, URZ, URZ ;  /* 0x000000ff04437290 */ /* 0x000fe2000fffe1ff */
[----:B-123--:R-:W-:-:S11]  /*1db0*/  UMOV UR15, URZ ;  /* 0x000000ff000f7c82 */ /* 0x00efd60008000000 */
.L_x_46:
[----:B------:R-:W-:-:S09]  /*1dc0*/  UISETP.NE.AND UP0, UPT, UR62, URZ, UPT ;  /* 0x000000ff3e00728c */ /* 0x000fd2000bf05270 */
[----:B-1-3--:R-:W-:Y:S05]  /*1dd0*/  BRA.U UP0, `(.L_x_23) ;  /* 0x0000000100287547 */ /* 0x00afea000b800000 */
[----:B------:R-:W-:Y:S02]  /*1de0*/  LEA R0, R9, UR14, 0x3 ;  /* 0x0000000e09007c11 */ /* 0x000fe4000f8e18ff */
[----:B------:R-:W-:-:S04]  /*1df0*/  SHF.L.U32 R3, R8, 0x1f, RZ ;  /* 0x0000001f08037819 */ /* 0x000fc800000006ff */
[----:B------:R-:W1:Y:S02]  /*1e00*/  SYNCS.PHASECHK.TRANS64.TRYWAIT P0, [R0+URZ+0x110], R3 ;  /* 0x00011003000075a7 */ /* 0x000e6400080011ff */
[----:B-1----:R-:W-:Y:S05]  /*1e10*/  @!P0 BRA `(.L_x_24) ;  /* 0x000000a800808947 */ /* 0x002fea0003800000 */
.L_x_155:
[----:B------:R2:W-:Y:S01]  /*1e20*/  SYNCS.ARRIVE.TRANS64.A1T0 RZ, [R0+URZ+0x100], RZ ;  /* 0x000100ff00ff79a7 */ /* 0x0005e200081000ff */
[----:B------:R-:W-:-:S05]  /*1e30*/  VIADD R9, R9, 0x1 ;  /* 0x0000000109097836 */ /* 0x000fca0000000000 */
[----:B------:R-:W-:-:S04]  /*1e40*/  ISETP.NE.AND P0, PT, R9, 0x2, PT ;  /* 0x000000020900780c */ /* 0x000fc80003f05270 */
[----:B-1----:R-:W-:Y:S02]  /*1e50*/  SEL R3, RZ, 0x1, P0 ;  /* 0x00000001ff037807 */ /* 0x002fe40000000000 */
[----:B------:R-:W-:Y:S02]  /*1e60*/  SEL R9, R9, RZ, P0 ;  /* 0x000000ff09097207 */ /* 0x000fe40000000000 */
[----:B------:R-:W-:Y:S02]  /*1e70*/  LOP3.LUT R8, R8, R3, RZ, 0x3c, !PT ;  /* 0x0000000308087212 */ /* 0x000fe400078e3cff */
.L_x_23:
[----:B------:R-:W-:Y:S01]  /*1e80*/  ULEA UR4, UR15, UR14, 0x3 ;  /* 0x0000000e0f047291 */ /* 0x000fe2000f8e18ff */
[----:B--2---:R-:W-:Y:S01]  /*1e90*/  SHF.L.U32 R0, R12, 0x1f, RZ ;  /* 0x0000001f0c007819 */ /* 0x004fe200000006ff */
[----:B------:R-:W-:Y:S02]  /*1ea0*/  UISETP.GE.U32.AND UP0, UPT, UR71, 0xff, UPT ;  /* 0x000000ff4700788c */ /* 0x000fe4000bf06070 */
[----:B------:R-:W-:Y:S02]  /*1eb0*/  ULEA UR27, UR16, UR70, 0x8 ;  /* 0x00000046101b7291 */ /* 0x000fe4000f8e40ff */
[----:B------:R-:W-:Y:S01]  /*1ec0*/  ULEA UR11, UR16, UR73, 0x1 ;  /* 0x00000049100b7291 */ /* 0x000fe2000f8e08ff */
[----:B------:R-:W-:Y:S02]  /*1ed0*/  UMOV UR6, URZ ;  /* 0x000000ff00067c82 */ /* 0x000fe40008000000 */
[----:B------:R1:W2:Y:S01]  /*1ee0*/  SYNCS.PHASECHK.TRANS64.TRYWAIT P1, [UR4+0x40], R0 ;  /* 0x00004000ff0075a7 */ /* 0x0002a20008021104 */
[----:B------:R-:W-:-:S04]  /*1ef0*/  ULEA.HI UR4, UR20, UR20, URZ, 0x1 ;  /* 0x0000001414047291 */ /* 0x000fc8000f8f08ff */
[----:B------:R-:W-:Y:S02]  /*1f00*/  USHF.L.U32 UR5, UR4, 0x7, URZ ;  /* 0x0000000704057899 */ /* 0x000fe400080006ff */
[----:B------:R-:W-:Y:S02]  /*1f10*/  ULOP3.LUT UR20, UR4, 0xfffffffe, URZ, 0xc0, !UPT ;  /* 0xfffffffe04147892 */ /* 0x000fe4000f8ec0ff */
[----:B------:R-:W-:Y:S02]  /*1f20*/  ULOP3.LUT UR5, UR5, 0xffffff00, URZ, 0xc0, !UPT ;  /* 0xffffff0005057892 */ /* 0x000fe4000f8ec0ff */
[----:B------:R-:W-:Y:S02]  /*1f30*/  ULOP3.LUT UR20, UR20, 0x1, UR72, 0xf8, !UPT ;  /* 0x0000000114147892 */ /* 0x000fe4000f8ef848 */
[----:B------:R-:W-:Y:S01]  /*1f40*/  UIADD3 UR35, UPT, UPT, UR68, UR5, URZ ;  /* 0x0000000544237290 */ /* 0x000fe2000fffe0ff */
[----:B------:R-:W-:Y:S11]  /*1f50*/  BRA.U !UP0, `(.L_x_25) ;  /* 0x0000000508307547 */ /* 0x000ff6000b800000 */
[----:B------:R-:W-:Y:S01]  /*1f60*/  UMOV UR29, UR67 ;  /* 0x00000043001d7c82 */ /* 0x000fe20008000000 */
[----:B------:R-:W-:Y:S01]  /*1f70*/  UMOV UR4, UR15 ;  /* 0x0000000f00047c82 */ /* 0x000fe20008000000 */
[----:B------:R-:W-:Y:S01]  /*1f80*/  UMOV UR34, URZ ;  /* 0x000000ff00227c82 */ /* 0x000fe20008000000 */
[----:B------:R-:W-:Y:S01]  /*1f90*/  UMOV UR19, UR53 ;  /* 0x0000003500137c82 */ /* 0x000fe20008000000 */
[----:B------:R-:W-:-:S05]  /*1fa0*/  UMOV UR12, UR52 ;  /* 0x00000034000c7c82 */ /* 0x000fca0008000000 */
.L_x_33:
[----:B------:R-:W-:Y:S01]  /*1fb0*/  ULEA UR5, UR4, UR14, 0x3 ;  /* 0x0000000e04057291 */ /* 0x000fe2000f8e18ff */
[----:B--2---:R-:W-:Y:S01]  /*1fc0*/  @P4 MOV R2, 0x9800 ;  /* 0x0000980000024802 */ /* 0x004fe20000000f00 */
[----:B--23--:R-:W-:Y:S10]  /*1fd0*/  @P1 BRA `(.L_x_26) ;  /* 0x00000000000c1947 */ /* 0x00cff40003800000 */
[----:B------:R-:W-:-:S04]  /*1fe0*/  SHF.L.U32 R3, R12, 0x1f, RZ ;  /* 0x0000001f0c037819 */ /* 0x000fc800000006ff */
[----:B------:R-:W2:Y:S02]  /*1ff0*/  SYNCS.PHASECHK.TRANS64.TRYWAIT P0, [UR5+0x40], R3 ;  /* 0x00004003ff0075a7 */ /* 0x000ea40008001105 */
[----:B--2---:R-:W-:Y:S05]  /*2000*/  @!P0 BRA `(.L_x_27) ;  /* 0x000000a800188947 */ /* 0x004fea0003800000 */
.L_x_26:
[----:B------:R2:W-:Y:S01]  /*2010*/  @P4 SYNCS.ARRIVE.TRANS64 RZ, [UR5], R2 ;  /* 0x00000002ffff49a7 */ /* 0x0005e20008000005 */
[----:B------:R-:W-:Y:S02]  /*2020*/  ULOP3.LUT UR6, UR45, 0x2, URZ, 0xfc, !UPT ;  /* 0x000000022d067892 */ /* 0x000fe4000f8efcff */
[----:B------:R-:W-:Y:S02]  /*2030*/  UIADD3 UR29, UPT, UPT, UR29, 0x1, URZ ;  /* 0x000000011d1d7890 */ /* 0x000fe4000fffe0ff */
[----:B------:R-:W-:Y:S02]  /*2040*/  UISETP.NE.AND UP0, UPT, UR6, 0x2, UPT ;  /* 0x000000020600788c */ /* 0x000fe4000bf05270 */
[----:B------:R-:W-:-:S07]  /*2050*/  UISETP.NE.AND UP4, UPT, UR29, 0x1, UPT ;  /* 0x000000011d00788c */ /* 0x000fce000bf85270 */
[----:B------:R-:W-:Y:S05]  /*2060*/  BRA.U UP0, `(.L_x_28) ;  /* 0x0000000100047547 */ /* 0x000fea000b800000 */
[----:B------:R-:W-:Y:S05]  /*2070*/  BPT.TRAP 0x1 ;  /* 0x000000040000795c */ /* 0x000fea0000300000 */
.L_x_28:
[----:B------:R-:W-:Y:S04]  /*2080*/  BSSY.RECONVERGENT B0, `(.L_x_29) ;  /* 0x0000003000007945 */ /* 0x000fe80003800200 */
[----:B------:R-:W-:Y:S05]  /*2090*/  @!P3 BRA `(.L_x_30) ;  /* 0x000000000004b947 */ /* 0x000fea0003800000 */
[----:B------:R-:W-:Y:S05]  /*20a0*/  BPT.TRAP 0x1 ;  /* 0x000000040000795c */ /* 0x000fea0000300000 */
.L_x_30:
[----:B------:R-:W-:Y:S05]  /*20b0*/  BSYNC.RECONVERGENT B0 ;  /* 0x0000000000007941 */ /* 0x000fea0003800200 */
.L_x_29:
[----:B------:R-:W-:Y:S01]  /*20c0*/  UIADD3 UR6, UPT, UPT, UR4, 0x1, URZ ;  /* 0x0000000104067890 */ /* 0x000fe2000fffe0ff */
[----:B------:R-:W-:Y:S01]  /*20d0*/  BSSY.RECONVERGENT B0, `(.L_x_31) ;  /* 0x000002e000007945 */ /* 0x000fe20003800200 */
[----:B------:R-:W-:Y:S02]  /*20e0*/  ELECT P0, URZ, PT ;  /* 0x0000000000ff782f */ /* 0x000fe40003800000 */
[----:B------:R-:W-:-:S04]  /*20f0*/  UISETP.NE.AND UP0, UPT, UR6, 0x8, UPT ;  /* 0x000000080600788c */ /* 0x000fc8000bf05270 */
[----:B------:R-:W-:Y:S02]  /*2100*/  USEL UR7, URZ, 0x1, UP0 ;  /* 0x00000001ff077887 */ /* 0x000fe40008000000 */
[----:B------:R-:W-:-:S04]  /*2110*/  USEL UR15, UR6, URZ, UP0 ;  /* 0x000000ff060f7287 */ /* 0x000fc80008000000 */
[----:B------:R-:W-:Y:S01]  /*2120*/  ULEA UR6, UR15, UR14, 0x3 ;  /* 0x0000000e0f067291 */ /* 0x000fe2000f8e18ff */
[----:B------:R-:W-:-:S04]  /*2130*/  LOP3.LUT R12, R12, UR7, RZ, 0x3c, !PT ;  /* 0x000000070c0c7c12 */ /* 0x000fc8000f8e3cff */
[----:B-1----:R-:W-:-:S04]  /*2140*/  SHF.L.U32 R0, R12, 0x1f, RZ ;  /* 0x0000001f0c007819 */ /* 0x002fc800000006ff */
[----:B------:R1:W3:Y:S01]  /*2150*/  SYNCS.PHASECHK.TRANS64.TRYWAIT P1, [UR6+0x40], R0 ;  /* 0x00004000ff0075a7 */ /* 0x0002e20008021106 */
[----:B------:R-:W-:Y:S05]  /*2160*/  @!P0 BRA `(.L_x_32) ;  /* 0x0000000000908947 */ /* 0x000fea0003800000 */
[----:B------:R-:W-:Y:S02]  /*2170*/  USHF.L.U32 UR6, UR4, 0xd, URZ ;  /* 0x0000000d04067899 */ /* 0x000fe400080006ff */
[----:B------:R-:W-:Y:S02]  /*2180*/  UIADD3 UR40, UP3, UPT, UR42, 0x80, URZ ;  /* 0x000000802a287890 */ /* 0x000fe4000ff7e0ff */
[----:B------:R-:W-:Y:S02]  /*2190*/  ULOP3.LUT UR32, UR6, 0x1800, UR61, 0xf8, !UPT ;  /* 0x0000180006207892 */ /* 0x000fe4000f8ef83d */
[----:B------:R-:W-:Y:S02]  /*21a0*/  UIADD3 UR38, UP2, UPT, UR42, 0x180, URZ ;  /* 0x000001802a267890 */ /* 0x000fe4000ff5e0ff */
[----:B------:R-:W-:Y:S02]  /*21b0*/  ULOP3.LUT UR24, UR6, UR49, URZ, 0xfc, !UPT ;  /* 0x0000003106187292 */ /* 0x000fe4000f8efcff */
[----:B------:R-:W-:-:S02]  /*21c0*/  ULEA UR16, UR4, UR55, 0xa ;  /* 0x0000003704107291 */ /* 0x000fc4000f8e50ff */
[----:B------:R-:W-:Y:S02]  /*21d0*/  UIADD3 UR30, UP1, UPT, UR42, 0x280, URZ ;  /* 0x000002802a1e7890 */ /* 0x000fe4000ff3e0ff */
[----:B------:R-:W-:Y:S02]  /*21e0*/  ULEA UR8, UR4, UR54, 0xb ;  /* 0x0000003604087291 */ /* 0x000fe4000f8e58ff */
[----:B------:R-:W-:Y:S02]  /*21f0*/  UIADD3 UR22, UP0, UPT, UR42, 0x380, URZ ;  /* 0x000003802a167890 */ /* 0x000fe4000ff1e0ff */
[----:B------:R-:W-:Y:S02]  /*2200*/  ULOP3.LUT UR33, UR5, 0xfefffff8, URZ, 0xc0, !UPT ;  /* 0xfefffff805217892 */ /* 0x000fe4000f8ec0ff */
[----:B------:R-:W-:Y:S02]  /*2210*/  UIADD3.X UR41, UPT, UPT, URZ, UR43, URZ, UP3, !UPT ;  /* 0x0000002bff297290 */ /* 0x000fe40009ffe4ff */
[----:B------:R-:W-:-:S02]  /*2220*/  UPRMT UR6, URZ, 0x5410, UR48 ;  /* 0x00005410ff067896 */ /* 0x000fc40008000030 */
[----:B------:R-:W-:Y:S02]  /*2230*/  UIADD3 UR32, UPT, UPT, UR14, 0x10800, UR32 ;  /* 0x000108000e207890 */ /* 0x000fe4000fffe020 */
[----:B------:R-:W-:Y:S02]  /*2240*/  UIADD3.X UR39, UPT, UPT, URZ, UR43, URZ, UP2, !UPT ;  /* 0x0000002bff277290 */ /* 0x000fe400097fe4ff */
[----:B------:R-:W-:Y:S02]  /*2250*/  UPRMT UR37, URZ, 0x5410, UR47 ;  /* 0x00005410ff257896 */ /* 0x000fe4000800002f */
[----:B------:R-:W-:Y:S02]  /*2260*/  UIADD3 UR24, UPT, UPT, UR14, 0x20800, UR24 ;  /* 0x000208000e187890 */ /* 0x000fe4000fffe018 */
[----:B------:R-:W-:Y:S02]  /*2270*/  UIADD3.X UR31, UPT, UPT, URZ, UR43, URZ, UP1, !UPT ;  /* 0x0000002bff1f7290 */ /* 0x000fe40008ffe4ff */
[----:B------:R-:W-:-:S02]  /*2280*/  UIADD3 UR16, UPT, UPT, UR14, 0x30800, UR16 ;  /* 0x000308000e107890 */ /* 0x000fc4000fffe010 */
[----:B------:R-:W-:Y:S02]  /*2290*/  UIADD3.X UR23, UPT, UPT, URZ, UR43, URZ, UP0, !UPT ;  /* 0x0000002bff177290 */ /* 0x000fe400087fe4ff */
[----:B------:R-:W-:Y:S02]  /*22a0*/  UPRMT UR7, URZ, 0x5410, UR46 ;  /* 0x00005410ff077896 */ /* 0x000fe4000800002e */
[----:B------:R-:W-:Y:S01]  /*22b0*/  UIADD3 UR8, UPT, UPT, UR14, 0x32800, UR8 ;  /* 0x000328000e087890 */ /* 0x000fe2000fffe008 */
[----:B------:R-:W-:Y:S01]  /*22c0*/  UMOV UR50, 0x0 ;  /* 0x0000000000327882 */ /* 0x000fe20000000000 */
[----:B------:R-:W-:Y:S01]  /*22d0*/  UMOV UR51, 0x10000000 ;  /* 0x1000000000337882 */ /* 0x000fe20000000000 */
[----:B------:R-:W-:Y:S01]  /*22e0*/  UMOV UR26, UR34 ;  /* 0x00000022001a7c82 */ /* 0x000fe20008000000 */
[----:B------:R-:W-:Y:S01]  /*22f0*/  UMOV UR28, UR36 ;  /* 0x00000024001c7c82 */ /* 0x000fe20008000000 */
[----:B------:R-:W-:Y:S01]  /*2300*/  UMOV UR25, UR33 ;  /* 0x0000002100197c82 */ /* 0x000fe20008000000 */
[----:B------:R-:W-:Y:S01]  /*2310*/  UMOV UR21, UR36 ;  /* 0x0000002400157c82 */ /* 0x000fe20008000000 */
[----:B------:R-:W-:Y:S01]  /*2320*/  UMOV UR17, UR33 ;  /* 0x0000002100117c82 */ /* 0x000fe20008000000 */
[----:B------:R4:W-:Y:S01]  /*2330*/  UTMALDG.3D.MULTICAST.2CTA [UR32], [UR40], UR6, desc[UR50] ;  /* 0x00003220280073b4 */ /* 0x0009e20008211806 */
[----:B------:R-:W-:Y:S01]  /*2340*/  UMOV UR10, URZ ;  /* 0x000000ff000a7c82 */ /* 0x000fe20008000000 */
[----:B------:R-:W-:Y:S01]  /*2350*/  UMOV UR13, UR36 ;  /* 0x00000024000d7c82 */ /* 0x000fe20008000000 */
[----:B------:R-:W-:Y:S01]  /*2360*/  UMOV UR9, UR33 ;  /* 0x0000002100097c82 */ /* 0x000fe20008000000 */
[----:B------:R4:W-:Y:S01]  /*2370*/  UTMALDG.3D.MULTICAST.2CTA [UR24], [UR38], UR37, desc[UR50] ;  /* 0x00003218260073b4 */ /* 0x0009e20008211825 */
[----:B------:R4:W-:Y:S01]  /*2380*/  UTMALDG.4D.MULTICAST.2CTA [UR16], [UR30], UR6, desc[UR50] ;  /* 0x000032101e0073b4 */ /* 0x0009e20008219806 */
[----:B------:R4:W-:Y:S02]  /*2390*/  UTMALDG.4D.MULTICAST.2CTA [UR8], [UR22], UR7, desc[UR50] ;  /* 0x00003208160073b4 */ /* 0x0009e40008219807 */
[----:B----4-:R-:W-:Y:S01]  /*23a0*/  NOP ;  /* 0x0000000000007918 */ /* 0x010fe20000000000 */
.L_x_32:
[----:B------:R-:W-:Y:S05]  /*23b0*/  BSYNC.RECONVERGENT B0 ;  /* 0x0000000000007941 */ /* 0x000fea0003800200 */
.L_x_31:
[----:B------:R-:W-:Y:S02]  /*23c0*/  UIADD3 UR34, UPT, UPT, UR34, 0x80, URZ ;  /* 0x0000008022227890 */ /* 0x000fe4000fffe0ff */
[----:B------:R-:W-:Y:S02]  /*23d0*/  UIADD3 UR12, UPT, UPT, UR12, 0x2, URZ ;  /* 0x000000020c0c7890 */ /* 0x000fe4000fffe0ff */
[----:B------:R-:W-:Y:S01]  /*23e0*/  UIADD3 UR19, UPT, UPT, UR19, 0x2, URZ ;  /* 0x0000000213137890 */ /* 0x000fe2000fffe0ff */
[----:B------:R-:W-:Y:S01]  /*23f0*/  UMOV UR4, UR15 ;  /* 0x0000000f00047c82 */ /* 0x000fe20008000000 */
[----:B------:R-:W-:Y:S01]  /*2400*/  UMOV UR6, UR56 ;  /* 0x0000003800067c82 */ /* 0x000fe20008000000 */
[----:B------:R-:W-:Y:S09]  /*2410*/  BRA.U UP4, `(.L_x_33) ;  /* 0xfffffff904e47547 */ /* 0x000ff2000b83ffff */
.L_x_25:
[----:B------:R-:W-:Y:S01]  /*2420*/  ULEA UR4, UR15, UR14, 0x3 ;  /* 0x0000000e0f047291 */ /* 0x000fe2000f8e18ff */
[----:B-1----:R-:W-:Y:S01]  /*2430*/  SHF.L.U32 R0, R12, 0x1f, RZ ;  /* 0x0000001f0c007819 */ /* 0x002fe200000006ff */
[----:B------:R-:W-:Y:S01]  /*2440*/  @!P2 SYNCS.ARRIVE.TRANS64.A1T0 RZ, [UR14+0xc8], RZ ;  /* 0x0000c8ffffffa9a7 */ /* 0x000fe2000810000e */
[----:B------:R-:W-:-:S06]  /*2450*/  UISETP.GT.AND UP0, UPT, UR66, UR65, UPT ;  /* 0x000000414200728c */ /* 0x000fcc000bf04270 */
[----:B--23--:R1:W2:Y:S03]  /*2460*/  SYNCS.PHASECHK.TRANS64.TRYWAIT P1, [UR4+0x40], R0 ;  /* 0x00004000ff0075a7 */ /* 0x00c2a60008021104 */
[----:B------:R-:W-:Y:S05]  /*2470*/  BRA.U !UP0, `(.L_x_34) ;  /* 0x0000000508187547 */ /* 0x000fea000b800000 */
[----:B------:R-:W-:Y:S01]  /*2480*/  UIADD3 UR29, UPT, UPT, UR69, UR6, URZ ;  /* 0x00000006451d7290 */ /* 0x000fe2000fffe0ff */
[----:B------:R-:W-:-:S11]  /*2490*/  UMOV UR5, UR15 ;  /* 0x0000000f00057c82 */ /* 0x000fd60008000000 */
.L_x_42:
[----:B------:R-:W-:Y:S01]  /*24a0*/  ULEA UR7, UR5, UR14, 0x3 ;  /* 0x0000000e05077291 */ /* 0x000fe2000f8e18ff */
[----:B--2---:R-:W-:Y:S01]  /*24b0*/  @P4 MOV R2, 0x9800 ;  /* 0x0000980000024802 */ /* 0x004fe20000000f00 */
[----:B--23--:R-:W-:Y:S10]  /*24c0*/  @P1 BRA `(.L_x_35) ;  /* 0x00000000000c1947 */ /* 0x00cff40003800000 */
[----:B------:R-:W-:-:S04]  /*24d0*/  SHF.L.U32 R3, R12, 0x1f, RZ ;  /* 0x0000001f0c037819 */ /* 0x000fc800000006ff */
[----:B------:R-:W2:Y:S02]  /*24e0*/  SYNCS.PHASECHK.TRANS64.TRYWAIT P0, [UR7+0x40], R3 ;  /* 0x00004003ff0075a7 */ /* 0x000ea40008001107 */
[----:B--2---:R-:W-:Y:S05]  /*24f0*/  @!P0 BRA `(.L_x_36) ;  /* 0x000000a000f48947 */ /* 0x004fea0003800000 */
.L_x_35:
[----:B------:R2:W-:Y:S01]  /*2500*/  @P4 SYNCS.ARRIVE.TRANS64 RZ, [UR7], R2 ;  /* 0x00000002ffff49a7 */ /* 0x0005e20008000007 */
[----:B------:R-:W-:-:S04]  /*2510*/  ULOP3.LUT UR4, UR45, 0x2, URZ, 0xfc, !UPT ;  /* 0x000000022d047892 */ /* 0x000fc8000f8efcff */
[----:B------:R-:W-:-:S09]  /*2520*/  UISETP.NE.AND UP0, UPT, UR4, 0x2, UPT ;  /* 0x000000020400788c */ /* 0x000fd2000bf05270 */
[----:B------:R-:W-:Y:S05]  /*2530*/  BRA.U UP0, `(.L_x_37) ;  /* 0x0000000100047547 */ /* 0x000fea000b800000 */
[----:B------:R-:W-:Y:S05]  /*2540*/  BPT.TRAP 0x1 ;  /* 0x000000040000795c */ /* 0x000fea0000300000 */
.L_x_37:
[----:B------:R-:W-:Y:S04]  /*2550*/  BSSY.RECONVERGENT B0, `(.L_x_38) ;  /* 0x0000003000007945 */ /* 0x000fe80003800200 */
[----:B------:R-:W-:Y:S05]  /*2560*/  @!P3 BRA `(.L_x_39) ;  /* 0x000000000004b947 */ /* 0x000fea0003800000 */
[----:B------:R-:W-:Y:S05]  /*2570*/  BPT.TRAP 0x1 ;  /* 0x000000040000795c */ /* 0x000fea0000300000 */
.L_x_39:
[----:B------:R-:W-:Y:S05]  /*2580*/  BSYNC.RECONVERGENT B0 ;  /* 0x0000000000007941 */ /* 0x000fea0003800200 */
.L_x_38:
        /* <DEDUP_REMOVED lines=16> */
[----:B------:R-:W-:-:S02]  /*2690*/  UIADD3 UR30, UP1, UPT, UR42, 0x280, URZ ;  /* 0x000002802a1e7890 */ /* 0x000fc4000ff3e0ff */
[----:B------:R-:W-:Y:S02]  /*26a0*/  USHF.L.U32 UR34, UR6, 0x7, URZ ;  /* 0x0000000706227899 */ /* 0x000fe400080006ff */
[----:B------:R-:W-:Y:S02]  /*26b0*/  ULOP3.LUT UR33, UR7, 0xfefffff8, URZ, 0xc0, !UPT ;  /* 0xfefffff807217892 */ /* 0x000fe4000f8ec0ff */
[----:B------:R-:W-:Y:S02]  /*26c0*/  UIADD3.X UR23, UPT, UPT, URZ, UR43, URZ, UP3, !UPT ;  /* 0x0000002bff177290 */ /* 0x000fe40009ffe4ff */
[----:B------:R-:W-:Y:S02]  /*26d0*/  UIADD3 UR32, UPT, UPT, UR14, 0x10800, UR32 ;  /* 0x000108000e207890 */ /* 0x000fe4000fffe020 */
[----:B------:R-:W-:Y:S02]  /*26e0*/  UPRMT UR4, URZ, 0x5410, UR48 ;  /* 0x00005410ff047896 */ /* 0x000fe40008000030 */
[----:B------:R-:W-:-:S02]  /*26f0*/  UIADD3 UR24, UPT, UPT, UR14, 0x20800, UR24 ;  /* 0x000208000e187890 */ /* 0x000fc4000fffe018 */
[----:B------:R-:W-:Y:S02]  /*2700*/  UIADD3.X UR9, UPT, UPT, URZ, UR43, URZ, UP2, !UPT ;  /* 0x0000002bff097290 */ /* 0x000fe400097fe4ff */
[----:B------:R-:W-:Y:S02]  /*2710*/  UPRMT UR10, URZ, 0x5410, UR47 ;  /* 0x00005410ff0a7896 */ /* 0x000fe4000800002f */
[----:B------:R-:W-:Y:S02]  /*2720*/  ULEA UR19, UR6, UR53, 0x1 ;  /* 0x0000003506137291 */ /* 0x000fe4000f8e08ff */
[----:B------:R-:W-:Y:S02]  /*2730*/  ULEA UR16, UR5, UR58, 0xa ;  /* 0x0000003a05107291 */ /* 0x000fe4000f8e50ff */
[----:B------:R-:W-:Y:S01]  /*2740*/  UIADD3.X UR31, UPT, UPT, URZ, UR43, URZ, UP1, !UPT ;  /* 0x0000002bff1f7290 */ /* 0x000fe20008ffe4ff */
[----:B------:R-:W-:Y:S01]  /*2750*/  UMOV UR40, 0x0 ;  /* 0x0000000000287882 */ /* 0x000fe20000000000 */
[----:B------:R-:W-:Y:S01]  /*2760*/  UMOV UR41, 0x10000000 ;  /* 0x1000000000297882 */ /* 0x000fe20000000000 */
[----:B------:R-:W-:Y:S01]  /*2770*/  UIADD3 UR38, UP0, UPT, UR42, 0x380, URZ ;  /* 0x000003802a267890 */ /* 0x000fe2000ff1e0ff */
[----:B------:R-:W-:Y:S01]  /*2780*/  UTMALDG.3D.MULTICAST.2CTA [UR32], [UR22], UR4, desc[UR40] ;  /* 0x00002820160073b4 */ /* 0x000fe20008211804 */
[----:B------:R-:W-:Y:S01]  /*2790*/  UMOV UR28, UR36 ;  /* 0x00000024001c7c82 */ /* 0x000fe20008000000 */
[----:B------:R-:W-:Y:S01]  /*27a0*/  UMOV UR25, UR33 ;  /* 0x0000002100197c82 */ /* 0x000fe20008000000 */
[----:B------:R-:W-:Y:S01]  /*27b0*/  UMOV UR26, UR34 ;  /* 0x00000022001a7c82 */ /* 0x000fe20008000000 */
[----:B------:R-:W-:Y:S01]  /*27c0*/  UMOV UR21, UR36 ;  /* 0x0000002400157c82 */ /* 0x000fe20008000000 */
[----:B------:R-:W-:Y:S01]  /*27d0*/  UMOV UR17, UR33 ;  /* 0x0000002100117c82 */ /* 0x000fe20008000000 */
[----:B------:R-:W-:Y:S01]  /*27e0*/  ULEA UR12, UR6, UR52, 0x1 ;  /* 0x00000034060c7291 */ /* 0x000fe2000f8e08ff */
[----:B------:R4:W-:Y:S01]  /*27f0*/  UTMALDG.3D.MULTICAST.2CTA [UR24], [UR8], UR10, desc[UR40] ;  /* 0x00002818080073b4 */ /* 0x0009e2000821180a */
[----:B------:R-:W-:Y:S01]  /*2800*/  UIADD3.X UR39, UPT, UPT, URZ, UR43, URZ, UP0, !UPT ;  /* 0x0000002bff277290 */ /* 0x000fe200087fe4ff */
[----:B------:R-:W-:Y:S01]  /*2810*/  UMOV UR13, UR36 ;  /* 0x00000024000d7c82 */ /* 0x000fe20008000000 */
[----:B------:R2:W-:Y:S01]  /*2820*/  UTMALDG.4D.MULTICAST.2CTA [UR16], [UR30], UR4, desc[UR40] ;  /* 0x000028101e0073b4 */ /* 0x0005e20008219804 */
[----:B----4-:R-:W-:Y:S01]  /*2830*/  ULEA UR8, UR5, UR57, 0xb ;  /* 0x0000003905087291 */ /* 0x010fe2000f8e58ff */
[----:B------:R-:W-:Y:S01]  /*2840*/  UMOV UR10, URZ ;  /* 0x000000ff000a7c82 */ /* 0x000fe20008000000 */
[----:B------:R-:W-:Y:S01]  /*2850*/  UMOV UR9, UR33 ;  /* 0x0000002100097c82 */ /* 0x000fe20008000000 */
[----:B--2---:R-:W-:-:S09]  /*2860*/  UPRMT UR4, URZ, 0x5410, UR46 ;  /* 0x00005410ff047896 */ /* 0x004fd2000800002e */
[----:B------:R4:W-:Y:S02]  /*2870*/  UTMALDG.4D.MULTICAST.2CTA [UR8], [UR38], UR4, desc[UR40] ;  /* 0x00002808260073b4 */ /* 0x0009e40008219804 */
[----:B----4-:R-:W-:Y:S01]  /*2880*/  NOP ;  /* 0x0000000000007918 */ /* 0x010fe20000000000 */
.L_x_41:
[----:B------:R-:W-:Y:S05]  /*2890*/  BSYNC.RECONVERGENT B0 ;  /* 0x0000000000007941 */ /* 0x000fea0003800200 */
.L_x_40:
[----:B------:R-:W-:Y:S01]  /*28a0*/  UIADD3 UR6, UPT, UPT, UR6, 0x1, URZ ;  /* 0x0000000106067890 */ /* 0x000fe2000fffe0ff */
[----:B------:R-:W-:-:S03]  /*28b0*/  UMOV UR5, UR15 ;  /* 0x0000000f00057c82 */ /* 0x000fc60008000000 */
[----:B------:R-:W-:-:S09]  /*28c0*/  UISETP.NE.AND UP0, UPT, UR6, UR29, UPT ;  /* 0x0000001d0600728c */ /* 0x000fd2000bf05270 */
[----:B------:R-:W-:Y:S05]  /*28d0*/  BRA.U UP0, `(.L_x_42) ;  /* 0xfffffff900f07547 */ /* 0x000fea000b83ffff */
.L_x_34:
[C---:B------:R-:W-:Y:S01]  /*28e0*/  LEA R3, R11.reuse, UR14, 0x3 ;  /* 0x0000000e0b037c11 */ /* 0x040fe2000f8e18ff */
[----:B------:R-:W-:Y:S01]  /*28f0*/  NOP ;  /* 0x0000000000007918 */ /* 0x000fe20000000000 */
[----:B-1----:R-:W-:Y:S02]  /*2900*/  SHF.L.U32 R0, R10, 0x1f, RZ ;  /* 0x0000001f0a007819 */ /* 0x002fe400000006ff */
[----:B------:R-:W-:Y:S02]  /*2910*/  LEA R5, R11, UR14, 0x4 ;  /* 0x0000000e0b057c11 */ /* 0x000fe4000f8e20ff */
[----:B------:R-:W1:Y:S02]  /*2920*/  SYNCS.PHASECHK.TRANS64.TRYWAIT P0, [R3+URZ+0xd0], R0 ;  /* 0x0000d000030075a7 */ /* 0x000e6400080011ff */
[----:B-1----:R-:W-:Y:S05]  /*2930*/  @!P0 BRA `(.L_x_43) ;  /* 0x0000009c00fc8947 */ /* 0x002fea0003800000 */
.L_x_158:
[----:B------:R-:W4:Y:S01]  /*2940*/  LDS.128 R4, [R5+0x130] ;  /* 0x0001300005047984 */ /* 0x000f220000000c00 */
[----:B------:R-:W-:Y:S01]  /*2950*/  UISETP.GE.AND UP0, UPT, UR44, 0x1, UPT ;  /* 0x000000012c00788c */ /* 0x000fe2000bf06270 */
[----:B------:R-:W-:Y:S01]  /*2960*/  @!PT LDS RZ, [RZ] ;  /* 0x00000000fffff984 */ /* 0x000fe20000000800 */
[----:B------:R-:W-:Y:S01]  /*2970*/  @!PT LDS RZ, [RZ] ;  /* 0x00000000fffff984 */ /* 0x000fe20000000800 */
[----:B------:R-:W-:Y:S01]  /*2980*/  @!PT LDS RZ, [RZ] ;  /* 0x00000000fffff984 */ /* 0x000fe20000000800 */
[----:B------:R-:W-:Y:S01]  /*2990*/  @!PT LDS RZ, [RZ] ;  /* 0x00000000fffff984 */ /* 0x000fe20000000800 */
[----:B------:R1:W-:Y:S06]  /*29a0*/  MEMBAR.ALL.CTA ;  /* 0x0000000000007992 */ /* 0x0003ec0000008000 */
[----:B-1----:R-:W1:Y:S01]  /*29b0*/  FENCE.VIEW.ASYNC.S ;  /* 0x00000000000073c6 */ /* 0x002e620000000000 */
[----:B----4-:R-:W-:-:S13]  /*29c0*/  LOP3.LUT P0, RZ, R6, 0x1, RZ, 0xc0, !PT ;  /* 0x0000000106ff7812 */ /* 0x010fda000780c0ff */
[----:B-1----:R-:W-:Y:S01]  /*29d0*/  VOTEU.ANY UP1, P0 ;  /* 0x0000000000ff7886 */ /* 0x002fe20000020100 */
[----:B------:R-:W-:-:S13]  /*29e0*/  PLOP3.LUT P0, PT, PT, PT, UP1, 0x80, 0x8 ;  /* 0x000000000008781c */ /* 0x000fda0003f0f018 */
[----:B------:R-:W-:Y:S02]  /*29f0*/  @P0 LOP3.LUT R0, R5, 0xffff, RZ, 0xc0, !PT ;  /* 0x0000ffff05000812 */ /* 0x000fe400078ec0ff */
[----:B--2---:R-:W-:Y:S02]  /*2a00*/  @P0 MOV R2, R4 ;  /* 0x0000000400020202 */ /* 0x004fe40000000f00 */
[----:B------:R-:W-:Y:S01]  /*2a10*/  @P0 R2UR UR5, R0 ;  /* 0x00000000000502ca */ /* 0x000fe200000e0000 */
[----:B------:R-:W-:Y:S01]  /*2a20*/  VIADD R0, R3, 0xe0 ;  /* 0x000000e003007836 */ /* 0x000fe20000000000 */
[----:B------:R-:W-:Y:S02]  /*2a30*/  @P0 SHF.R.U32.HI R4, RZ, 0x10, R5 ;  /* 0x00000010ff040819 */ /* 0x000fe40000011605 */
[----:B------:R-:W-:Y:S02]  /*2a40*/  @P0 R2UR UR6, R2 ;  /* 0x00000000020602ca */ /* 0x000fe400000e0000 */
[----:B------:R-:W-:-:S02]  /*2a50*/  PRMT R0, RZ, 0x654, R0 ;  /* 0x00000654ff007816 */ /* 0x000fc40000000000 */
[----:B------:R-:W-:Y:S02]  /*2a60*/  @P0 R2UR UR4, R4 ;  /* 0x00000000040402ca */ /* 0x000fe400000e0000 */
[----:B------:R1:W-:Y:S03]  /*2a70*/  SYNCS.ARRIVE.TRANS64.RED.A1T0 RZ, [R0+URZ], RZ ;  /* 0x000000ff00ff79a7 */ /* 0x0003e600081004ff */
[----:B------:R-:W-:-:S04]  /*2a80*/  @UP1 UMOV UR59, UR5 ;  /* 0x00000005003b1c82 */ /* 0x000fc80008000000 */
[----:B------:R-:W-:-:S04]  /*2a90*/  @UP1 UMOV UR60, UR6 ;  /* 0x00000006003c1c82 */ /* 0x000fc80008000000 */
[----:B------:R-:W-:Y:S01]  /*2aa0*/  @UP1 UMOV UR36, UR4 ;  /* 0x0000000400241c82 */ /* 0x000fe20008000000 */
[----:B------:R-:W-:Y:S05]  /*2ab0*/  BRA.U !UP0, `(.L_x_44) ;  /* 0x0000000108d47547 */ /* 0x000fea000b800000 */
[----:B------:R-:W2:Y:S01]  /*2ac0*/  LDCU.128 UR20, c[0x0][0xf10] ;  /* 0x0001e200ff1477ac */ /* 0x000ea20008000c00 */
[----:B------:R-:W4:Y:S01]  /*2ad0*/  LDCU UR24, c[0x0][0xf20] ;  /* 0x0001e400ff1877ac */ /* 0x000f220008000800 */
[----:B------:R-:W3:Y:S01]  /*2ae0*/  LDCU UR19, c[0x0][0xf0c] ;  /* 0x0001e180ff1377ac */ /* 0x000ee20008000800 */
[----:B------:R-:W1:Y:S01]  /*2af0*/  LDCU.64 UR8, c[0x0][0xf28] ;  /* 0x0001e500ff0877ac */ /* 0x000e620008000a00 */
[----:B------:R-:W-:Y:S02]  /*2b00*/  UISETP.NE.AND UP3, UPT, UR44, 0x1, UPT ;  /* 0x000000012c00788c */ /* 0x000fe4000bf65270 */
[----:B--2---:R-:W-:Y:S02]  /*2b10*/  UIMAD.WIDE.U32 UR6, UR63, UR23, URZ ;  /* 0x000000173f0672a5 */ /* 0x004fe4000f8e00ff */
[----:B------:R-:W-:Y:S02]  /*2b20*/  UIMAD.WIDE.U32 UR4, UR64, UR20, URZ ;  /* 0x00000014400472a5 */ /* 0x000fe4000f8e00ff */
[----:B------:R-:W-:-:S02]  /*2b30*/  UISETP.NE.AND UP0, UPT, UR22, 0x1, UPT ;  /* 0x000000011600788c */ /* 0x000fc4000bf05270 */
[----:B------:R-:W-:Y:S01]  /*2b40*/  UIMAD.WIDE.U32 UR16, UR59, UR23, URZ ;  /* 0x000000173b1072a5 */ /* 0x000fe2000f8e00ff */
[----:B------:R-:W-:Y:S02]  /*2b50*/  UMOV UR6, UR7 ;  /* 0x0000000700067c82 */ /* 0x000fe40008000000 */
[----:B------:R-:W-:Y:S01]  /*2b60*/  UMOV UR4, UR5 ;  /* 0x0000000500047c82 */ /* 0x000fe20008000000 */
[----:B----4-:R-:W-:Y:S02]  /*2b70*/  USHF.R.U32.HI UR6, URZ, UR24, UR6 ;  /* 0x00000018ff067299 */ /* 0x010fe40008011606 */
[----:B---3--:R-:W-:Y:S02]  /*2b80*/  UISETP.NE.AND UP2, UPT, UR19, 0x1, UPT ;  /* 0x000000011300788c */ /* 0x008fe4000bf45270 */
[----:B------:R-:W-:Y:S02]  /*2b90*/  USHF.R.U32.HI UR4, URZ, UR21, UR4 ;  /* 0x00000015ff047299 */ /* 0x000fe40008011604 */
[----:B------:R-:W-:-:S02]  /*2ba0*/  USEL UR5, UR63, UR6, !UP0 ;  /* 0x000000063f057287 */ /* 0x000fc4000c000000 */
[----:B------:R-:W-:Y:S02]  /*2bb0*/  USEL UR6, UR64, UR4, !UP2 ;  /* 0x0000000440067287 */ /* 0x000fe4000d000000 */
[----:B-1----:R-:W-:Y:S01]  /*2bc0*/  UIMAD.WIDE.U32 UR10, UR5, UR8, URZ ;  /* 0x00000008050a72a5 */ /* 0x002fe2000f8e00ff */
[----:B------:R-:W-:Y:S01]  /*2bd0*/  UMOV UR4, UR17 ;  /* 0x0000001100047c82 */ /* 0x000fe20008000000 */
[----:B------:R-:W-:Y:S02]  /*2be0*/  UIMAD.WIDE.U32 UR12, UR60, UR20, URZ ;  /* 0x000000143c0c72a5 */ /* 0x000fe4000f8e00ff */
[----:B------:R-:W-:-:S03]  /*2bf0*/  UIMAD.WIDE.U32 UR16, UR6, UR8, URZ ;  /* 0x00000008061072a5 */ /* 0x000fc6000f8e00ff */
[----:B------:R-:W-:Y:S01]  /*2c00*/  UMOV UR10, UR11 ;  /* 0x0000000b000a7c82 */ /* 0x000fe20008000000 */
[----:B------:R-:W-:Y:S02]  /*2c10*/  USHF.R.U32.HI UR4, URZ, UR24, UR4 ;  /* 0x00000018ff047299 */ /* 0x000fe40008011604 */
[----:B------:R-:W-:Y:S01]  /*2c20*/  @UP3 USHF.R.U32.HI UR5, URZ, UR9, UR10 ;  /* 0x00000009ff053299 */ /* 0x000fe2000801160a */
[----:B------:R-:W-:Y:S01]  /*2c30*/  UMOV UR12, UR13 ;  /* 0x0000000d000c7c82 */ /* 0x000fe20008000000 */
[----:B------:R-:W-:Y:S01]  /*2c40*/  UMOV UR16, UR17 ;  /* 0x0000001100107c82 */ /* 0x000fe20008000000 */
[----:B------:R-:W-:Y:S02]  /*2c50*/  USHF.R.U32.HI UR21, URZ, UR21, UR12 ;  /* 0x00000015ff157299 */ /* 0x000fe4000801160c */
[----:B------:R-:W-:Y:S02]  /*2c60*/  USEL UR4, UR59, UR4, !UP0 ;  /* 0x000000043b047287 */ /* 0x000fe4000c000000 */
[----:B------:R-:W-:-:S02]  /*2c70*/  @UP3 USHF.R.U32.HI UR6, URZ, UR9, UR16 ;  /* 0x00000009ff063299 */ /* 0x000fc40008011610 */
[----:B------:R-:W-:Y:S02]  /*2c80*/  UIMAD UR7, UR44, UR5, URZ ;  /* 0x000000052c0772a4 */ /* 0x000fe4000f8e02ff */
[----:B------:R-:W-:Y:S02]  /*2c90*/  USEL UR5, UR60, UR21, !UP2 ;  /* 0x000000153c057287 */ /* 0x000fe4000d000000 */
[----:B------:R-:W-:Y:S02]  /*2ca0*/  UIMAD UR10, UR44, UR6, URZ ;  /* 0x000000062c0a72a4 */ /* 0x000fe4000f8e02ff */
[----:B------:R-:W-:Y:S02]  /*2cb0*/  UISETP.GE.AND UP0, UPT, UR4, UR7, UPT ;  /* 0x000000070400728c */ /* 0x000fe4000bf06270 */
[----:B------:R-:W-:Y:S02]  /*2cc0*/  UIMAD.WIDE.U32 UR12, UR4, UR8, URZ ;  /* 0x00000008040c72a5 */ /* 0x000fe4000f8e00ff */
[----:B------:R-:W-:-:S02]  /*2cd0*/  UISETP.GE.OR UP0, UPT, UR5, UR10, UP0 ;  /* 0x0000000a0500728c */ /* 0x000fc40008706670 */
        /* <DEDUP_REMOVED lines=19> */
.L_x_44:
[----:B------:R-:W2:Y:S02]  /*2e10*/  LDCU UR4, c[0x0][0xf30] ;  /* 0x0001e600ff0477ac */ /* 0x000ea40008000800 */
[----:B--2---:R-:W-:-:S09]  /*2e20*/  UISETP.NE.AND UP0, UPT, UR4, 0x1, UPT ;  /* 0x000000010400788c */ /* 0x004fd2000bf05270 */
[----:B------:R-:W-:Y:S05]  /*2e30*/  BRA.U UP0, `(.L_x_45) ;  /* 0x0000000100447547 */ /* 0x000fea000b800000 */
[----:B------:R-:W2:Y:S01]  /*2e40*/  LDCU.128 UR8, c[0x0][0xf10] ;  /* 0x0001e200ff0877ac */ /* 0x000ea20008000c00 */
[----:B------:R-:W4:Y:S01]  /*2e50*/  LDCU UR12, c[0x0][0xf0c] ;  /* 0x0001e180ff0c77ac */ /* 0x000f220008000800 */
[----:B------:R-:W1:Y:S01]  /*2e60*/  LDCU UR13, c[0x0][0xf20] ;  /* 0x0001e400ff0d77ac */ /* 0x000e620008000800 */
[----:B--2---:R-:W-:Y:S02]  /*2e70*/  UIMAD.WIDE.U32 UR6, UR60, UR8, URZ ;  /* 0x000000083c0672a5 */ /* 0x004fe4000f8e00ff */
[----:B------:R-:W-:Y:S02]  /*2e80*/  UIMAD.WIDE.U32 UR4, UR59, UR11, URZ ;  /* 0x0000000b3b0472a5 */ /* 0x000fe4000f8e00ff */
[----:B----4-:R-:W-:Y:S02]  /*2e90*/  UISETP.NE.AND UP2, UPT, UR12, 0x1, UPT ;  /* 0x000000010c00788c */ /* 0x010fe4000bf45270 */
[----:B------:R-:W-:Y:S01]  /*2ea0*/  UISETP.NE.AND UP0, UPT, UR10, 0x1, UPT ;  /* 0x000000010a00788c */ /* 0x000fe2000bf05270 */
[----:B------:R-:W-:-:S02]  /*2eb0*/  UMOV UR6, UR7 ;  /* 0x0000000700067c82 */ /* 0x000fc40008000000 */
[----:B------:R-:W-:Y:S01]  /*2ec0*/  UMOV UR4, UR5 ;  /* 0x0000000500047c82 */ /* 0x000fe20008000000 */
[----:B------:R-:W-:Y:S02]  /*2ed0*/  USHF.R.U32.HI UR9, URZ, UR9, UR6 ;  /* 0x00000009ff097299 */ /* 0x000fe40008011606 */
[----:B-1----:R-:W-:Y:S02]  /*2ee0*/  USHF.R.U32.HI UR4, URZ, UR13, UR4 ;  /* 0x0000000dff047299 */ /* 0x002fe40008011604 */
[----:B------:R-:W-:Y:S02]  /*2ef0*/  USEL UR5, UR60, UR9, !UP2 ;  /* 0x000000093c057287 */ /* 0x000fe4000d000000 */
[----:B------:R-:W-:-:S04]  /*2f00*/  USEL UR4, UR59, UR4, !UP0 ;  /* 0x000000043b047287 */ /* 0x000fc8000c000000 */
[----:B------:R-:W-:Y:S02]  /*2f10*/  UIADD3 UR6, UPT, UPT, UR5, -UR4, URZ ;  /* 0x8000000405067290 */ /* 0x000fe4000fffe0ff */
[----:B------:R-:W-:Y:S02]  /*2f20*/  UIADD3 UR4, UPT, UPT, -UR5, UR4, URZ ;  /* 0x0000000405047290 */ /* 0x000fe4000fffe1ff */
[----:B------:R-:W-:Y:S02]  /*2f30*/  UIMAD UR59, UR6, UR10, UR59 ;  /* 0x0000000a063b72a4 */ /* 0x000fe4000f8e023b */
[----:B------:R-:W-:-:S12]  /*2f40*/  UIMAD UR60, UR4, UR12, UR60 ;  /* 0x0000000c043c72a4 */ /* 0x000fd8000f8e023c */
.L_x_45:
[----:B------:R-:W-:Y:S01]  /*2f50*/  VIADD R11, R11, 0x1 ;  /* 0x000000010b0b7836 */ /* 0x000fe20000000000 */
[----:B------:R-:W-:Y:S02]  /*2f60*/  R2UR UR5, R146 ;  /* 0x00000000920572ca */ /* 0x000fe400000e0000 */
[----:B------:R-:W-:Y:S02]  /*2f70*/  R2UR UR4, R145 ;  /* 0x00000000910472ca */ /* 0x000fe400000e0000 */
[C---:B------:R-:W-:Y:S02]  /*2f80*/  ISETP.NE.AND P0, PT, R11.reuse, 0x2, PT ;  /* 0x000000020b00780c */ /* 0x040fe40003f05270 */
[----:B------:R-:W-:Y:S02]  /*2f90*/  PLOP3.LUT P2, PT, PT, PT, PT, 0x80, 0x8 ;  /* 0x000000000008781c */ /* 0x000fe40003f4f070 */
[----:B------:R-:W-:Y:S02]  /*2fa0*/  SEL R3, RZ, 0x1, P0 ;  /* 0x00000001ff037807 */ /* 0x000fe40000000000 */
[----:B------:R-:W-:-:S02]  /*2fb0*/  SEL R11, R11, RZ, P0 ;  /* 0x000000ff0b0b7207 */ /* 0x000fc40000000000 */
[----:B------:R-:W-:Y:S01]  /*2fc0*/  LOP3.LUT R10, R10, R3, RZ, 0x3c, !PT ;  /* 0x000000030a0a7212 */ /* 0x000fe200078e3cff */
[----:B------:R-:W-:Y:S02]  /*2fd0*/  UIADD3 UR20, UPT, UPT, UR60, UR5, URZ ;  /* 0x000000053c147290 */ /* 0x000fe4000fffe0ff */
[----:B------:R-:W-:Y:S01]  /*2fe0*/  UIADD3 UR16, UPT, UPT, UR59, UR4, URZ ;  /* 0x000000043b107290 */ /* 0x000fe2000fffe0ff */
[----:B------:R-:W-:Y:S11]  /*2ff0*/  BRA.U UP1, `(.L_x_46) ;  /* 0xffffffed01707547 */ /* 0x000ff6000b83ffff */
[----:B------:R-:W-:Y:S01]  /*3000*/  UIADD3 UR14, UPT, UPT, UR14, 0x40, URZ ;  /* 0x000000400e0e7890 */ /* 0x000fe2000fffe0ff */
[----:B------:R-:W-:-:S03]  /*3010*/  SHF.L.U32 R3, R12, 0x1f, RZ ;  /* 0x0000001f0c037819 */ /* 0x000fc600000006ff */
[----:B------:R-:W-:-:S09]  /*3020*/  ULEA UR4, UR15, UR14, 0x3 ;  /* 0x0000000e0f047291 */ /* 0x000fd2000f8e18ff */
[----:B------:R-:W2:Y:S02]  /*3030*/  SYNCS.PHASECHK.TRANS64.TRYWAIT P0, [UR4], R3 ;  /* 0x00000003ff0075a7 */ /* 0x000ea40008001104 */
[----:B--2---:R-:W-:Y:S05]  /*3040*/  @!P0 BRA `(.L_x_47) ;  /* 0x00000098004c8947 */ /* 0x004fea0003800000 */
.L_x_160:
[----:B------:R-:W-:-:S04]  /*3050*/  UIADD3 UR4, UPT, UPT, UR15, 0x1, URZ ;  /* 0x000000010f047890 */ /* 0x000fc8000fffe0ff */
[----:B------:R-:W-:-:S04]  /*3060*/  UISETP.NE.AND UP0, UPT, UR4, 0x8, UPT ;  /* 0x000000080400788c */ /* 0x000fc8000bf05270 */
[----:B------:R-:W-:Y:S02]  /*3070*/  USEL UR6, URZ, 0x1, UP0 ;  /* 0x00000001ff067887 */ /* 0x000fe40008000000 */
[----:B------:R-:W-:-:S04]  /*3080*/  USEL UR4, UR4, URZ, UP0 ;  /* 0x000000ff04047287 */ /* 0x000fc80008000000 */
[----:B------:R-:W-:Y:S01]  /*3090*/  ULEA UR5, UR4, UR14, 0x3 ;  /* 0x0000000e04057291 */ /* 0x000fe2000f8e18ff */
[----:B------:R-:W-:-:S04]  /*30a0*/  LOP3.LUT R2, R12, UR6, RZ, 0x3c, !PT ;  /* 0x000000060c027c12 */ /* 0x000fc8000f8e3cff */
[----:B-1----:R-:W-:-:S04]  /*30b0*/  SHF.L.U32 R3, R2, 0x1f, RZ ;  /* 0x0000001f02037819 */ /* 0x002fc800000006ff */
[----:B------:R-:W1:Y:S02]  /*30c0*/  SYNCS.PHASECHK.TRANS64.TRYWAIT P0, [UR5], R3 ;  /* 0x00000003ff0075a7 */ /* 0x000e640008001105 */
[----:B-1----:R-:W-:Y:S05]  /*30d0*/  @!P0 BRA `(.L_x_48) ;  /* 0x0000009800408947 */ /* 0x002fea0003800000 */
.L_x_162:
        /* <DEDUP_REMOVED lines=9> */
.L_x_164:
        /* <DEDUP_REMOVED lines=9> */
.L_x_166:
        /* <DEDUP_REMOVED lines=9> */
.L_x_168:
        /* <DEDUP_REMOVED lines=9> */
.L_x_170:
        /* <DEDUP_REMOVED lines=9> */
.L_x_172:
[----:B------:R-:W-:-:S04]  /*33b0*/  UIADD3 UR4, UPT, UPT, UR4, 0x1, URZ ;  /* 0x0000000104047890 */ /* 0x000fc8000fffe0ff */
[----:B------:R-:W-:-:S04]  /*33c0*/  UISETP.NE.AND UP0, UPT, UR4, 0x8, UPT ;  /* 0x000000080400788c */ /* 0x000fc8000bf05270 */
[----:B------:R-:W-:Y:S02]  /*33d0*/  USEL UR5, URZ, 0x1, UP0 ;  /* 0x00000001ff057887 */ /* 0x000fe40008000000 */
[----:B------:R-:W-:-:S04]  /*33e0*/  USEL UR4, UR4, URZ, UP0 ;  /* 0x000000ff04047287 */ /* 0x000fc80008000000 */
[----:B------:R-:W-:Y:S01]  /*33f0*/  ULEA UR4, UR4, UR14, 0x3 ;  /* 0x0000000e04047291 */ /* 0x000fe2000f8e18ff */
[----:B-1----:R-:W-:-:S04]  /*3400*/  LOP3.LUT R3, R2, UR5, RZ, 0x3c, !PT ;  /* 0x0000000502037c12 */ /* 0x002fc8000f8e3cff */
[----:B------:R-:W-:Y:S01]  /*3410*/  SHF.L.U32 R3, R3, 0x1f, RZ ;  /* 0x0000001f03037819 */ /* 0x000fe200000006ff */
[----:B------:R-:W-:-:S07]  /*3420*/  IMAD.U32 R0, RZ, RZ, UR4 ;  /* 0x00000004ff007e24 */ /* 0x000fce000f8e00ff */
.L_x_54:
[----:B-1----:R1:W2:Y:S02]  /*3430*/  SYNCS.PHASECHK.TRANS64.TRYWAIT P0, [R0+URZ], R3 ;  /* 0x00000003000075a7 */ /* 0x0022a400080011ff */
[----:B--2---:R-:W-:Y:S05]  /*3440*/  @!P0 NANOSLEEP.SYNCS 0x989680 ;  /* 0x009896800000895d */ /* 0x004fea0003900000 */
[----:B------:R-:W2:Y:S02]  /*3450*/  @!P0 SYNCS.PHASECHK.TRANS64 P0, [R0+URZ], R3 ;  /* 0x00000003000085a7 */ /* 0x000ea400080010ff */
[----:B--2---:R-:W-:Y:S05]  /*3460*/  @P0 EXIT ;  /* 0x000000000000094d */ /* 0x004fea0003800000 */
[----:B------:R-:W-:Y:S05]  /*3470*/  BRA `(.L_x_54) ;  /* 0xfffffffc00ec7947 */ /* 0x000fea000383ffff */
.L_x_22:
[----:B------:R-:W-:-:S04]  /*3480*/  UISETP.NE.AND UP0, UPT, UR62, URZ, UPT ;  /* 0x000000ff3e00728c */ /* 0x000fc8000bf05270 */
[----:B------:R-:W-:-:S09]  /*3490*/  UISETP.NE.OR UP0, UPT, UR17, 0x1, UP0 ;  /* 0x000000011100788c */ /* 0x000fd20008705670 */
[----:B------:R-:W-:Y:S05]  /*34a0*/  BRA.U UP0, `(.L_x_55) ;  /* 0x0000000500487547 */ /* 0x000fea000b800000 */
[----:B------:R-:W-:Y:S01]  /*34b0*/  ISETP.GE.U32.AND P2, PT, R0, 0x10, PT ;  /* 0x000000100000780c */ /* 0x000fe20003f46070 */
[----:B------:R-:W-:Y:S01]  /*34c0*/  IMAD.MOV.U32 R12, RZ, RZ, 0x1 ;  /* 0x00000001ff0c7424 */ /* 0x000fe200078e00ff */
[----:B------:R-:W-:Y:S02]  /*34d0*/  CS2R R10, SRZ ;  /* 0x00000000000a7805 */ /* 0x000fe4000001ff00 */
[----:B------:R-:W-:Y:S01]  /*34e0*/  CS2R R8, SRZ ;  /* 0x0000000000087805 */ /* 0x000fe2000001ff00 */
[----:B------:R-:W-:Y:S01]  /*34f0*/  UMOV UR6, 0x400 ;  /* 0x0000040000067882 */ /* 0x000fe20000000000 */
[----:B------:R-:W-:Y:S01]  /*3500*/  UMOV UR5, URZ ;  /* 0x000000ff00057c82 */ /* 0x000fe20008000000 */
[----:B------:R-:W-:-:S12]  /*3510*/  ULEA UR6, UR62, UR6, 0x18 ;  /* 0x000000063e067291 */ /* 0x000fd8000f8ec0ff */
.L_x_59:
[----:B------:R-:W-:Y:S02]  /*3520*/  LEA R2, R8, UR6, 0x3 ;  /* 0x0000000608027c11 */ /* 0x000fe4000f8e18ff */
[----:B------:R-:W-:-:S03]  /*3530*/  SHF.L.U32 R5, R9, 0x1f, RZ ;  /* 0x0000001f09057819 */ /* 0x000fc600000006ff */
[----:B------:R-:W-:Y:S01]  /*3540*/  VIADD R4, R2, 0x110 ;  /* 0x0000011002047836 */ /* 0x000fe20000000000 */
[----:B------:R-:W1:Y:S02]  /*3550*/  SYNCS.PHASECHK.TRANS64.TRYWAIT P0, [R2+URZ+0x100], R5 ;  /* 0x00010005020075a7 */ /* 0x000e6400080011ff */
[----:B-1----:R-:W-:Y:S05]  /*3560*/  @!P0 BRA `(.L_x_56) ;  /* 0x0000009400ac8947 */ /* 0x002fea0003800000 */
.L_x_173:
[----:B------:R-:W-:Y:S01]  /*3570*/  ULEA UR4, UR5, UR6, 0x3 ;  /* 0x0000000605047291 */ /* 0x000fe2000f8e18ff */
[----:B------:R-:W-:Y:S02]  /*3580*/  PRMT R4, RZ, 0x654, R4 ;  /* 0x00000654ff047816 */ /* 0x000fe40000000004 */
[----:B-1----:R-:W-:Y:S01]  /*3590*/  SHF.L.U32 R5, R12, 0x1f, RZ ;  /* 0x0000001f0c057819 */ /* 0x002fe200000006ff */
[----:B------:R-:W-:Y:S01]  /*35a0*/  UIADD3 UR7, UPT, UPT, UR4, 0xd0, URZ ;  /* 0x000000d004077890 */ /* 0x000fe2000fffe0ff */
[----:B------:R1:W-:Y:S05]  /*35b0*/  SYNCS.ARRIVE.TRANS64.RED.A1T0 RZ, [R4+URZ], RZ ;  /* 0x000000ff04ff79a7 */ /* 0x0003ea00081004ff */
[----:B------:R-:W-:Y:S01]  /*35c0*/  IMAD.U32 R7, RZ, RZ, UR7 ;  /* 0x00000007ff077e24 */ /* 0x000fe2000f8e00ff */
[----:B------:R-:W2:Y:S04]  /*35d0*/  SYNCS.PHASECHK.TRANS64.TRYWAIT P0, [UR4+0xe0], R5 ;  /* 0x0000e005ff0075a7 */ /* 0x000ea80008001104 */
[----:B------:R-:W-:Y:S01]  /*35e0*/  PRMT R6, R0, 0x654, R7 ;  /* 0x0000065400067816 */ /* 0x000fe20000000007 */
[----:B-1----:R-:W-:Y:S01]  /*35f0*/  @!P2 IMAD.MOV.U32 R4, RZ, RZ, 0x10 ;  /* 0x00000010ff04a424 */ /* 0x002fe200078e00ff */
[----:B--2---:R-:W-:Y:S06]  /*3600*/  @!P0 BRA `(.L_x_57) ;  /* 0x0000009400988947 */ /* 0x004fec0003800000 */
.L_x_175:
[----:B------:R-:W-:Y:S01]  /*3610*/  ULEA UR8, UR5, UR6, 0x4 ;  /* 0x0000000605087291 */ /* 0x000fe2000f8e20ff */
[----:B------:R-:W-:Y:S01]  /*3620*/  SEL R3, R6, R3, !P2 ;  /* 0x0000000306037207 */ /* 0x000fe20005000000 */
[----:B------:R-:W-:Y:S01]  /*3630*/  UIADD3 UR9, UPT, UPT, UR4, 0xd0, URZ ;  /* 0x000000d004097890 */ /* 0x000fe2000fffe0ff */
[----:B-1----:R-:W-:Y:S01]  /*3640*/  LEA R2, R11, UR6, 0x3 ;  /* 0x000000060b027c11 */ /* 0x002fe2000f8e18ff */
[----:B------:R-:W-:Y:S01]  /*3650*/  UIADD3 UR8, UPT, UPT, UR8, 0x130, URZ ;  /* 0x0000013008087890 */ /* 0x000fe2000fffe0ff */
[----:B------:R-:W-:Y:S01]  /*3660*/  SHF.L.U32 R5, R10, 0x1f, RZ ;  /* 0x0000001f0a057819 */ /* 0x000fe200000006ff */
[----:B------:R1:W-:Y:S01]  /*3670*/  @!P2 SYNCS.ARRIVE.TRANS64.RED RZ, [R3+URZ], R4 ;  /* 0x0000000403ffa9a7 */ /* 0x0003e200080004ff */
[----:B------:R-:W-:Y:S01]  /*3680*/  UIADD3 UR4, UPT, UPT, UR5, 0x1, URZ ;  /* 0x0000000105047890 */ /* 0x000fe2000fffe0ff */
[----:B------:R-:W-:-:S03]  /*3690*/  VIADD R8, R8, 0x1 ;  /* 0x0000000108087836 */ /* 0x000fc60000000000 */
[----:B------:R-:W-:Y:S02]  /*36a0*/  UISETP.NE.AND UP0, UPT, UR4, 0x2, UPT ;  /* 0x000000020400788c */ /* 0x000fe4000bf05270 */
[----:B------:R-:W-:Y:S06]  /*36b0*/  UGETNEXTWORKID.BROADCAST [UR8], [UR9] ;  /* 0x00000000080073ca */ /* 0x000fec0008000100 */
[----:B------:R-:W-:Y:S01]  /*36c0*/  USEL UR7, URZ, 0x1, UP0 ;  /* 0x00000001ff077887 */ /* 0x000fe20008000000 */
[----:B------:R-:W-:Y:S01]  /*36d0*/  ISETP.NE.AND P0, PT, R8, 0x2, PT ;  /* 0x000000020800780c */ /* 0x000fe20003f05270 */
[----:B------:R-:W-:Y:S01]  /*36e0*/  USEL UR5, UR4, URZ, UP0 ;  /* 0x000000ff04057287 */ /* 0x000fe20008000000 */
[----:B------:R-:W2:Y:S03]  /*36f0*/  SYNCS.PHASECHK.TRANS64.TRYWAIT P1, [R2+URZ+0xd0], R5 ;  /* 0x0000d005020075a7 */ /* 0x000ea600080211ff */
[----:B------:R-:W-:Y:S01]  /*3700*/  LOP3.LUT R12, R12, UR7, RZ, 0x3c, !PT ;  /* 0x000000070c0c7c12 */ /* 0x000fe2000f8e3cff */
[----:B-12---:R-:W-:Y:S07]  /*3710*/  @!P1 BRA `(.L_x_58) ;  /* 0x00000094006c9947 */ /* 0x006fee0003800000 */
.L_x_176:
[C---:B------:R-:W-:Y:S01]  /*3720*/  LEA R4, R11.reuse, UR6, 0x4 ;  /* 0x000000060b047c11 */ /* 0x040fe2000f8e20ff */
[----:B-1----:R-:W-:Y:S01]  /*3730*/  VIADD R2, R2, 0xe0 ;  /* 0x000000e002027836 */ /* 0x002fe20000000000 */
[----:B------:R-:W-:Y:S01]  /*3740*/  SEL R8, R8, RZ, P0 ;  /* 0x000000ff08087207 */ /* 0x000fe20000000000 */
[----:B------:R-:W-:-:S03]  /*3750*/  VIADD R11, R11, 0x1 ;  /* 0x000000010b0b7836 */ /* 0x000fc60000000000 */
[----:B------:R-:W1:Y:S01]  /*3760*/  LDS.128 R4, [R4+0x130] ;  /* 0x0001300004047984 */ /* 0x000e620000000c00 */
[----:B------:R-:W-:Y:S02]  /*3770*/  PRMT R2, RZ, 0x654, R2 ;  /* 0x00000654ff027816 */ /* 0x000fe40000000002 */
[C---:B------:R-:W-:Y:S01]  /*3780*/  ISETP.NE.AND P1, PT, R11.reuse, 0x2, PT ;  /* 0x000000020b00780c */ /* 0x040fe20003f25270 */
[----:B------:R-:W-:Y:S01]  /*3790*/  @!PT LDS RZ, [RZ] ;  /* 0x00000000fffff984 */ /* 0x000fe20000000800 */
[----:B------:R-:W-:Y:S01]  /*37a0*/  @!PT LDS RZ, [RZ] ;  /* 0x00000000fffff984 */ /* 0x000fe20000000800 */
[----:B------:R-:W-:Y:S01]  /*37b0*/  @!PT LDS RZ, [RZ] ;  /* 0x00000000fffff984 */ /* 0x000fe20000000800 */
[----:B------:R-:W-:Y:S01]  /*37c0*/  @!PT LDS RZ, [RZ] ;  /* 0x00000000fffff984 */ /* 0x000fe20000000800 */
[----:B------:R2:W-:Y:S06]  /*37d0*/  MEMBAR.ALL.CTA ;  /* 0x0000000000007992 */ /* 0x0005ec0000008000 */
[----:B--2---:R-:W2:Y:S01]  /*37e0*/  FENCE.VIEW.ASYNC.S ;  /* 0x00000000000073c6 */ /* 0x004ea20000000000 */
[----:B------:R-:W-:Y:S01]  /*37f0*/  SEL R11, R11, RZ, P1 ;  /* 0x000000ff0b0b7207 */ /* 0x000fe20000800000 */
[----:B--2---:R2:W-:Y:S01]  /*3800*/  SYNCS.ARRIVE.TRANS64.RED.A1T0 RZ, [R2+URZ], RZ ;  /* 0x000000ff02ff79a7 */ /* 0x0045e200081004ff */
[----:B-1----:R-:W-:-:S02]  /*3810*/  LOP3.LUT P3, RZ, R6, 0x1, RZ, 0xc0, !PT ;  /* 0x0000000106ff7812 */ /* 0x002fc4000786c0ff */
[----:B------:R-:W-:-:S04]  /*3820*/  SEL R5, RZ, 0x1, P1 ;  /* 0x00000001ff057807 */ /* 0x000fc80000800000 */
[----:B------:R-:W-:Y:S02]  /*3830*/  LOP3.LUT R10, R10, R5, RZ, 0x3c, !PT ;  /* 0x000000050a0a7212 */ /* 0x000fe400078e3cff */
[----:B--2---:R-:W-:-:S04]  /*3840*/  SEL R2, RZ, 0x1, P0 ;  /* 0x00000001ff027807 */ /* 0x004fc80000000000 */
[----:B------:R-:W-:Y:S01]  /*3850*/  LOP3.LUT R9, R9, R2, RZ, 0x3c, !PT ;  /* 0x0000000209097212 */ /* 0x000fe200078e3cff */
[----:B------:R-:W-:Y:S06]  /*3860*/  @P3 BRA `(.L_x_59) ;  /* 0xfffffffc002c3947 */ /* 0x000fec000383ffff */
[----:B------:R-:W-:Y:S01]  /*3870*/  ULEA UR4, UR5, UR6, 0x3 ;  /* 0x0000000605047291 */ /* 0x000fe2000f8e18ff */
[----:B------:R-:W-:-:S08]  /*3880*/  SHF.L.U32 R3, R12, 0x1f, RZ ;  /* 0x0000001f0c037819 */ /* 0x000fd000000006ff */
[----:B------:R-:W1:Y:S02]  /*3890*/  SYNCS.PHASECHK.TRANS64 P0, [UR4+0xe0], R3 ;  /* 0x0000e003ff0075a7 */ /* 0x000e640008001004 */
[----:B-1----:R-:W-:Y:S05]  /*38a0*/  @P0 BRA `(.L_x_60) ;  /* 0x0000000000080947 */ /* 0x002fea0003800000 */
[----:B------:R-:W1:Y:S02]  /*38b0*/  SYNCS.PHASECHK.TRANS64.TRYWAIT P0, [UR4+0xe0], R3 ;  /* 0x0000e003ff0075a7 */ /* 0x000e640008001104 */
[----:B-1----:R-:W-:Y:S05]  /*38c0*/  @!P0 BRA `(.L_x_61) ;  /* 0x0000009400148947 */ /* 0x002fea0003800000 */
.L_x_60:
[----:B------:R-:W-:-:S04]  /*38d0*/  UIADD3 UR7, UPT, UPT, UR5, 0x1, URZ ;  /* 0x0000000105077890 */ /* 0x000fc8000fffe0ff */
[----:B------:R-:W-:-:S04]  /*38e0*/  UISETP.NE.AND UP0, UPT, UR7, 0x2, UPT ;  /* 0x000000020700788c */ /* 0x000fc8000bf05270 */
[----:B------:R-:W-:Y:S02]  /*38f0*/  USEL UR8, URZ, 0x1, UP0 ;  /* 0x00000001ff087887 */ /* 0x000fe40008000000 */
[----:B------:R-:W-:-:S04]  /*3900*/  USEL UR7, UR7, URZ, UP0 ;  /* 0x000000ff07077287 */ /* 0x000fc80008000000 */
[----:B------:R-:W-:Y:S01]  /*3910*/  ULEA UR7, UR7, UR6, 0x3 ;  /* 0x0000000607077291 */ /* 0x000fe2000f8e18ff */
[----:B-1----:R-:W-:-:S04]  /*3920*/  LOP3.LUT R3, R12, UR8, RZ, 0x3c, !PT ;  /* 0x000000080c037c12 */ /* 0x002fc8000f8e3cff */
[----:B------:R-:W-:-:S04]  /*3930*/  SHF.L.U32 R0, R3, 0x1f, RZ ;  /* 0x0000001f03007819 */ /* 0x000fc800000006ff */
[----:B------:R-:W1:Y:S02]  /*3940*/  SYNCS.PHASECHK.TRANS64 P0, [UR7+0xe0], R0 ;  /* 0x0000e000ff0075a7 */ /* 0x000e640008001007 */
[----:B-1----:R-:W-:Y:S05]  /*3950*/  @P0 EXIT ;  /* 0x000000000000094d */ /* 0x002fea0003800000 */
[----:B------:R-:W-:Y:S02]  /*3960*/  SHF.L.U32 R3, R3, 0x1f, RZ ;  /* 0x0000001f03037819 */ /* 0x000fe400000006ff */
[----:B------:R-:W-:-:S07]  /*3970*/  MOV R0, UR7 ;  /* 0x0000000700007c02 */ /* 0x000fce0008000f00 */
.L_x_62:
[----:B-1----:R1:W2:Y:S02]  /*3980*/  SYNCS.PHASECHK.TRANS64.TRYWAIT P0, [R0+URZ+0xe0], R3 ;  /* 0x0000e003000075a7 */ /* 0x0022a400080011ff */
[----:B--2---:R-:W-:Y:S05]  /*3990*/  @!P0 NANOSLEEP.SYNCS 0x989680 ;  /* 0x009896800000895d */ /* 0x004fea0003900000 */
[----:B------:R-:W2:Y:S02]  /*39a0*/  @!P0 SYNCS.PHASECHK.TRANS64 P0, [R0+URZ+0xe0], R3 ;  /* 0x0000e003000085a7 */ /* 0x000ea400080010ff */
[----:B--2---:R-:W-:Y:S05]  /*39b0*/  @P0 EXIT ;  /* 0x000000000000094d */ /* 0x004fea0003800000 */
[----:B------:R-:W-:Y:S05]  /*39c0*/  BRA `(.L_x_62) ;  /* 0xfffffffc00ec7947 */ /* 0x000fea000383ffff */
.L_x_55:
[----:B------:R-:W-:Y:S05]  /*39d0*/  BRA.U UP4, `(.L_x_63) ;  /* 0x00000015045c7547 */ /* 0x000fea000b800000 */
[----:B------:R-:W-:Y:S01]  /*39e0*/  UMOV UR4, 0x40 ;  /* 0x0000004000047882 */ /* 0x000fe20000000000 */
[----:B------:R-:W-:Y:S01]  /*39f0*/  NOP ;  /* 0x0000000000007918 */ /* 0x000fe20000000000 */
[----:B------:R-:W-:Y:S01]  /*3a00*/  ULEA UR5, UR62, UR4, 0x18 ;  /* 0x000000043e057291 */ /* 0x000fe2000f8ec0ff */
[----:B------:R-:W-:Y:S02]  /*3a10*/  UMOV UR6, 0x400 ;  /* 0x0000040000067882 */ /* 0x000fe40000000000 */
[----:B------:R-:W-:-:S06]  /*3a20*/  ULEA UR6, UR62, UR6, 0x18 ;  /* 0x000000063e067291 */ /* 0x000fcc000f8ec0ff */
[----:B------:R-:W1:Y:S02]  /*3a30*/  LDS.U8 R0, [UR5+0x1c] ;  /* 0x00001c05ff007984 */ /* 0x000e640008000000 */
[----:B-1----:R-:W-:-:S13]  /*3a40*/  ISETP.NE.AND P0, PT, R0, RZ, PT ;  /* 0x000000ff0000720c */ /* 0x002fda0003f05270 */
[----:B------:R-:W-:Y:S05]  /*3a50*/  @P0 BRA `(.L_x_64) ;  /* 0x00000004000c0947 */ /* 0x000fea0003800000 */
[----:B------:R-:W-:Y:S02]  /*3a60*/  UISETP.NE.U32.AND UP1, UPT, UR73, 0x1, UPT ;  /* 0x000000014900788c */ /* 0x000fe4000bf25070 */
[----:B------:R-:W-:Y:S02]  /*3a70*/  ULOP3.LUT UR62, UR62, 0x1, URZ, 0x3c, !UPT ;  /* 0x000000013e3e7892 */ /* 0x000fe4000f8e3cff */
[----:B------:R-:W-:-:S05]  /*3a80*/  UIADD3 UR7, UPT, UPT, UR5, 0x8, URZ ;  /* 0x0000000805077890 */ /* 0x000fca000fffe0ff */
[----:B------:R-:W-:Y:S07]  /*3a90*/  BRA.U !UP1, `(.L_x_65) ;  /* 0x00000001099c7547 */ /* 0x000fee000b800000 */
[----:B------:R-:W-:Y:S01]  /*3aa0*/  ELECT P0, URZ, PT ;  /* 0x0000000000ff782f */ /* 0x000fe20003800000 */
[----:B------:R-:W-:-:S12]  /*3ab0*/  BSSY B0, `(.L_x_65) ;  /* 0x0000025000007945 */ /* 0x000fd80003800000 */
[----:B------:R-:W-:Y:S05]  /*3ac0*/  @!P0 BRA `(.L_x_66) ;  /* 0x00000000008c8947 */ /* 0x000fea0003800000 */
[----:B------:R-:W-:-:S05]  /*3ad0*/  UMOV UR4, 0x10 ;  /* 0x0000001000047882 */ /* 0x000fca0000000000 */
[----:B------:R-:W-:Y:S04]  /*3ae0*/  DEPBAR.LE SB1, 0x36 ;  /* 0x00009d800000791a */ /* 0x000fe80000000000 */
[----:B------:R-:W1:Y:S02]  /*3af0*/  UTCATOMSWS.2CTA.FIND_AND_SET.ALIGN UP0, UR4, UR4 ;  /* 0x00000004000475e3 */ /* 0x000e640008200800 */
[----:B-1----:R-:W-:Y:S01]  /*3b00*/  MOV R11, UR4 ;  /* 0x00000004000b7c02 */ /* 0x002fe20008000f00 */
[----:B------:R-:W-:Y:S06]  /*3b10*/  BRA.U UP0, `(.L_x_67) ;  /* 0x0000000100187547 */ /* 0x000fec000b800000 */
.L_x_68:
[----:B------:R-:W-:Y:S05]  /*3b20*/  NANOSLEEP 0x64 ;  /* 0x000000640000795d */ /* 0x000fea0003800000 */
[----:B------:R-:W-:-:S05]  /*3b30*/  UMOV UR4, 0x10 ;  /* 0x0000001000047882 */ /* 0x000fca0000000000 */
[----:B------:R-:W-:Y:S04]  /*3b40*/  DEPBAR.LE SB1, 0x36 ;  /* 0x00009d800000791a */ /* 0x000fe80000000000 */
[----:B------:R-:W1:Y:S02]  /*3b50*/  UTCATOMSWS.2CTA.FIND_AND_SET.ALIGN UP0, UR4, UR4 ;  /* 0x00000004000475e3 */ /* 0x000e640008200800 */
[----:B-1----:R-:W-:Y:S01]  /*3b60*/  MOV R11, UR4 ;  /* 0x00000004000b7c02 */ /* 0x002fe20008000f00 */
[----:B------:R-:W-:Y:S05]  /*3b70*/  BRA.U !UP0, `(.L_x_68) ;  /* 0xfffffffd08e87547 */ /* 0x000fea000b83ffff */
.L_x_67:
[----:B------:R-:W1:Y:S01]  /*3b80*/  LDS R7, [UR5+0x10] ;  /* 0x00001005ff077984 */ /* 0x000e620008000800 */
[----:B------:R-:W-:Y:S01]  /*3b90*/  IMAD.U32 R5, RZ, RZ, UR6 ;  /* 0x00000006ff057e24 */ /* 0x000fe2000f8e00ff */
[----:B------:R-:W-:-:S03]  /*3ba0*/  MOV R4, UR62 ;  /* 0x0000003e00047c02 */ /* 0x000fc60008000f00 */
[----:B------:R-:W-:Y:S01]  /*3bb0*/  VIADD R5, R5, 0x150 ;  /* 0x0000015005057836 */ /* 0x000fe20000000000 */
[----:B-1----:R-:W-:-:S04]  /*3bc0*/  SHF.L.U32 R7, R7, 0x1f, RZ ;  /* 0x0000001f07077819 */ /* 0x002fc800000006ff */
[----:B------:R-:W1:Y:S02]  /*3bd0*/  SYNCS.PHASECHK.TRANS64.TRYWAIT P0, [UR5+0x8], R7 ;  /* 0x00000807ff0075a7 */ /* 0x000e640008001105 */
[----:B-1----:R-:W-:Y:S05]  /*3be0*/  @P0 BRA `(.L_x_69) ;  /* 0x0000000000080947 */ /* 0x002fea0003800000 */
[----:B------:R-:W1:Y:S02]  /*3bf0*/  SYNCS.PHASECHK.TRANS64.TRYWAIT P0, [UR5+0x8], R7 ;  /* 0x00000807ff0075a7 */ /* 0x000e640008001105 */
[----:B-1----:R-:W-:Y:S05]  /*3c00*/  @!P0 BRA `(.L_x_70) ;  /* 0x00000090005c8947 */ /* 0x002fea0003800000 */
.L_x_69:
[----:B-1----:R-:W-:Y:S01]  /*3c10*/  HFMA2 R0, -RZ, RZ, 0, 5.9604644775390625e-08 ;  /* 0x00000001ff007431 */ /* 0x002fe200000001ff */
[----:B------:R-:W-:Y:S01]  /*3c20*/  UPRMT UR4, UR62, 0x654, UR7 ;  /* 0x000006543e047896 */ /* 0x000fe20008000007 */
[----:B------:R-:W-:Y:S01]  /*3c30*/  IMAD.MOV.U32 R8, RZ, RZ, 0xffff ;  /* 0x0000ffffff087424 */ /* 0x000fe200078e00ff */
[----:B------:R-:W-:Y:S01]  /*3c40*/  PRMT R4, R4, 0x654, R5 ;  /* 0x0000065404047816 */ /* 0x000fe20000000005 */
[----:B------:R-:W-:Y:S02]  /*3c50*/  IMAD.MOV.U32 R6, RZ, RZ, 0x4 ;  /* 0x00000004ff067424 */ /* 0x000fe400078e00ff */
[----:B------:R-:W-:Y:S01]  /*3c60*/  IMAD.SHL.U32 R9, R11, 0x20, RZ ;  /* 0x000000200b097824 */ /* 0x000fe200078e00ff */
[----:B------:R-:W-:Y:S02]  /*3c70*/  MOV R5, UR4 ;  /* 0x0000000400057c02 */ /* 0x000fe40008000f00 */
[-C--:B------:R-:W-:Y:S01]  /*3c80*/  SHF.L.U32 R8, R8, R11.reuse, RZ ;  /* 0x0000000b08087219 */ /* 0x080fe200000006ff */
[----:B------:R1:W-:Y:S01]  /*3c90*/  SYNCS.ARRIVE.TRANS64.RED RZ, [UR4], R6 ;  /* 0x00000006ffff79a7 */ /* 0x0003e20008000404 */
[----:B------:R-:W-:Y:S01]  /*3ca0*/  SHF.L.U32 R7, R0, R11, RZ ;  /* 0x0000000b00077219 */ /* 0x000fe200000006ff */
[----:B------:R1:W-:Y:S04]  /*3cb0*/  STS [UR6+0x150], R9 ;  /* 0x00015009ff007988 */ /* 0x0003e80008000806 */
[----:B------:R1:W-:Y:S04]  /*3cc0*/  STAS [R4.64], R11 ;  /* 0x0000000b04007dbd */ /* 0x0003e8000c0008ff */
[----:B------:R1:W-:Y:S04]  /*3cd0*/  ATOMS.OR RZ, [UR5+0x14], R8 ;  /* 0x00001408ffff798c */ /* 0x0003e8000b000005 */
[----:B------:R1:W-:Y:S04]  /*3ce0*/  ATOMS.OR RZ, [UR5+0x18], R7 ;  /* 0x00001807ffff798c */ /* 0x0003e8000b000005 */
[----:B------:R1:W-:Y:S02]  /*3cf0*/  ATOMS.XOR RZ, [UR5+0x10], R0 ;  /* 0x00001000ffff798c */ /* 0x0003e4000b800005 */
.L_x_66:
[----:B------:R-:W-:Y:S05]  /*3d00*/  BSYNC B0 ;  /* 0x0000000000007941 */ /* 0x000fea0003800000 */
.L_x_65:
[----:B------:R-:W-:Y:S05]  /*3d10*/  BRA.U UP1, `(.L_x_71) ;  /* 0x00000001016c7547 */ /* 0x000fea000b800000 */
[----:B------:R-:W-:-:S03]  /*3d20*/  UMOV UR4, 0xffffffff ;  /* 0xffffffff00047882 */ /* 0x000fc60000000000 */
[----:B------:R-:W-:Y:S05]  /*3d30*/  BRA.DIV UR4, `(.L_x_72) ;  /* 0x0000009204287947 */ /* 0x000fea000b800000 */
[----:B------:R-:W-:-:S13]  /*3d40*/  ELECT P6, URZ, PT ;  /* 0x0000000000ff782f */ /* 0x000fda00038c0000 */
.L_x_180:
[----:B------:R-:W-:Y:S05]  /*3d50*/  @!P6 BRA `(.L_x_71) ;  /* 0x00000000005ce947 */ /* 0x000fea0003800000 */
[----:B-1----:R-:W1:Y:S02]  /*3d60*/  LDS R5, [UR5+0x10] ;  /* 0x00001005ff057984 */ /* 0x002e640008000800 */
[----:B-1----:R-:W-:-:S04]  /*3d70*/  SHF.L.U32 R5, R5, 0x1f, RZ ;  /* 0x0000001f05057819 */ /* 0x002fc800000006ff */
[----:B------:R-:W1:Y:S02]  /*3d80*/  SYNCS.PHASECHK.TRANS64.TRYWAIT P0, [UR5+0x8], R5 ;  /* 0x00000805ff0075a7 */ /* 0x000e640008001105 */
[----:B-1----:R-:W-:Y:S05]  /*3d90*/  @P0 BRA `(.L_x_73) ;  /* 0x0000000000080947 */ /* 0x002fea0003800000 */
[----:B------:R-:W1:Y:S02]  /*3da0*/  SYNCS.PHASECHK.TRANS64.TRYWAIT P0, [UR5+0x8], R5 ;  /* 0x00000805ff0075a7 */ /* 0x000e640008001105 */
[----:B-1----:R-:W-:Y:S05]  /*3db0*/  @!P0 BRA `(.L_x_74) ;  /* 0x0000009000288947 */ /* 0x002fea0003800000 */
.L_x_73:
[----:B------:R-:W2:Y:S01]  /*3dc0*/  LDS R7, [UR6+0x150] ;  /* 0x00015006ff077984 */ /* 0x000ea20008000800 */
[----:B-1----:R-:W-:Y:S02]  /*3dd0*/  HFMA2 R0, -RZ, RZ, 0, 5.9604644775390625e-08 ;  /* 0x00000001ff007431 */ /* 0x002fe400000001ff */
[----:B------:R-:W-:Y:S01]  /*3de0*/  IMAD.MOV.U32 R4, RZ, RZ, 0xffff ;  /* 0x0000ffffff047424 */ /* 0x000fe200078e00ff */
[----:B------:R-:W-:Y:S01]  /*3df0*/  UPRMT UR4, UR62, 0x654, UR7 ;  /* 0x000006543e047896 */ /* 0x000fe20008000007 */
[----:B--2---:R-:W-:-:S03]  /*3e00*/  IMAD.SHL.U32 R5, R7, 0x20, RZ ;  /* 0x0000002007057824 */ /* 0x004fc600078e00ff */
[-C--:B------:R-:W-:Y:S02]  /*3e10*/  SHF.L.U32 R4, R4, R7.reuse, RZ ;  /* 0x0000000704047219 */ /* 0x080fe400000006ff */
[----:B------:R-:W-:Y:S01]  /*3e20*/  SHF.L.U32 R7, R0, R7, RZ ;  /* 0x0000000700077219 */ /* 0x000fe200000006ff */
[----:B------:R2:W-:Y:S04]  /*3e30*/  STS [UR6+0x150], R5 ;  /* 0x00015005ff007988 */ /* 0x0005e80008000806 */
[----:B------:R2:W-:Y:S04]  /*3e40*/  ATOMS.OR RZ, [UR5+0x14], R4 ;  /* 0x00001404ffff798c */ /* 0x0005e8000b000005 */
[----:B------:R2:W-:Y:S01]  /*3e50*/  ATOMS.OR RZ, [UR5+0x18], R7 ;  /* 0x00001807ffff798c */ /* 0x0005e2000b000005 */
[----:B------:R-:W-:Y:S03]  /*3e60*/  SYNCS.ARRIVE.TRANS64.RED.A1T0 RZ, [UR4], RZ ;  /* 0x000000ffffff79a7 */ /* 0x000fe60008100404 */
[----:B------:R2:W-:Y:S01]  /*3e70*/  ATOMS.XOR RZ, [UR5+0x10], R0 ;  /* 0x00001000ffff798c */ /* 0x0005e2000b800005 */
[----:B------:R-:W-:Y:S05]  /*3e80*/  BRA `(.L_x_71) ;  /* 0x0000000000107947 */ /* 0x000fea0003800000 */
.L_x_64:
[----:B------:R-:W-:Y:S02]  /*3e90*/  MOV R0, 0xffffffff ;  /* 0xffffffff00007802 */ /* 0x000fe40000000f00 */
[----:B------:R-:W-:-:S03]  /*3ea0*/  MOV R4, 0x3ed0 ;  /* 0x00003ed000047802 */ /* 0x000fc60000000f00 */
[----:B------:R1:W-:Y:S04]  /*3eb0*/  STS [UR6+0x150], R0 ;  /* 0x00015000ff007988 */ /* 0x0003e80008000806 */
[----:B-1---5:R-:W-:Y:S05]  /*3ec0*/  CALL.REL.NOINC `($__internal_1_$__cuda_sm10x_tcgen05_guardrail_trap_phase_invalid_during_alloc) ;  /* 0x0000009400d07944 */ /* 0x022fea0003c00000 */
.L_x_71:
[----:B------:R-:W-:Y:S05]  /*3ed0*/  WARPSYNC.ALL ;  /* 0x0000000000007948 */ /* 0x000fea0003800000 */
[----:B------:R-:W3:Y:S01]  /*3ee0*/  S2UR UR4, SR_CgaCtaId ;  /* 0x00000000000479c3 */ /* 0x000ee20000008800 */
[----:B------:R-:W-:Y:S01]  /*3ef0*/  UMOV UR30, 0x400 ;  /* 0x00000400001e7882 */ /* 0x000fe20000000000 */
[----:B------:R-:W-:-:S06]  /*3f00*/  NOP ;  /* 0x0000000000007918 */ /* 0x000fcc0000000000 */
[----:B------:R-:W-:Y:S06]  /*3f10*/  BAR.ARV 0x6, 0xa0 ;  /* 0x0182800000007b1d */ /* 0x000fec0000002000 */
[----:B------:R-:W-:Y:S02]  /*3f20*/  LOP3.LUT R2, R2, 0xffff, RZ, 0xc0, !PT ;  /* 0x0000ffff02027812 */ /* 0x000fe400078ec0ff */
[----:B-1----:R-:W-:Y:S01]  /*3f30*/  CS2R R8, SRZ ;  /* 0x0000000000087805 */ /* 0x002fe2000001ff00 */
[----:B------:R-:W-:Y:S01]  /*3f40*/  UISETP.NE.AND UP3, UPT, UR73, URZ, UPT ;  /* 0x000000ff4900728c */ /* 0x000fe2000bf65270 */
[----:B------:R-:W-:Y:S01]  /*3f50*/  R2UR UR50, R2 ;  /* 0x00000000023272ca */ /* 0x000fe200000e0000 */
[----:B------:R-:W-:Y:S01]  /*3f60*/  IMAD.MOV.U32 R2, RZ, RZ, RZ ;  /* 0x000000ffff027224 */ /* 0x000fe200078e00ff */
[----:B------:R-:W-:Y:S01]  /*3f70*/  UMOV UR44, 0x1 ;  /* 0x00000001002c7882 */ /* 0x000fe20000000000 */
[----:B------:R-:W-:Y:S01]  /*3f80*/  UMOV UR48, URZ ;  /* 0x000000ff00307c82 */ /* 0x000fe20008000000 */
[----:B------:R-:W-:Y:S01]  /*3f90*/  UMOV UR46, URZ ;  /* 0x000000ff002e7c82 */ /* 0x000fe20008000000 */
[----:B------:R-:W-:Y:S01]  /*3fa0*/  UMOV UR34, URZ ;  /* 0x000000ff00227c82 */ /* 0x000fe20008000000 */
[----:B---3--:R-:W-:Y:S01]  /*3fb0*/  ULEA UR30, UR4, UR30, 0x18 ;  /* 0x0000001e041e7291 */ /* 0x008fe2000f8ec0ff */
[----:B------:R-:W1:Y:S03]  /*3fc0*/  LDCU UR4, c[0x0][0x38c] ;  /* 0x00007180ff0477ac */ /* 0x000e660008000800 */
[----:B------:R-:W-:-:S02]  /*3fd0*/  UIADD3 UR6, UPT, UPT, UR30, 0x10800, URZ ;  /* 0x000108001e067890 */ /* 0x000fc4000fffe0ff */
[----:B------:R-:W-:-:S03]  /*3fe0*/  UIADD3 UR5, UPT, UPT, UR30, 0x20800, URZ ;  /* 0x000208001e057890 */ /* 0x000fc6000fffe0ff */
[----:B--2---:R-:W2:Y:S01]  /*3ff0*/  LDS R0, [UR30+0x150] ;  /* 0x0001501eff007984 */ /* 0x004ea20008000800 */
[----:B------:R-:W-:Y:S02]  /*4000*/  UIADD3 UR7, UPT, UPT, UR30, 0x32800, URZ ;  /* 0x000328001e077890 */ /* 0x000fe4000fffe0ff */
[----:B------:R-:W-:Y:S02]  /*4010*/  USHF.R.U32.HI UR10, URZ, 0x4, UR6 ;  /* 0x00000004ff0a7899 */ /* 0x000fe40008011606 */
[----:B------:R-:W-:Y:S02]  /*4020*/  USHF.R.U32.HI UR8, URZ, 0x4, UR5 ;  /* 0x00000004ff087899 */ /* 0x000fe40008011605 */
[----:B------:R-:W-:Y:S02]  /*4030*/  USHF.R.U32.HI UR5, URZ, 0x4, UR7 ;  /* 0x00000004ff057899 */ /* 0x000fe40008011607 */
[----:B------:R-:W-:Y:S02]  /*4040*/  ULOP3.LUT UR8, UR8, 0x3fff, URZ, 0xc0, !UPT ;  /* 0x00003fff08087892 */ /* 0x000fe4000f8ec0ff */
[----:B-1----:R-:W-:-:S02]  /*4050*/  UIADD3 UR11, UPT, UPT, UR4, 0x7f, URZ ;  /* 0x0000007f040b7890 */ /* 0x002fc4000fffe0ff */
[----:B------:R-:W-:Y:S02]  /*4060*/  UIADD3 UR4, UPT, UPT, UR30, 0x30800, URZ ;  /* 0x000308001e047890 */ /* 0x000fe4000fffe0ff */
[----:B------:R-:W-:Y:S02]  /*4070*/  USHF.R.S32.HI UR9, URZ, 0x1f, UR11 ;  /* 0x0000001fff097899 */ /* 0x000fe4000801140b */
[----:B------:R-:W-:Y:S02]  /*4080*/  USHF.R.U32.HI UR6, URZ, 0x4, UR4 ;  /* 0x00000004ff067899 */ /* 0x000fe40008011604 */
[----:B------:R-:W-:Y:S02]  /*4090*/  ULOP3.LUT UR5, UR5, 0x3fff, URZ, 0xc0, !UPT ;  /* 0x00003fff05057892 */ /* 0x000fe4000f8ec0ff */
[----:B------:R-:W-:Y:S02]  /*40a0*/  ULOP3.LUT UR6, UR6, 0x3fff, URZ, 0xc0, !UPT ;  /* 0x00003fff06067892 */ /* 0x000fe4000f8ec0ff */
[----:B------:R-:W-:-:S02]  /*40b0*/  ULEA.HI UR4, UR9, UR11, URZ, 0x7 ;  /* 0x0000000b09047291 */ /* 0x000fc4000f8f38ff */
[----:B------:R-:W-:Y:S02]  /*40c0*/  ULOP3.LUT UR42, UR6, 0x10000, URZ, 0xfc, !UPT ;  /* 0x00010000062a7892 */ /* 0x000fe4000f8efcff */
[----:B------:R-:W-:Y:S02]  /*40d0*/  ULOP3.LUT UR43, UR5, 0x10000, URZ, 0xfc, !UPT ;  /* 0x00010000052b7892 */ /* 0x000fe4000f8efcff */
[----:B------:R-:W-:Y:S02]  /*40e0*/  USHF.R.S32.HI UR45, URZ, 0x7, UR4 ;  /* 0x00000007ff2d7899 */ /* 0x000fe40008011404 */
[----:B------:R-:W-:Y:S02]  /*40f0*/  ULOP3.LUT UR41, UR8, 0x10000, URZ, 0xfc, !UPT ;  /* 0x0001000008297892 */ /* 0x000fe4000f8efcff */
[----:B------:R-:W-:Y:S02]  /*4100*/  ULOP3.LUT UR10, UR10, 0x3fff, URZ, 0xc0, !UPT ;  /* 0x00003fff0a0a7892 */ /* 0x000fe4000f8ec0ff */
[----:B------:R-:W-:-:S02]  /*4110*/  UIADD3 UR52, UPT, UPT, UR30, 0xf0, URZ ;  /* 0x000000f01e347890 */ /* 0x000fc4000fffe0ff */
[----:B------:R-:W-:Y:S02]  /*4120*/  ULOP3.LUT UR40, UR10, 0x10000, URZ, 0xfc, !UPT ;  /* 0x000100000a287892 */ /* 0x000fe4000f8efcff */
[----:B------:R-:W-:Y:S01]  /*4130*/  UIADD3 UR51, UPT, UPT, UR45, -0x1, URZ ;  /* 0xffffffff2d337890 */ /* 0x000fe2000fffe0ff */
[----:B--2---:R-:W-:Y:S01]  /*4140*/  R2UR UR26, R0 ;  /* 0x00000000001a72ca */ /* 0x004fe200000e0000 */
[----:B------:R-:W-:-:S12]  /*4150*/  UMOV UR32, URZ ;  /* 0x000000ff00207c82 */ /* 0x000fd80008000000 */
[----:B------:R-:W-:Y:S02]  /*4160*/  UIADD3 UR38, UPT, UPT, UR26, 0x1c0, URZ ;  /* 0x000001c01a267890 */ /* 0x000fe4000fffe0ff */
[----:B------:R-:W-:Y:S02]  /*4170*/  UIADD3 UR39, UPT, UPT, UR26, 0x1c8, URZ ;  /* 0x000001c81a277890 */ /* 0x000fe4000fffe0ff */
[----:B------:R-:W-:Y:S02]  /*4180*/  UIADD3 UR36, UPT, UPT, UR26, 0x1c4, URZ ;  /* 0x000001c41a247890 */ /* 0x000fe4000fffe0ff */
[----:B------:R-:W-:Y:S02]  /*4190*/  UIADD3 UR37, UPT, UPT, UR26, 0x1d0, URZ ;  /* 0x000001d01a257890 */ /* 0x000fe4000fffe0ff */
[----:B------:R-:W-:Y:S02]  /*41a0*/  USHF.R.U32.HI UR6, URZ, 0x11, UR38 ;  /* 0x00000011ff067899 */ /* 0x000fe40008011626 */
[----:B------:R-:W-:-:S02]  /*41b0*/  USHF.R.U32.HI UR5, URZ, 0x1a, UR39 ;  /* 0x0000001aff057899 */ /* 0x000fc40008011627 */
[----:B------:R-:W-:Y:S02]  /*41c0*/  USHF.R.U32.HI UR4, URZ, 0x11, UR36 ;  /* 0x00000011ff047899 */ /* 0x000fe40008011624 */
[----:B------:R-:W-:Y:S02]  /*41d0*/  USHF.R.U32.HI UR7, URZ, 0x1a, UR37 ;  /* 0x0000001aff077899 */ /* 0x000fe40008011625 */
[----:B------:R-:W-:Y:S02]  /*41e0*/  ULOP3.LUT UR8, UR6, 0x6000, URZ, 0xc0, !UPT ;  /* 0x0000600006087892 */ /* 0x000fe4000f8ec0ff */
[----:B------:R-:W-:Y:S02]  /*41f0*/  ULOP3.LUT UR6, UR5, 0x30, URZ, 0xc0, !UPT ;  /* 0x0000003005067892 */ /* 0x000fe4000f8ec0ff */
[----:B------:R-:W-:Y:S02]  /*4200*/  ULOP3.LUT UR5, UR4, 0x6000, URZ, 0xc0, !UPT ;  /* 0x0000600004057892 */ /* 0x000fe4000f8ec0ff */
[----:B------:R-:W-:-:S02]  /*4210*/  ULOP3.LUT UR4, UR7, 0x30, URZ, 0xc0, !UPT ;  /* 0x0000003007047892 */ /* 0x000fc4000f8ec0ff */
[----:B------:R-:W-:Y:S02]  /*4220*/  ULOP3.LUT UR8, UR8, 0x1040, URZ, 0xfc, !UPT ;  /* 0x0000104008087892 */ /* 0x000fe4000f8efcff */
[----:B------:R-:W-:Y:S02]  /*4230*/  ULOP3.LUT UR6, UR6, 0x480, URZ, 0xfc, !UPT ;  /* 0x0000048006067892 */ /* 0x000fe4000f8efcff */
[----:B------:R-:W-:Y:S02]  /*4240*/  ULOP3.LUT UR5, UR5, 0x1040, URZ, 0xfc, !UPT ;  /* 0x0000104005057892 */ /* 0x000fe4000f8efcff */
[----:B------:R-:W-:Y:S02]  /*4250*/  ULOP3.LUT UR4, UR4, 0x480, URZ, 0xfc, !UPT ;  /* 0x0000048004047892 */ /* 0x000fe4000f8efcff */
[----:B------:R-:W-:Y:S02]  /*4260*/  UPRMT UR49, UR6, 0x5410, UR8 ;  /* 0x0000541006317896 */ /* 0x000fe40008000008 */
[----:B------:R-:W-:Y:S01]  /*4270*/  UPRMT UR47, UR4, 0x5410, UR5 ;  /* 0x00005410042f7896 */ /* 0x000fe20008000005 */
[----:B------:R-:W-:-:S04]  /*4280*/  UMOV UR7, URZ ;  /* 0x000000ff00077c82 */ /* 0x000fc80008000000 */
[----:B------:R-:W-:Y:S02]  /*4290*/  UMOV UR35, UR49 ;  /* 0x0000003100237c82 */ /* 0x000fe40008000000 */
[----:B------:R-:W-:-:S05]  /*42a0*/  UMOV UR33, UR47 ;  /* 0x0000002f00217c82 */ /* 0x000fca0008000000 */
.L_x_85:
[C---:B------:R-:W-:Y:S02]  /*42b0*/  LEA R0, R9.reuse, UR30, 0x3 ;  /* 0x0000001e09007c11 */ /* 0x040fe4000f8e18ff */
[----:B------:R-:W-:Y:S02]  /*42c0*/  SHF.L.U32 R5, R8, 0x1f, RZ ;  /* 0x0000001f08057819 */ /* 0x000fe400000006ff */
[----:B------:R-:W-:Y:S02]  /*42d0*/  LEA R4, R9, UR30, 0x4 ;  /* 0x0000001e09047c11 */ /* 0x000fe4000f8e20ff */
[----:B-1----:R-:W1:Y:S02]  /*42e0*/  SYNCS.PHASECHK.TRANS64.TRYWAIT P0, [R0+URZ+0xd0], R5 ;  /* 0x0000d005000075a7 */ /* 0x002e6400080011ff */
[----:B-12---:R-:W-:Y:S05]  /*42f0*/  @!P0 BRA `(.L_x_75) ;  /* 0x0000008800f08947 */ /* 0x006fea0003800000 */
.L_x_181:
[----:B-1----:R-:W1:Y:S01]  /*4300*/  LDS.128 R4, [R4+0x130] ;  /* 0x0001300004047984 */ /* 0x002e620000000c00 */
[----:B------:R-:W-:Y:S02]  /*4310*/  VIADD R0, R0, 0xe0 ;  /* 0x000000e000007836 */ /* 0x000fe40000000000 */
[----:B------:R-:W-:Y:S01]  /*4320*/  VIADD R9, R9, 0x1 ;  /* 0x0000000109097836 */ /* 0x000fe20000000000 */
[----:B------:R-:W-:Y:S01]  /*4330*/  @!PT LDS RZ, [RZ] ;  /* 0x00000000fffff984 */ /* 0x000fe20000000800 */
[----:B------:R-:W-:Y:S01]  /*4340*/  @!PT LDS RZ, [RZ] ;  /* 0x00000000fffff984 */ /* 0x000fe20000000800 */
[----:B------:R-:W-:Y:S01]  /*4350*/  @!PT LDS RZ, [RZ] ;  /* 0x00000000fffff984 */ /* 0x000fe20000000800 */
[----:B------:R-:W-:Y:S01]  /*4360*/  @!PT LDS RZ, [RZ] ;  /* 0x00000000fffff984 */ /* 0x000fe20000000800 */
[----:B------:R2:W-:Y:S06]  /*4370*/  MEMBAR.ALL.CTA ;  /* 0x0000000000007992 */ /* 0x0005ec0000008000 */
[----:B--2---:R-:W2:Y:S01]  /*4380*/  FENCE.VIEW.ASYNC.S ;  /* 0x00000000000073c6 */ /* 0x004ea20000000000 */
[----:B------:R-:W-:-:S04]  /*4390*/  PRMT R0, RZ, 0x654, R0 ;  /* 0x00000654ff007816 */ /* 0x000fc80000000000 */
[----:B--2---:R2:W-:Y:S01]  /*43a0*/  SYNCS.ARRIVE.TRANS64.RED.A1T0 RZ, [R0+URZ], RZ ;  /* 0x000000ff00ff79a7 */ /* 0x0045e200081004ff */
[----:B-1----:R-:W-:Y:S01]  /*43b0*/  LOP3.LUT P2, RZ, R6, 0x1, RZ, 0xc0, !PT ;  /* 0x0000000106ff7812 */ /* 0x002fe2000784c0ff */
[----:B--2---:R-:W-:-:S12]  /*43c0*/  BRA.U UP3, `(.L_x_76) ;  /* 0x00000009030c7547 */ /* 0x004fd8000b800000 */
[----:B------:R-:W1:Y:S01]  /*43d0*/  LDCU UR4, c[0x0][0x38c] ;  /* 0x00007180ff0477ac */ /* 0x000e620008000800 */
[----:B------:R-:W-:Y:S01]  /*43e0*/  ULOP3.LUT UR31, UR44, 0x1, URZ, 0x3c, !UPT ;  /* 0x000000012c1f7892 */ /* 0x000fe2000f8e3cff */
[----:B------:R-:W-:Y:S01]  /*43f0*/  UMOV UR13, URZ ;  /* 0x000000ff000d7c82 */ /* 0x000fe20008000000 */
[----:B------:R-:W-:Y:S02]  /*4400*/  UMOV UR6, 0x1 ;  /* 0x0000000100067882 */ /* 0x000fe40000000000 */
[----:B------:R-:W-:Y:S01]  /*4410*/  UIMAD UR31, UR31, 0xc0, UR26 ;  /* 0x000000c01f1f78a4 */ /* 0x000fe2000f8e021a */
[----:B------:R-:W-:Y:S01]  /*4420*/  UMOV UR28, UR7 ;  /* 0x00000007001c7c82 */ /* 0x000fe20008000000 */
[----:B------:R-:W-:Y:S01]  /*4430*/  UMOV UR27, UR45 ;  /* 0x0000002d001b7c82 */ /* 0x000fe20008000000 */
[----:B-1----:R-:W-:-:S09]  /*4440*/  UISETP.GE.AND UP0, UPT, UR4, 0x1, UPT ;  /* 0x000000010400788c */ /* 0x002fd2000bf06270 */
[----:B------:R-:W-:Y:S05]  /*4450*/  BRA.U !UP0, `(.L_x_77) ;  /* 0x0000000108ec7547 */ /* 0x000fea000b800000 */
[----:B------:R-:W-:Y:S01]  /*4460*/  ULEA UR18, UR7, UR30, 0x3 ;  /* 0x0000001e07127291 */ /* 0x000fe2000f8e18ff */
[----:B------:R-:W-:-:S08]  /*4470*/  SHF.L.U32 R5, R2, 0x1f, RZ ;  /* 0x0000001f02057819 */ /* 0x000fd000000006ff */
[----:B------:R-:W1:Y:S02]  /*4480*/  SYNCS.PHASECHK.TRANS64.TRYWAIT P0, [UR18], R5 ;  /* 0x00000005ff0075a7 */ /* 0x000e640008001112 */
[----:B-1----:R-:W-:Y:S05]  /*4490*/  @P0 BRA `(.L_x_78) ;  /* 0x0000000000080947 */ /* 0x002fea0003800000 */
[----:B------:R-:W1:Y:S02]  /*44a0*/  SYNCS.PHASECHK.TRANS64.TRYWAIT P0, [UR18], R5 ;  /* 0x00000005ff0075a7 */ /* 0x000e640008001112 */
[----:B-1----:R-:W-:Y:S05]  /*44b0*/  @!P0 BRA `(.L_x_79) ;  /* 0x0000008800948947 */ /* 0x002fea0003800000 */
.L_x_78:
[----:B------:R-:W-:Y:S01]  /*44c0*/  UIADD3 UR28, UPT, UPT, UR7, 0x1, URZ ;  /* 0x00000001071c7890 */ /* 0x000fe2000fffe0ff */
[----:B-1----:R-:W-:Y:S01]  /*44d0*/  IMAD.U32 R0, RZ, RZ, UR44 ;  /* 0x0000002cff007e24 */ /* 0x002fe2000f8e00ff */
[----:B------:R-:W-:Y:S02]  /*44e0*/  UISETP.GE.U32.AND UP1, UPT, UR4, 0x81, UPT ;  /* 0x000000810400788c */ /* 0x000fe4000bf26070 */
[----:B------:R-:W-:Y:S02]  /*44f0*/  UISETP.NE.AND UP0, UPT, UR28, 0x8, UPT ;  /* 0x000000081c00788c */ /* 0x000fe4000bf05270 */
[----:B------:R-:W-:Y:S01]  /*4500*/  ULEA UR8, UR7, UR42, 0x6 ;  /* 0x0000002a07087291 */ /* 0x000fe2000f8e30ff */
[----:B------:R-:W-:Y:S01]  /*4510*/  SHF.L.U32 R5, R0, 0x1f, RZ ;  /* 0x0000001f00057819 */ /* 0x000fe200000006ff */
[----:B------:R-:W-:Y:S01]  /*4520*/  USEL UR4, URZ, 0x1, UP0 ;  /* 0x00000001ff047887 */ /* 0x000fe20008000000 */
[----:B------:R-:W-:Y:S01]  /*4530*/  PLOP3.LUT P1, PT, PT, PT, UP1, 0x80, 0x8 ;  /* 0x000000000008781c */ /* 0x000fe20003f2f018 */
[----:B------:R-:W-:-:S02]  /*4540*/  USEL UR28, UR28, URZ, UP0 ;  /* 0x000000ff1c1c7287 */ /* 0x000fc40008000000 */
[----:B------:R-:W-:Y:S02]  /*4550*/  UIADD3 UR16, UPT, UPT, UR8, 0x20, URZ ;  /* 0x0000002008107890 */ /* 0x000fe4000fffe0ff */
[----:B------:R-:W-:Y:S01]  /*4560*/  LOP3.LUT R2, R2, UR4, RZ, 0x3c, !PT ;  /* 0x0000000402027c12 */ /* 0x000fe2000f8e3cff */
[----:B------:R-:W-:Y:S02]  /*4570*/  @UP1 ULEA UR5, UR28, UR30, 0x3 ;  /* 0x0000001e1c051291 */ /* 0x000fe4000f8e18ff */
[----:B------:R-:W-:Y:S01]  /*4580*/  ULEA UR4, UR7, UR43, 0x7 ;  /* 0x0000002b07047291 */ /* 0x000fe2000f8e38ff */
[----:B------:R-:W-:Y:S01]  /*4590*/  UMOV UR9, 0x4008 ;  /* 0x0000400800097882 */ /* 0x000fe20000000000 */
[----:B------:R-:W-:Y:S02]  /*45a0*/  UMOV UR17, 0x4008 ;  /* 0x0000400800117882 */ /* 0x000fe40000000000 */
[----:B------:R-:W-:Y:S01]  /*45b0*/  UIADD3 UR10, UPT, UPT, UR4, 0x20, URZ ;  /* 0x00000020040a7890 */ /* 0x000fe2000fffe0ff */
[----:B------:R-:W-:Y:S01]  /*45c0*/  @P1 SHF.L.U32 R4, R2, 0x1f, RZ ;  /* 0x0000001f02041819 */ /* 0x000fe200000006ff */
[----:B------:R-:W-:-:S02]  /*45d0*/  UIADD3 UR12, UPT, UPT, UR4, 0x40, URZ ;  /* 0x00000040040c7890 */ /* 0x000fc4000fffe0ff */
[----:B------:R-:W-:Y:S01]  /*45e0*/  UIADD3 UR14, UPT, UPT, UR4, 0x60, URZ ;  /* 0x00000060040e7890 */ /* 0x000fe2000fffe0ff */
[----:B------:R-:W1:Y:S01]  /*45f0*/  @P1 SYNCS.PHASECHK.TRANS64.TRYWAIT P0, [UR5], R4 ;  /* 0x00000004ff0015a7 */ /* 0x000e620008001105 */
[----:B------:R-:W-:Y:S01]  /*4600*/  UMOV UR5, 0x4008 ;  /* 0x0000400800057882 */ /* 0x000fe20000000000 */
[----:B------:R2:W-:Y:S01]  /*4610*/  UTCCP.T.S.2CTA.4x32dp128bit tmem[UR26+0x1c0], gdesc[UR8] ;  /* 0x0001c0081a0079e7 */ /* 0x0005e20009300000 */
[----:B------:R-:W-:Y:S01]  /*4620*/  UMOV UR11, 0x4008 ;  /* 0x00004008000b7882 */ /* 0x000fe20000000000 */
[----:B------:R2:W-:Y:S01]  /*4630*/  UTCCP.T.S.2CTA.4x32dp128bit tmem[UR26+0x1c4], gdesc[UR16] ;  /* 0x0001c4101a0079e7 */ /* 0x0005e20009300000 */
[----:B------:R-:W-:Y:S01]  /*4640*/  UMOV UR13, 0x4008 ;  /* 0x00004008000d7882 */ /* 0x000fe20000000000 */
[----:B------:R2:W-:Y:S01]  /*4650*/  UTCCP.T.S.2CTA.4x32dp128bit tmem[UR26+0x1c8], gdesc[UR4] ;  /* 0x0001c8041a0079e7 */ /* 0x0005e20009300000 */
[----:B------:R-:W-:Y:S01]  /*4660*/  UMOV UR15, 0x4008 ;  /* 0x00004008000f7882 */ /* 0x000fe20000000000 */
[----:B------:R2:W-:Y:S01]  /*4670*/  UTCCP.T.S.2CTA.4x32dp128bit tmem[UR26+0x1cc], gdesc[UR10] ;  /* 0x0001cc0a1a0079e7 */ /* 0x0005e20009300000 */
[----:B------:R2:W-:Y:S01]  /*4680*/  UTCCP.T.S.2CTA.4x32dp128bit tmem[UR26+0x1d0], gdesc[UR12] ;  /* 0x0001d00c1a0079e7 */ /* 0x0005e20009300000 */
[----:B------:R2:W-:Y:S01]  /*4690*/  UTCCP.T.S.2CTA.4x32dp128bit tmem[UR26+0x1d4], gdesc[UR14] ;  /* 0x0001d40e1a0079e7 */ /* 0x0005e20009300000 */
[----:B------:R-:W-:Y:S01]  /*46a0*/  UMOV UR6, 0x1 ;  /* 0x0000000100067882 */ /* 0x000fe20000000000 */
[----:B------:R-:W3:Y:S01]  /*46b0*/  SYNCS.PHASECHK.TRANS64.TRYWAIT P3, [UR30+0xf8], R5 ;  /* 0x0000f805ff0075a7 */ /* 0x000ee2000806111e */
[----:B-1----:R-:W-:Y:S01]  /*46c0*/  @P1 VOTEU.ANY UP0, P0 ;  /* 0x0000000000ff1886 */ /* 0x002fe20000000100 */
[----:B------:R-:W-:Y:S01]  /*46d0*/  @UP1 USEL UR6, URZ, 0x1, !UP0 ;  /* 0x00000001ff061887 */ /* 0x000fe2000c000000 */
[----:B--23--:R-:W-:Y:S11]  /*46e0*/  @!P3 BRA `(.L_x_80) ;  /* 0x000000880020b947 */ /* 0x00cff60003800000 */
.L_x_184:
[----:B------:R-:W-:Y:S01]  /*46f0*/  ELECT P0, URZ, PT ;  /* 0x0000000000ff782f */ /* 0x000fe20003800000 */
[----:B------:R-:W-:Y:S02]  /*4700*/  ULEA UR8, UR7, UR41, 0x9 ;  /* 0x0000002907087291 */ /* 0x000fe4000f8e48ff */
[----:B------:R-:W-:Y:S02]  /*4710*/  ULEA UR4, UR7, UR40, 0x9 ;  /* 0x0000002807047291 */ /* 0x000fe4000f8e48ff */
[----:B------:R-:W-:Y:S02]  /*4720*/  UIADD3 UR14, UPT, UPT, UR8, 0x2, URZ ;  /* 0x00000002080e7890 */ /* 0x000fe4000fffe0ff */
[----:B------:R-:W-:Y:S02]  /*4730*/  UIADD3 UR10, UPT, UPT, UR4, 0x2, URZ ;  /* 0x00000002040a7890 */ /* 0x000fe4000fffe0ff */
[----:B------:R-:W-:Y:S01]  /*4740*/  UIADD3 UR18, UPT, UPT, UR18, 0x40, URZ ;  /* 0x0000004012127890 */ /* 0x000fe2000fffe0ff */
[----:B------:R-:W-:-:S03]  /*4750*/  UMOV UR9, 0x80004020 ;  /* 0x8000402000097882 */ /* 0x000fc60000000000 */
[----:B-1----:R-:W-:Y:S01]  /*4760*/  @P0 LOP3.LUT R0, R3, 0xffff, RZ, 0xc0, !PT ;  /* 0x0000ffff03000812 */ /* 0x002fe200078ec0ff */
[----:B------:R-:W-:Y:S01]  /*4770*/  UMOV UR5, 0x80004020 ;  /* 0x8000402000057882 */ /* 0x000fe20000000000 */
[----:B------:R-:W-:Y:S01]  /*4780*/  UMOV UR15, 0x80004020 ;  /* 0x80004020000f7882 */ /* 0x000fe20000000000 */
[----:B------:R-:W-:Y:S01]  /*4790*/  UMOV UR11, 0x80004020 ;  /* 0x80004020000b7882 */ /* 0x000fe20000000000 */
[----:B------:R-:W-:Y:S01]  /*47a0*/  @P0 R2UR UR12, R0 ;  /* 0x00000000000c02ca */ /* 0x000fe200000e0000 */
[----:B------:R1:W-:Y:S01]  /*47b0*/  UTCOMMA.2CTA.4X gdesc[UR4], gdesc[UR8], tmem[UR31], tmem[UR48], idesc[UR49], tmem[UR38], !UPT ;  /* 0x80263008040075ea */ /* 0x0003e2000fa0001f */
[----:B------:R1:W-:Y:S01]  /*47c0*/  UTCOMMA.2CTA.4X gdesc[UR10], gdesc[UR14], tmem[UR31], tmem[UR46], idesc[UR47], tmem[UR36], UPT ;  /* 0x80242e0e0a0075ea */ /* 0x0003e2000ba0001f */
[----:B------:R-:W-:Y:S01]  /*47d0*/  UMOV UR13, 0x1 ;  /* 0x00000001000d7882 */ /* 0x000fe20000000000 */
[----:B------:R-:W-:-:S09]  /*47e0*/  UMOV UR27, UR51 ;  /* 0x00000033001b7c82 */ /* 0x000fd20008000000 */
[----:B------:R1:W-:Y:S01]  /*47f0*/  UTCBAR.2CTA.MULTICAST [UR18], URZ, UR12 ;  /* 0x000000ff120073e9 */ /* 0x0003e2000820080c */
[----:B------:R-:W-:Y:S01]  /*4800*/  NOP ;  /* 0x0000000000007918 */ /* 0x000fe20000000000 */
.L_x_77:
[----:B------:R-:W-:-:S09]  /*4810*/  UISETP.GE.AND UP0, UPT, UR27, 0x1, UPT ;  /* 0x000000011b00788c */ /* 0x000fd2000bf06270 */
[----:B------:R-:W-:Y:S05]  /*4820*/  BRA.U !UP0, `(.L_x_81) ;  /* 0x0000000108ec7547 */ /* 0x000fea000b800000 */
[----:B-1----:R-:W-:-:S05]  /*4830*/  UMOV UR5, UR28 ;  /* 0x0000001c00057c82 */ /* 0x002fca0008000000 */
.L_x_84:
[----:B------:R-:W-:Y:S02]  /*4840*/  UISETP.NE.AND UP0, UPT, UR6, URZ, UPT ;  /* 0x000000ff0600728c */ /* 0x000fe4000bf05270 */
[----:B------:R-:W-:Y:S07]  /*4850*/  ULEA UR7, UR5, UR30, 0x3 ;  /* 0x0000001e05077291 */ /* 0x000fee000f8e18ff */
[----:B------:R-:W-:Y:S05]  /*4860*/  BRA.U UP0, `(.L_x_82) ;  /* 0x00000001000c7547 */ /* 0x000fea000b800000 */
[----:B------:R-:W-:Y:S04]  /*4870*/  SHF.L.U32 R5, R2, 0x1f, RZ ;  /* 0x0000001f02057819 */ /* 0x000fe800000006ff */
[----:B------:R-:W1:Y:S02]  /*4880*/  SYNCS.PHASECHK.TRANS64.TRYWAIT P0, [UR7], R5 ;  /* 0x00000005ff0075a7 */ /* 0x000e640008001107 */
[----:B-1----:R-:W-:Y:S05]  /*4890*/  @!P0 BRA `(.L_x_83) ;  /* 0x0000008400cc8947 */ /* 0x002fea0003800000 */
.L_x_82:
[----:B------:R-:W-:Y:S02]  /*48a0*/  UISETP.NE.AND UP1, UPT, UR27, 0x1, UPT ;  /* 0x000000011b00788c */ /* 0x000fe4000bf25270 */
[----:B------:R-:W-:Y:S01]  /*48b0*/  UIADD3 UR4, UPT, UPT, UR5, 0x1, URZ ;  /* 0x0000000105047890 */ /* 0x000fe2000fffe0ff */
[----:B------:R-:W-:Y:S03]  /*48c0*/  ELECT P3, URZ, PT ;  /* 0x0000000000ff782f */ /* 0x000fe60003860000 */
[----:B------:R-:W-:Y:S01]  /*48d0*/  UISETP.NE.AND UP0, UPT, UR4, 0x8, UPT ;  /* 0x000000080400788c */ /* 0x000fe2000bf05270 */
[----:B------:R-:W-:Y:S01]  /*48e0*/  PLOP3.LUT P1, PT, PT, PT, UP1, 0x80, 0x8 ;  /* 0x000000000008781c */ /* 0x000fe20003f2f018 */
[----:B------:R-:W-:Y:S02]  /*48f0*/  ULEA UR12, UR5, UR42, 0x6 ;  /* 0x0000002a050c7291 */ /* 0x000fe4000f8e30ff */
[----:B------:R-:W-:Y:S02]  /*4900*/  USEL UR6, URZ, 0x1, UP0 ;  /* 0x00000001ff067887 */ /* 0x000fe40008000000 */
[----:B------:R-:W-:Y:S02]  /*4910*/  USEL UR28, UR4, URZ, UP0 ;  /* 0x000000ff041c7287 */ /* 0x000fe40008000000 */
[----:B------:R-:W-:Y:S02]  /*4920*/  UIADD3 UR24, UPT, UPT, UR12, 0x20, URZ ;  /* 0x000000200c187890 */ /* 0x000fe4000fffe0ff */
[----:B------:R-:W-:Y:S01]  /*4930*/  @UP1 ULEA UR4, UR28, UR30, 0x3 ;  /* 0x0000001e1c041291 */ /* 0x000fe2000f8e18ff */
[----:B------:R-:W-:Y:S01]  /*4940*/  LOP3.LUT R2, R2, UR6, RZ, 0x3c, !PT ;  /* 0x0000000602027c12 */ /* 0x000fe2000f8e3cff */
[----:B------:R-:W-:Y:S01]  /*4950*/  ULEA UR10, UR5, UR41, 0x9 ;  /* 0x00000029050a7291 */ /* 0x000fe2000f8e48ff */
[----:B-1----:R-:W-:Y:S01]  /*4960*/  @P3 LOP3.LUT R0, R3, 0xffff, RZ, 0xc0, !PT ;  /* 0x0000ffff03003812 */ /* 0x002fe200078ec0ff */
[----:B------:R-:W-:Y:S01]  /*4970*/  ULEA UR8, UR5, UR40, 0x9 ;  /* 0x0000002805087291 */ /* 0x000fe2000f8e48ff */
[----:B------:R-:W-:Y:S01]  /*4980*/  @P1 SHF.L.U32 R4, R2, 0x1f, RZ ;  /* 0x0000001f02041819 */ /* 0x000fe200000006ff */
[----:B------:R-:W-:Y:S01]  /*4990*/  UIADD3 UR29, UPT, UPT, UR7, 0x40, URZ ;  /* 0x00000040071d7890 */ /* 0x000fe2000fffe0ff */
[----:B------:R-:W-:Y:S01]  /*49a0*/  @P3 R2UR UR7, R0 ;  /* 0x00000000000732ca */ /* 0x000fe200000e0000 */
[----:B------:R-:W-:Y:S01]  /*49b0*/  UISETP.NE.U32.AND UP0, UPT, UR13, URZ, UPT ;  /* 0x000000ff0d00728c */ /* 0x000fe2000bf05070 */
[----:B------:R-:W1:Y:S01]  /*49c0*/  @P1 SYNCS.PHASECHK.TRANS64.TRYWAIT P0, [UR4], R4 ;  /* 0x00000004ff0015a7 */ /* 0x000e620008001104 */
[----:B------:R-:W-:Y:S02]  /*49d0*/  ULEA UR4, UR5, UR43, 0x7 ;  /* 0x0000002b05047291 */ /* 0x000fe4000f8e38ff */
[----:B------:R-:W-:Y:S02]  /*49e0*/  UIADD3 UR16, UPT, UPT, UR10, 0x2, URZ ;  /* 0x000000020a107890 */ /* 0x000fe4000fffe0ff */
[----:B------:R-:W-:Y:S02]  /*49f0*/  UIADD3 UR18, UPT, UPT, UR4, 0x20, URZ ;  /* 0x0000002004127890 */ /* 0x000fe4000fffe0ff */
[----:B------:R-:W-:Y:S02]  /*4a00*/  UIADD3 UR20, UPT, UPT, UR4, 0x40, URZ ;  /* 0x0000004004147890 */ /* 0x000fe4000fffe0ff */
[----:B------:R-:W-:Y:S02]  /*4a10*/  UIADD3 UR22, UPT, UPT, UR4, 0x60, URZ ;  /* 0x0000006004167890 */ /* 0x000fe4000fffe0ff */
[----:B------:R-:W-:Y:S01]  /*4a20*/  UIADD3 UR14, UPT, UPT, UR8, 0x2, URZ ;  /* 0x00000002080e7890 */ /* 0x000fe2000fffe0ff */
[----:B------:R-:W-:Y:S01]  /*4a30*/  UMOV UR13, 0x4008 ;  /* 0x00004008000d7882 */ /* 0x000fe20000000000 */
[----:B------:R-:W-:Y:S01]  /*4a40*/  UMOV UR25, 0x4008 ;  /* 0x0000400800197882 */ /* 0x000fe20000000000 */
[----:B------:R2:W-:Y:S01]  /*4a50*/  UTCCP.T.S.2CTA.4x32dp128bit tmem[UR26+0x1c0], gdesc[UR12] ;  /* 0x0001c00c1a0079e7 */ /* 0x0005e20009300000 */
[----:B------:R-:W-:Y:S01]  /*4a60*/  UTCCP.T.S.2CTA.4x32dp128bit tmem[UR26+0x1c4], gdesc[UR24] ;  /* 0x0001c4181a0079e7 */ /* 0x000fe20009300000 */
[----:B------:R-:W-:Y:S01]  /*4a70*/  UMOV UR5, 0x4008 ;  /* 0x0000400800057882 */ /* 0x000fe20000000000 */
[----:B------:R-:W-:Y:S01]  /*4a80*/  UMOV UR19, 0x4008 ;  /* 0x0000400800137882 */ /* 0x000fe20000000000 */
[----:B------:R3:W-:Y:S01]  /*4a90*/  UTCCP.T.S.2CTA.4x32dp128bit tmem[UR26+0x1c8], gdesc[UR4] ;  /* 0x0001c8041a0079e7 */ /* 0x0007e20009300000 */
[----:B------:R4:W-:Y:S01]  /*4aa0*/  UTCCP.T.S.2CTA.4x32dp128bit tmem[UR26+0x1cc], gdesc[UR18] ;  /* 0x0001cc121a0079e7 */ /* 0x0009e20009300000 */
[----:B------:R-:W-:Y:S01]  /*4ab0*/  UMOV UR21, 0x4008 ;  /* 0x0000400800157882 */ /* 0x000fe20000000000 */
[----:B------:R-:W-:Y:S01]  /*4ac0*/  UMOV UR23, 0x4008 ;  /* 0x0000400800177882 */ /* 0x000fe20000000000 */
[----:B------:R4:W-:Y:S01]  /*4ad0*/  UTCCP.T.S.2CTA.4x32dp128bit tmem[UR26+0x1d0], gdesc[UR20] ;  /* 0x0001d0141a0079e7 */ /* 0x0009e20009300000 */
[----:B------:R4:W-:Y:S01]  /*4ae0*/  UTCCP.T.S.2CTA.4x32dp128bit tmem[UR26+0x1d4], gdesc[UR22] ;  /* 0x0001d4161a0079e7 */ /* 0x0009e20009300000 */
[----:B------:R-:W-:Y:S01]  /*4af0*/  UMOV UR11, 0x80004020 ;  /* 0x80004020000b7882 */ /* 0x000fe20000000000 */
[----:B------:R-:W-:Y:S01]  /*4b00*/  UMOV UR9, 0x80004020 ;  /* 0x8000402000097882 */ /* 0x000fe20000000000 */
[----:B------:R-:W-:Y:S01]  /*4b10*/  UMOV UR17, 0x80004020 ;  /* 0x8000402000117882 */ /* 0x000fe20000000000 */
[----:B------:R4:W-:Y:S01]  /*4b20*/  UTCOMMA.2CTA.4X gdesc[UR8], gdesc[UR10], tmem[UR31], tmem[UR34], idesc[UR35], tmem[UR38], UP0 ;  /* 0x8026220a080075ea */ /* 0x0009e2000820001f */
[----:B------:R-:W-:Y:S02]  /*4b30*/  UISETP.GT.U32.AND UP0, UPT, UR27, 0x1, UPT ;  /* 0x000000011b00788c */ /* 0x000fe4000bf04070 */
[----:B------:R-:W-:Y:S01]  /*4b40*/  UIADD3 UR27, UPT, UPT, UR27, -0x1, URZ ;  /* 0xffffffff1b1b7890 */ /* 0x000fe2000fffe0ff */
[----:B------:R-:W-:Y:S01]  /*4b50*/  UMOV UR15, 0x80004020 ;  /* 0x80004020000f7882 */ /* 0x000fe20000000000 */
[----:B------:R-:W-:Y:S01]  /*4b60*/  UMOV UR6, 0x1 ;  /* 0x0000000100067882 */ /* 0x000fe20000000000 */
[----:B------:R4:W-:Y:S01]  /*4b70*/  UTCOMMA.2CTA.4X gdesc[UR14], gdesc[UR16], tmem[UR31], tmem[UR32], idesc[UR33], tmem[UR36], UPT ;  /* 0x802420100e0075ea */ /* 0x0009e2000ba0001f */
[----:B------:R4:W-:Y:S01]  /*4b80*/  UTCBAR.2CTA.MULTICAST [UR29], URZ, UR7 ;  /* 0x000000ff1d0073e9 */ /* 0x0009e20008200807 */
[----:B--2---:R-:W-:Y:S01]  /*4b90*/  UMOV UR13, 0x1 ;  /* 0x00000001000d7882 */ /* 0x004fe20000000000 */
[----:B---3--:R-:W-:Y:S01]  /*4ba0*/  UMOV UR5, UR28 ;  /* 0x0000001c00057c82 */ /* 0x008fe20008000000 */
[----:B-1----:R-:W-:Y:S01]  /*4bb0*/  @P1 VOTEU.ANY UP2, P0 ;  /* 0x0000000000ff1886 */ /* 0x002fe20000040100 */
[----:B------:R-:W-:Y:S01]  /*4bc0*/  @UP1 USEL UR6, URZ, 0x1, !UP2 ;  /* 0x00000001ff061887 */ /* 0x000fe2000d000000 */
[----:B----4-:R-:W-:Y:S11]  /*4bd0*/  BRA.U UP0, `(.L_x_84) ;  /* 0xfffffffd00187547 */ /* 0x010ff6000b83ffff */
.L_x_81:
[----:B------:R2:W-:Y:S01]  /*4be0*/  UTCBAR.2CTA.MULTICAST [UR52], URZ, UR50 ;  /* 0x000000ff340073e9 */ /* 0x0005e20008200832 */
[----:B------:R-:W-:-:S04]  /*4bf0*/  UMOV UR7, UR28 ;  /* 0x0000001c00077c82 */ /* 0x000fc80008000000 */
.L_x_76:
[----:B------:R-:W-:Y:S01]  /*4c00*/  ISETP.NE.AND P0, PT, R9, 0x2, PT ;  /* 0x000000020900780c */ /* 0x000fe20003f05270 */
[----:B------:R-:W-:-:S03]  /*4c10*/  ULOP3.LUT UR44, UR44, 0x1, URZ, 0x3c, !UPT ;  /* 0x000000012c2c7892 */ /* 0x000fc6000f8e3cff */
[----:B------:R-:W-:Y:S02]  /*4c20*/  SEL R5, RZ, 0x1, P0 ;  /* 0x00000001ff057807 */ /* 0x000fe40000000000 */
[----:B------:R-:W-:Y:S02]  /*4c30*/  SEL R9, R9, RZ, P0 ;  /* 0x000000ff09097207 */ /* 0x000fe40000000000 */
[----:B------:R-:W-:Y:S01]  /*4c40*/  LOP3.LUT R8, R8, R5, RZ, 0x3c, !PT ;  /* 0x0000000508087212 */ /* 0x000fe200078e3cff */
[----:B------:R-:W-:Y:S06]  /*4c50*/  @P2 BRA `(.L_x_85) ;  /* 0xfffffff400942947 */ /* 0x000fec000383ffff */
[----:B------:R-:W3:Y:S01]  /*4c60*/  S2UR UR6, SR_CgaCtaId ;  /* 0x00000000000679c3 */ /* 0x000ee20000008800 */
[----:B------:R-:W-:Y:S01]  /*4c70*/  ELECT P0, URZ, PT ;  /* 0x0000000000ff782f */ /* 0x000fe20003800000 */
[----:B------:R-:W-:Y:S01]  /*4c80*/  IMAD.MOV.U32 R0, RZ, RZ, 0x1 ;  /* 0x00000001ff007424 */ /* 0x000fe200078e00ff */
[----:B-1----:R-:W-:Y:S01]  /*4c90*/  UMOV UR4, 0x40 ;  /* 0x0000004000047882 */ /* 0x002fe20000000000 */
[----:B------:R-:W-:-:S04]  /*4ca0*/  SHF.L.U32 R3, RZ, 0x1f, RZ ;  /* 0x0000001fff037819 */ /* 0x000fc800000006ff */
[----:B------:R-:W-:Y:S01]  /*4cb0*/  UVIRTCOUNT.DEALLOC.SMPOOL 0x80 ;  /* 0x000000800000784c */ /* 0x000fe20000000000 */
[----:B---3--:R-:W-:-:S09]  /*4cc0*/  ULEA UR6, UR6, UR4, 0x18 ;  /* 0x0000000406067291 */ /* 0x008fd2000f8ec0ff */
[----:B------:R1:W-:Y:S01]  /*4cd0*/  @P0 STS.U8 [UR6+0x1c], R0 ;  /* 0x00001c00ff000988 */ /* 0x0003e20008000006 */
[----:B------:R-:W3:Y:S02]  /*4ce0*/  SYNCS.PHASECHK.TRANS64.TRYWAIT P0, [UR30+0x120], R3 ;  /* 0x00012003ff0075a7 */ /* 0x000ee4000800111e */
[----:B-1-3--:R-:W-:Y:S05]  /*4cf0*/  @!P0 BRA `(.L_x_86) ;  /* 0x0000008000cc8947 */ /* 0x00afea0003800000 */
.L_x_187:
[----:B------:R-:W-:Y:S01]  /*4d00*/  NOP ;  /* 0x0000000000007918 */ /* 0x000fe20000000000 */
[----:B-1----:R-:W1:Y:S01]  /*4d10*/  LDS R0, [UR6+0x14] ;  /* 0x00001406ff007984 */ /* 0x002e620008000800 */
[----:B------:R-:W-:Y:S01]  /*4d20*/  ULOP3.LUT UR4, UR26, 0xffff, URZ, 0xc0, !UPT ;  /* 0x0000ffff1a047892 */ /* 0x000fe2000f8ec0ff */
[----:B------:R-:W-:Y:S01]  /*4d30*/  UMOV UR5, 0xffff ;  /* 0x0000ffff00057882 */ /* 0x000fe20000000000 */
[----:B------:R-:W-:Y:S02]  /*4d40*/  UMOV UR7, 0x1 ;  /* 0x0000000100077882 */ /* 0x000fe40000000000 */
[----:B------:R-:W-:-:S04]  /*4d50*/  USHF.R.U32.HI UR4, URZ, 0x5, UR4 ;  /* 0x00000005ff047899 */ /* 0x000fc80008011604 */
[----:B------:R-:W-:Y:S02]  /*4d60*/  USHF.L.U32 UR5, UR5, UR4, URZ ;  /* 0x0000000405057299 */ /* 0x000fe400080006ff */
[----:B------:R-:W-:-:S04]  /*4d70*/  USHF.L.U32 UR4, UR7, UR4, URZ ;  /* 0x0000000407047299 */ /* 0x000fc800080006ff */
[----:B-1----:R-:W-:-:S04]  /*4d80*/  LOP3.LUT R0, R0, UR5, RZ, 0xc0, !PT ;  /* 0x0000000500007c12 */ /* 0x002fc8000f8ec0ff */
[----:B------:R-:W-:-:S13]  /*4d90*/  ISETP.NE.AND P0, PT, R0, UR5, PT ;  /* 0x0000000500007c0c */ /* 0x000fda000bf05270 */
[----:B------:R-:W-:Y:S05]  /*4da0*/  @P0 BRA `(.L_x_87) ;  /* 0x0000000000580947 */ /* 0x000fea0003800000 */
[----:B------:R-:W1:Y:S02]  /*4db0*/  LDS R0, [UR6+0x18] ;  /* 0x00001806ff007984 */ /* 0x000e640008000800 */
[----:B-1----:R-:W-:-:S04]  /*4dc0*/  LOP3.LUT R0, R0, UR4, RZ, 0xc0, !PT ;  /* 0x0000000400007c12 */ /* 0x002fc8000f8ec0ff */
[----:B------:R-:W-:-:S13]  /*4dd0*/  ISETP.NE.AND P0, PT, R0, UR4, PT ;  /* 0x0000000400007c0c */ /* 0x000fda000bf05270 */
[----:B------:R-:W-:Y:S05]  /*4de0*/  @P0 BRA `(.L_x_88) ;  /* 0x00000000003c0947 */ /* 0x000fea0003800000 */
[----:B------:R-:W1:Y:S01]  /*4df0*/  S2R R2, SR_LANEID ;  /* 0x0000000000027919 */ /* 0x000e620000000000 */
[----:B------:R-:W-:Y:S01]  /*4e00*/  ULOP3.LUT UR5, URZ, UR5, URZ, 0x33, !UPT ;  /* 0x00000005ff057292 */ /* 0x000fe2000f8e33ff */
[----:B------:R-:W-:Y:S01]  /*4e10*/  LOP3.LUT R4, RZ, UR4, RZ, 0x33, !PT ;  /* 0x00000004ff047c12 */ /* 0x000fe2000f8e33ff */
[----:B------:R-:W-:Y:S02]  /*4e20*/  VOTEU.ANY UR4, UPT, PT ;  /* 0x0000000000047886 */ /* 0x000fe400038e0100 */
[----:B------:R-:W-:Y:S01]  /*4e30*/  UFLO.U32 UR4, UR4 ;  /* 0x00000004000472bd */ /* 0x000fe200080e0000 */
[----:B------:R-:W3:Y:S01]  /*4e40*/  REDUX UR7, R4 ;  /* 0x00000000040773c4 */ /* 0x000ee20000000000 */
[----:B------:R-:W-:-:S06]  /*4e50*/  IMAD.U32 R0, RZ, RZ, UR5 ;  /* 0x00000005ff007e24 */ /* 0x000fcc000f8e00ff */
[----:B------:R4:W-:Y:S01]  /*4e60*/  UTCATOMSWS.AND URZ, UR5 ;  /* 0x0000000500ff79e3 */ /* 0x0009e20008000000 */
[----:B------:R-:W2:Y:S01]  /*4e70*/  REDUX UR8, R0 ;  /* 0x00000000000873c4 */ /* 0x000ea20000000000 */
[----:B-1----:R-:W-:Y:S01]  /*4e80*/  ISETP.EQ.U32.AND P0, PT, R2, UR4, PT ;  /* 0x0000000402007c0c */ /* 0x002fe2000bf02070 */
[----:B---3--:R-:W-:Y:S01]  /*4e90*/  IMAD.U32 R2, RZ, RZ, UR7 ;  /* 0x00000007ff027e24 */ /* 0x008fe2000f8e00ff */
[----:B--2---:R-:W-:-:S11]  /*4ea0*/  MOV R3, UR8 ;  /* 0x0000000800037c02 */ /* 0x004fd60008000f00 */
[----:B------:R4:W-:Y:S04]  /*4eb0*/  @P0 ATOMS.AND RZ, [UR6+0x14], R3 ;  /* 0x00001403ffff098c */ /* 0x0009e8000a800006 */
[----:B------:R4:W-:Y:S01]  /*4ec0*/  @P0 ATOMS.AND RZ, [UR6+0x18], R2 ;  /* 0x00001802ffff098c */ /* 0x0009e2000a800006 */
[----:B------:R-:W-:Y:S05]  /*4ed0*/  BRA `(.L_x_89) ;  /* 0x0000000000147947 */ /* 0x000fea0003800000 */
.L_x_88:
[----:B------:R-:W-:Y:S02]  /*4ee0*/  MOV R2, 0x4f00 ;  /* 0x00004f0000027802 */ /* 0x000fe40000000f00 */
[----:B--2--5:R-:W-:Y:S05]  /*4ef0*/  CALL.REL.NOINC `($__internal_0_$__cuda_sm10x_tcgen05_guardrail_trap_col_being_dealloced_not_returned_by_alloc) ;  /* 0x0000008400b87944 */ /* 0x024fea0003c00000 */
[----:B------:R-:W-:Y:S05]  /*4f00*/  BRA `(.L_x_89) ;  /* 0x0000000000087947 */ /* 0x000fea0003800000 */
.L_x_87:
[----:B------:R-:W-:Y:S02]  /*4f10*/  MOV R2, 0x4f30 ;  /* 0x00004f3000027802 */ /* 0x000fe40000000f00 */
[----:B--2--5:R-:W-:Y:S05]  /*4f20*/  CALL.REL.NOINC `($__internal_2_$__cuda_sm10x_tcgen05_guardrail_trap_unallocated_columns_being_dealloced) ;  /* 0x0000008400c47944 */ /* 0x024fea0003c00000 */
.L_x_89:
[----:B------:R-:W-:Y:S01]  /*4f30*/  NOP ;  /* 0x0000000000007918 */ /* 0x000fe20000000000 */
[----:B----4-:R-:W-:Y:S05]  /*4f40*/  EXIT ;  /* 0x000000000000794d */ /* 0x010fea0003800000 */
.L_x_63:
[----:B------:R-:W-:-:S09]  /*4f50*/  UISETP.NE.OR UP0, UPT, UR17, 0x3, !UP3 ;  /* 0x000000031100788c */ /* 0x000fd2000df05670 */
[----:B------:R-:W-:Y:S05]  /*4f60*/  BRA.U UP0, `(.L_x_90) ;  /* 0x00000011008c7547 */ /* 0x000fea000b800000 */
[----:B------:R-:W1:Y:S01]  /*4f70*/  LDCU UR37, c[0x0][0x370] ;  /* 0x00006e00ff2577ac */ /* 0x000e620008000800 */
[----:B------:R-:W2:Y:S01]  /*4f80*/  LDC.64 R16, c[0x0][0x348] ;  /* 0x0000d200ff107b82 */ /* 0x000ea20000000a00 */
[----:B------:R-:W-:Y:S02]  /*4f90*/  HFMA2 R13, -RZ, RZ, 0, 0 ;  /* 0x00000000ff0d7431 */ /* 0x000fe400000001ff */
[----:B------:R-:W-:Y:S01]  /*4fa0*/  IMAD.MOV.U32 R15, RZ, RZ, 0x1 ;  /* 0x00000001ff0f7424 */ /* 0x000fe200078e00ff */
[----:B------:R-:W1:Y:S01]  /*4fb0*/  LDCU.128 UR40, c[0x0][0xf10] ;  /* 0x0001e200ff2877ac */ /* 0x000e620008000c00 */
[----:B------:R-:W-:Y:S01]  /*4fc0*/  IMAD.MOV.U32 R14, RZ, RZ, RZ ;  /* 0x000000ffff0e7224 */ /* 0x000fe200078e00ff */
[----:B------:R-:W-:Y:S01]  /*4fd0*/  MOV R7, 0x4000 ;  /* 0x0000400000077802 */ /* 0x000fe20000000f00 */
[----:B------:R-:W3:Y:S01]  /*4fe0*/  LDCU UR31, c[0x0][0x374] ;  /* 0x00006e80ff1f77ac */ /* 0x000ee20008000800 */
[----:B------:R-:W4:Y:S01]  /*4ff0*/  LDC.64 R2, c[0x0][0xc88] ;  /* 0x00032200ff027b82 */ /* 0x000f220000000a00 */
[----:B------:R-:W2:Y:S01]  /*5000*/  LDCU UR15, c[0x0][0xf0c] ;  /* 0x0001e180ff0f77ac */ /* 0x000ea20008000800 */
[----:B------:R-:W2:Y:S06]  /*5010*/  LDCU UR48, c[0x0][0xf20] ;  /* 0x0001e400ff3077ac */ /* 0x000eac0008000800 */
[----:B------:R-:W4:Y:S01]  /*5020*/  LDC.64 R4, c[0x0][0xc90] ;  /* 0x00032400ff047b82 */ /* 0x000f220000000a00 */
[----:B------:R-:W2:Y:S01]  /*5030*/  LDCU UR4, c[0x0][0xf30] ;  /* 0x0001e600ff0477ac */ /* 0x000ea20008000800 */
[----:B------:R-:W-:Y:S01]  /*5040*/  UMOV UR21, 0x400 ;  /* 0x0000040000157882 */ /* 0x000fe20000000000 */
[----:B-1----:R-:W-:-:S02]  /*5050*/  UIMAD.WIDE.U32 UR6, UR37, UR40, URZ ;  /* 0x00000028250672a5 */ /* 0x002fc4000f8e00ff */
[----:B------:R-:W-:Y:S02]  /*5060*/  ULEA UR21, UR62, UR21, 0x18 ;  /* 0x000000153e157291 */ /* 0x000fe4000f8ec0ff */
[----:B---3--:R-:W-:Y:S02]  /*5070*/  UIMAD.WIDE.U32 UR8, UR31, UR43, URZ ;  /* 0x0000002b1f0872a5 */ /* 0x008fe4000f8e00ff */
[----:B------:R-:W-:Y:S02]  /*5080*/  UIADD3 UR39, UPT, UPT, UR21, 0x98, URZ ;  /* 0x0000009815277890 */ /* 0x000fe4000fffe0ff */
[----:B------:R-:W-:Y:S02]  /*5090*/  UIADD3 UR33, UPT, UPT, UR21, 0x80, URZ ;  /* 0x0000008015217890 */ /* 0x000fe4000fffe0ff */
[----:B------:R-:W-:Y:S02]  /*50a0*/  UIADD3 UR25, UPT, UPT, UR21, 0x88, URZ ;  /* 0x0000008815197890 */ /* 0x000fe4000fffe0ff */
[----:B------:R-:W-:Y:S01]  /*50b0*/  UIADD3 UR17, UPT, UPT, UR21, 0x90, URZ ;  /* 0x0000009015117890 */ /* 0x000fe2000fffe0ff */
[----:B------:R-:W-:Y:S01]  /*50c0*/  UMOV UR6, UR7 ;  /* 0x0000000700067c82 */ /* 0x000fe20008000000 */
[----:B------:R-:W-:Y:S01]  /*50d0*/  UMOV UR38, UR9 ;  /* 0x0000000900267c82 */ /* 0x000fe20008000000 */
[----:B------:R-:W-:-:S02]  /*50e0*/  UPRMT UR39, UR62, 0x654, UR39 ;  /* 0x000006543e277896 */ /* 0x000fc40008000027 */
[----:B------:R-:W-:Y:S02]  /*50f0*/  UPRMT UR46, UR62, 0x654, UR33 ;  /* 0x000006543e2e7896 */ /* 0x000fe40008000021 */
[----:B------:R-:W-:Y:S02]  /*5100*/  UPRMT UR45, UR62, 0x654, UR25 ;  /* 0x000006543e2d7896 */ /* 0x000fe40008000019 */
[----:B------:R-:W-:Y:S02]  /*5110*/  UPLOP3.LUT UP3, UPT, UPT, UPT, UPT, 0x40, 0x4 ;  /* 0x000000000004789c */ /* 0x000fe40003f6e870 */
[----:B------:R-:W-:Y:S02]  /*5120*/  UISETP.GE.AND UP0, UPT, UR44, 0x1, UPT ;  /* 0x000000012c00788c */ /* 0x000fe4000bf06270 */
[----:B------:R-:W-:Y:S01]  /*5130*/  UISETP.NE.AND UP4, UPT, UR44, 0x1, UPT ;  /* 0x000000012c00788c */ /* 0x000fe2000bf85270 */
[----:B------:R-:W1:Y:S01]  /*5140*/  LDCU.64 UR22, c[0x0][0xf28] ;  /* 0x0001e500ff1677ac */ /* 0x000e620008000a00 */
[----:B--2---:R-:W-:-:S02]  /*5150*/  UISETP.NE.AND UP6, UPT, UR15, 0x1, UPT ;  /* 0x000000010f00788c */ /* 0x004fc4000bfc5270 */
[----:B------:R-:W-:Y:S02]  /*5160*/  UISETP.NE.AND UP5, UPT, UR42, 0x1, UPT ;  /* 0x000000012a00788c */ /* 0x000fe4000bfa5270 */
[----:B------:R-:W-:Y:S02]  /*5170*/  USHF.R.U32.HI UR47, URZ, UR41, UR6 ;  /* 0x00000029ff2f7299 */ /* 0x000fe40008011606 */
[----:B------:R-:W-:Y:S02]  /*5180*/  UPRMT UR62, UR62, 0x654, UR17 ;  /* 0x000006543e3e7896 */ /* 0x000fe40008000011 */
[----:B------:R-:W-:Y:S02]  /*5190*/  USHF.R.U32.HI UR38, URZ, UR48, UR38 ;  /* 0x00000030ff267299 */ /* 0x000fe40008011626 */
[----:B------:R-:W-:Y:S01]  /*51a0*/  UISETP.NE.AND UP2, UPT, UR4, 0x1, UPT ;  /* 0x000000010400788c */ /* 0x000fe2000bf45270 */
[----:B------:R-:W-:-:S10]  /*51b0*/  UMOV UR29, URZ ;  /* 0x000000ff001d7c82 */ /* 0x000fd40008000000 */
.L_x_101:
[C---:B------:R-:W-:Y:S02]  /*51c0*/  LEA R12, R14.reuse, UR21, 0x3 ;  /* 0x000000150e0c7c11 */ /* 0x040fe4000f8e18ff */
[----:B------:R-:W-:Y:S02]  /*51d0*/  SHF.L.U32 R9, R13, 0x1f, RZ ;  /* 0x0000001f0d097819 */ /* 0x000fe400000006ff */
[----:B------:R-:W-:Y:S02]  /*51e0*/  LEA R10, R14, UR21, 0x4 ;  /* 0x000000150e0a7c11 */ /* 0x000fe4000f8e20ff */
[----:B--2---:R-:W2:Y:S02]  /*51f0*/  SYNCS.PHASECHK.TRANS64.TRYWAIT P0, [R12+URZ+0xd0], R9 ;  /* 0x0000d0090c0075a7 */ /* 0x004ea400080011ff */
[----:B--2---:R-:W-:Y:S05]  /*5200*/  @!P0 BRA `(.L_x_91) ;  /* 0x0000007c00a08947 */ /* 0x004fea0003800000 */
.L_x_188:
[----:B--2---:R-:W2:Y:S01]  /*5210*/  LDS.128 R8, [R10+0x130] ;  /* 0x000130000a087984 */ /* 0x004ea20000000c00 */
[----:B------:R-:W-:Y:S01]  /*5220*/  UISETP.GE.AND UP0, UPT, UR44, 0x1, UPT ;  /* 0x000000012c00788c */ /* 0x000fe2000bf06270 */
[----:B------:R-:W-:Y:S01]  /*5230*/  @!PT LDS RZ, [RZ] ;  /* 0x00000000fffff984 */ /* 0x000fe20000000800 */
[----:B------:R-:W-:Y:S01]  /*5240*/  @!PT LDS RZ, [RZ] ;  /* 0x00000000fffff984 */ /* 0x000fe20000000800 */
[----:B------:R-:W-:Y:S01]  /*5250*/  @!PT LDS RZ, [RZ] ;  /* 0x00000000fffff984 */ /* 0x000fe20000000800 */
[----:B------:R-:W-:Y:S01]  /*5260*/  @!PT LDS RZ, [RZ] ;  /* 0x00000000fffff984 */ /* 0x000fe20000000800 */
[----:B------:R3:W-:Y:S06]  /*5270*/  MEMBAR.ALL.CTA ;  /* 0x0000000000007992 */ /* 0x0007ec0000008000 */
[----:B---3--:R-:W3:Y:S01]  /*5280*/  FENCE.VIEW.ASYNC.S ;  /* 0x00000000000073c6 */ /* 0x008ee20000000000 */
[----:B--2---:R-:W-:Y:S11]  /*5290*/  LOP3.LUT P0, RZ, R10, 0x1, RZ, 0xc0, !PT ;  /* 0x000000010aff7812 */ /* 0x004ff6000780c0ff */
[----:B------:R-:W-:Y:S02]  /*52a0*/  @!UPT UIADD3 URZ, UPT, UPT, URZ, URZ, URZ ;  /* 0x000000fffffff290 */ /* 0x000fe4000fffe0ff */
[----:B---3--:R-:W-:Y:S01]  /*52b0*/  VOTEU.ANY UP1, P0 ;  /* 0x0000000000ff7886 */ /* 0x008fe20000020100 */
[----:B------:R-:W-:Y:S11]  /*52c0*/  PLOP3.LUT P0, PT, PT, PT, UP1, 0x80, 0x8 ;  /* 0x000000000008781c */ /* 0x000ff60003f0f018 */
[----:B------:R-:W-:Y:S02]  /*52d0*/  @!UPT UIADD3 URZ, UPT, UPT, URZ, URZ, URZ ;  /* 0x000000fffffff290 */ /* 0x000fe4000fffe0ff */
[----:B------:R-:W-:Y:S02]  /*52e0*/  @P0 SHF.R.U32.HI R0, RZ, 0x10, R9 ;  /* 0x00000010ff000819 */ /* 0x000fe40000011609 */
[----:B------:R-:W-:Y:S02]  /*52f0*/  @P0 MOV R6, R8 ;  /* 0x0000000800060202 */ /* 0x000fe40000000f00 */
[----:B------:R-:W-:Y:S01]  /*5300*/  @P0 R2UR UR4, R0 ;  /* 0x00000000000402ca */ /* 0x000fe200000e0000 */
[----:B------:R-:W-:Y:S01]  /*5310*/  VIADD R0, R12, 0xe0 ;  /* 0x000000e00c007836 */ /* 0x000fe20000000000 */
[----:B------:R-:W-:Y:S02]  /*5320*/  @P0 LOP3.LUT R8, R9, 0xffff, RZ, 0xc0, !PT ;  /* 0x0000ffff09080812 */ /* 0x000fe400078ec0ff */
[----:B------:R-:W-:Y:S02]  /*5330*/  @P0 R2UR UR6, R6 ;  /* 0x00000000060602ca */ /* 0x000fe400000e0000 */
[----:B------:R-:W-:Y:S02]  /*5340*/  PRMT R0, RZ, 0x654, R0 ;  /* 0x00000654ff007816 */ /* 0x000fe40000000000 */
[----:B------:R-:W-:Y:S02]  /*5350*/  @P0 R2UR UR5, R8 ;  /* 0x00000000080502ca */ /* 0x000fe400000e0000 */
[----:B------:R2:W-:Y:S03]  /*5360*/  SYNCS.ARRIVE.TRANS64.RED.A1T0 RZ, [R0+URZ], RZ ;  /* 0x000000ff00ff79a7 */ /* 0x0005e600081004ff */
[----:B------:R-:W-:Y:S04]  /*5370*/  @UP1 UMOV UR30, UR4 ;  /* 0x00000004001e1c82 */ /* 0x000fe80008000000 */
[----:B------:R-:W-:Y:S04]  /*5380*/  @UP1 UMOV UR14, UR6 ;  /* 0x00000006000e1c82 */ /* 0x000fe80008000000 */
[----:B------:R-:W-:Y:S01]  /*5390*/  @UP1 UMOV UR13, UR5 ;  /* 0x00000005000d1c82 */ /* 0x000fe20008000000 */
[----:B------:R-:W-:Y:S05]  /*53a0*/  BRA.U !UP0, `(.L_x_92) ;  /* 0x0000000108a47547 */ /* 0x000fea000b800000 */
[----:B------:R-:W-:Y:S02]  /*53b0*/  UIMAD.WIDE.U32 UR18, UR13, UR43, URZ ;  /* 0x0000002b0d1272a5 */ /* 0x000fe4000f8e00ff */
[----:B------:R-:W-:Y:S02]  /*53c0*/  UIMAD.WIDE.U32 UR26, UR14, UR40, URZ ;  /* 0x000000280e1a72a5 */ /* 0x000fe4000f8e00ff */
[----:B------:R-:W-:Y:S02]  /*53d0*/  USEL UR4, UR31, UR38, !UP5 ;  /* 0x000000261f047287 */ /* 0x000fe4000e800000 */
[----:B------:R-:W-:Y:S02]  /*53e0*/  USEL UR7, UR37, UR47, !UP6 ;  /* 0x0000002f25077287 */ /* 0x000fe4000f000000 */
[----:B-1----:R-:W-:Y:S02]  /*53f0*/  UIMAD.WIDE.U32 UR8, UR4, UR22, URZ ;  /* 0x00000016040872a5 */ /* 0x002fe4000f8e00ff */
[----:B------:R-:W-:Y:S01]  /*5400*/  UIMAD.WIDE.U32 UR10, UR7, UR22, URZ ;  /* 0x00000016070a72a5 */ /* 0x000fe2000f8e00ff */
[----:B------:R-:W-:Y:S02]  /*5410*/  UMOV UR5, UR19 ;  /* 0x0000001300057c82 */ /* 0x000fe40008000000 */
[----:B------:R-:W-:Y:S03]  /*5420*/  USHF.R.U32.HI UR6, URZ, UR48, UR5 ;  /* 0x00000030ff067299 */ /* 0x000fe60008011605 */
[----:B------:R-:W-:Y:S01]  /*5430*/  UMOV UR5, UR27 ;  /* 0x0000001b00057c82 */ /* 0x000fe20008000000 */
[----:B------:R-:W-:Y:S02]  /*5440*/  USEL UR6, UR13, UR6, !UP5 ;  /* 0x000000060d067287 */ /* 0x000fe4000e800000 */
[----:B------:R-:W-:Y:S03]  /*5450*/  USHF.R.U32.HI UR12, URZ, UR41, UR5 ;  /* 0x00000029ff0c7299 */ /* 0x000fe60008011605 */
[----:B------:R-:W-:Y:S02]  /*5460*/  UMOV UR5, UR9 ;  /* 0x0000000900057c82 */ /* 0x000fe40008000000 */
[----:B------:R-:W-:Y:S03]  /*5470*/  @UP4 USHF.R.U32.HI UR4, URZ, UR23, UR5 ;  /* 0x00000017ff044299 */ /* 0x000fe60008011605 */
[----:B------:R-:W-:Y:S01]  /*5480*/  UMOV UR5, UR11 ;  /* 0x0000000b00057c82 */ /* 0x000fe20008000000 */
[----:B------:R-:W-:Y:S02]  /*5490*/  UIMAD UR4, UR44, UR4, URZ ;  /* 0x000000042c0472a4 */ /* 0x000fe4000f8e02ff */
[----:B------:R-:W-:Y:S02]  /*54a0*/  @UP4 USHF.R.U32.HI UR7, URZ, UR23, UR5 ;  /* 0x00000017ff074299 */ /* 0x000fe40008011605 */
[----:B------:R-:W-:Y:S02]  /*54b0*/  UIMAD.WIDE.U32 UR10, UR6, UR22, URZ ;  /* 0x00000016060a72a5 */ /* 0x000fe4000f8e00ff */
[----:B------:R-:W-:Y:S02]  /*54c0*/  USEL UR5, UR14, UR12, !UP6 ;  /* 0x0000000c0e057287 */ /* 0x000fe4000f000000 */
[----:B------:R-:W-:Y:S02]  /*54d0*/  UIMAD UR8, UR44, UR7, URZ ;  /* 0x000000072c0872a4 */ /* 0x000fe4000f8e02ff */
[----:B------:R-:W-:Y:S03]  /*54e0*/  UISETP.GE.AND UP0, UPT, UR6, UR4, UPT ;  /* 0x000000040600728c */ /* 0x000fe6000bf06270 */
[----:B------:R-:W-:Y:S01]  /*54f0*/  UMOV UR4, UR11 ;  /* 0x0000000b00047c82 */ /* 0x000fe20008000000 */
[----:B------:R-:W-:Y:S02]  /*5500*/  UISETP.GE.OR UP0, UPT, UR5, UR8, UP0 ;  /* 0x000000080500728c */ /* 0x000fe40008706670 */
[----:B------:R-:W-:Y:S02]  /*5510*/  USHF.R.U32.HI UR4, URZ, UR23, UR4 ;  /* 0x00000017ff047299 */ /* 0x000fe40008011604 */
[----:B------:R-:W-:Y:S02]  /*5520*/  UIMAD.WIDE.U32 UR8, UR5, UR22, URZ ;  /* 0x00000016050872a5 */ /* 0x000fe4000f8e00ff */
[----:B------:R-:W-:Y:S04]  /*5530*/  USEL UR10, UR6, UR4, !UP4 ;  /* 0x00000004060a7287 */ /* 0x000fe8000e000000 */
[----:B------:R-:W-:Y:S01]  /*5540*/  UIADD3 UR11, UPT, UPT, -UR10, URZ, URZ ;  /* 0x000000ff0a0b7290 */ /* 0x000fe2000fffe1ff */
[----:B------:R-:W-:Y:S02]  /*5550*/  @!UP0 UMOV UR4, UR9 ;  /* 0x0000000900048c82 */ /* 0x000fe40008000000 */
[----:B------:R-:W-:Y:S02]  /*5560*/  @!UP0 USHF.R.U32.HI UR4, URZ, UR23, UR4 ;  /* 0x00000017ff048299 */ /* 0x000fe40008011604 */
[----:B------:R-:W-:Y:S02]  /*5570*/  UIMAD UR8, UR44, UR11, UR6 ;  /* 0x0000000b2c0872a4 */ /* 0x000fe4000f8e0206 */
[----:B------:R-:W-:Y:S04]  /*5580*/  @!UP0 USEL UR4, UR5, UR4, !UP4 ;  /* 0x0000000405048287 */ /* 0x000fe8000e000000 */
[----:B------:R-:W-:Y:S02]  /*5590*/  @!UP0 UIMAD UR8, UR7, UR8, UR4 ;  /* 0x00000008070882a4 */ /* 0x000fe4000f8e0204 */
[----:B------:R-:W-:Y:S02]  /*55a0*/  @!UP0 UIADD3 UR9, UPT, UPT, UR10, -UR4, URZ ;  /* 0x800000040a098290 */ /* 0x000fe4000fffe0ff */
[----:B------:R-:W-:Y:S02]  /*55b0*/  UIADD3 UR4, UPT, UPT, -UR5, URZ, URZ ;  /* 0x000000ff05047290 */ /* 0x000fe4000fffe1ff */
[----:B------:R-:W-:Y:S02]  /*55c0*/  UIADD3 UR7, UPT, UPT, -UR6, URZ, URZ ;  /* 0x000000ff06077290 */ /* 0x000fe4000fffe1ff */
[----:B------:R-:W-:Y:S02]  /*55d0*/  @!UP0 UIMAD UR6, UR9, UR44, UR5 ;  /* 0x0000002c090682a4 */ /* 0x000fe4000f8e0205 */
[----:B------:R-:W-:Y:S02]  /*55e0*/  UIMAD UR14, UR15, UR4, UR14 ;  /* 0x000000040f0e72a4 */ /* 0x000fe4000f8e020e */
[----:B------:R-:W-:Y:S01]  /*55f0*/  UIMAD UR13, UR42, UR7, UR13 ;  /* 0x000000072a0d72a4 */ /* 0x000fe2000f8e020d */
[----:B------:R-:W-:Y:S02]  /*5600*/  @!UP0 UMOV UR5, UR8 ;  /* 0x0000000800058c82 */ /* 0x000fe40008000000 */
[----:B------:R-:W-:Y:S02]  /*5610*/  UIMAD UR14, UR5, UR15, UR14 ;  /* 0x0000000f050e72a4 */ /* 0x000fe4000f8e020e */
[----:B------:R-:W-:Y:S11]  /*5620*/  UIMAD UR13, UR6, UR42, UR13 ;  /* 0x0000002a060d72a4 */ /* 0x000ff6000f8e020d */
[----:B------:R-:W-:Y:S01]  /*5630*/  @!UPT UIADD3 URZ, UPT, UPT, URZ, URZ, URZ ;  /* 0x000000fffffff290 */ /* 0x000fe2000fffe0ff */
.L_x_92:
[----:B------:R-:W3:Y:S01]  /*5640*/  @!UP2 LDCU.128 UR8, c[0x0][0xf10] ;  /* 0x0001e200ff08a7ac */ /* 0x000ee20008000c00 */
[C---:B----4-:R-:W-:Y:S02]  /*5650*/  ISETP.NE.U32.AND P1, PT, R4.reuse, RZ, PT ;  /* 0x000000ff0400720c */ /* 0x050fe40003f25070 */
[----:B------:R-:W-:Y:S02]  /*5660*/  ISETP.NE.U32.AND P0, PT, R4, RZ, PT ;  /* 0x000000ff0400720c */ /* 0x000fe40003f05070 */
[C---:B------:R-:W-:Y:S02]  /*5670*/  ISETP.NE.AND.EX P1, PT, R5.reuse, RZ, PT, P1 ;  /* 0x000000ff0500720c */ /* 0x040fe40003f25310 */
[----:B------:R-:W-:Y:S01]  /*5680*/  ISETP.NE.AND.EX P0, PT, R5, RZ, PT, P0 ;  /* 0x000000ff0500720c */ /* 0x000fe20003f05300 */
[----:B------:R-:W4:Y:S01]  /*5690*/  @!UP2 LDCU UR5, c[0x0][0xf0c] ;  /* 0x0001e180ff05a7ac */ /* 0x000f220008000800 */
[----:B------:R-:W-:Y:S01]  /*56a0*/  SHF.L.U32 R9, R15, 0x1f, RZ ;  /* 0x0000001f0f097819 */ /* 0x000fe200000006ff */
[----:B------:R-:W-:Y:S02]  /*56b0*/  USHF.L.U32 UR35, UR20, 0x7, URZ ;  /* 0x0000000714237899 */ /* 0x000fe400080006ff */
[----:B---3--:R-:W-:Y:S07]  /*56c0*/  UIMAD.WIDE.U32 UR6, UR14, UR8, URZ ;  /* 0x000000080e0672a5 */ /* 0x008fee000f8e00ff */
[----:B------:R-:W-:Y:S01]  /*56d0*/  @!UP2 UMOV UR4, UR7 ;  /* 0x000000070004ac82 */ /* 0x000fe20008000000 */
[----:B----4-:R-:W-:Y:S02]  /*56e0*/  @!UP2 UISETP.NE.AND UP0, UPT, UR5, 0x1, UPT ;  /* 0x000000010500a88c */ /* 0x010fe4000bf05270 */
[----:B------:R-:W-:Y:S02]  /*56f0*/  @!UP2 USHF.R.U32.HI UR4, URZ, UR9, UR4 ;  /* 0x00000009ff04a299 */ /* 0x000fe40008011604 */
[----:B------:R-:W-:Y:S02]  /*5700*/  UIMAD.WIDE.U32 UR6, UR13, UR11, URZ ;  /* 0x0000000b0d0672a5 */ /* 0x000fe4000f8e00ff */
[----:B------:R-:W-:Y:S02]  /*5710*/  @!UP2 USEL UR8, UR14, UR4, !UP0 ;  /* 0x000000040e08a287 */ /* 0x000fe4000c000000 */
[----:B------:R-:W-:Y:S03]  /*5720*/  @!UP2 UISETP.NE.AND UP0, UPT, UR10, 0x1, UPT ;  /* 0x000000010a00a88c */ /* 0x000fe6000bf05270 */
[----:B------:R-:W-:Y:S01]  /*5730*/  @!UP2 UMOV UR6, UR7 ;  /* 0x000000070006ac82 */ /* 0x000fe20008000000 */
[----:B------:R-:W-:Y:S01]  /*5740*/  USHF.L.U32 UR7, UR16, 0x8, URZ ;  /* 0x0000000810077899 */ /* 0x000fe200080006ff */
[----:B------:R-:W3:Y:S02]  /*5750*/  @!UP2 LDCU UR4, c[0x0][0xf20] ;  /* 0x0001e400ff04a7ac */ /* 0x000ee40008000800 */
[----:B---3--:R-:W-:Y:S04]  /*5760*/  @!UP2 USHF.R.U32.HI UR6, URZ, UR4, UR6 ;  /* 0x00000004ff06a299 */ /* 0x008fe80008011606 */
[----:B------:R-:W-:Y:S04]  /*5770*/  @!UP2 USEL UR6, UR13, UR6, !UP0 ;  /* 0x000000060d06a287 */ /* 0x000fe8000c000000 */
[----:B------:R-:W-:Y:S02]  /*5780*/  @!UP2 UIADD3 UR4, UPT, UPT, -UR8, UR6, URZ ;  /* 0x000000060804a290 */ /* 0x000fe4000fffe1ff */
[----:B------:R-:W-:Y:S02]  /*5790*/  @!UP2 UIADD3 UR6, UPT, UPT, UR8, -UR6, URZ ;  /* 0x800000060806a290 */ /* 0x000fe4000fffe0ff */
[----:B------:R-:W-:Y:S02]  /*57a0*/  @!UP2 UIMAD UR14, UR4, UR5, UR14 ;  /* 0x00000005040ea2a4 */ /* 0x000fe4000f8e020e */
[----:B------:R-:W-:Y:S01]  /*57b0*/  @!UP2 UIMAD UR13, UR6, UR10, UR13 ;  /* 0x0000000a060da2a4 */ /* 0x000fe2000f8e020d */
[----:B------:R-:W-:Y:S11]  /*57c0*/  BRA.U UP3, `(.L_x_93) ;  /* 0x0000000103107547 */ /* 0x000ff6000b800000 */
[----:B--2---:R-:W-:Y:S04]  /*57d0*/  MOV R0, UR50 ;  /* 0x0000003200007c02 */ /* 0x004fe80008000f00 */
[----:B------:R-:W-:Y:S04]  /*57e0*/  SHF.L.U32 R11, R0, 0x1f, RZ ;  /* 0x0000001f000b7819 */ /* 0x000fe800000006ff */
[----:B------:R-:W2:Y:S02]  /*57f0*/  SYNCS.PHASECHK.TRANS64.TRYWAIT P2, [UR21+0xc8], R11 ;  /* 0x0000c80bff0075a7 */ /* 0x000ea40008041115 */
[----:B--2---:R-:W-:Y:S05]  /*5800*/  @!P2 BRA `(.L_x_94) ;  /* 0x000000780034a947 */ /* 0x004fea0003800000 */
.L_x_93:
[----:B------:R-:W-:Y:S05]  /*5810*/  @!P1 BRA `(.L_x_95) ;  /* 0x0000000000309947 */ /* 0x000fea0003800000 */
[----:B------:R-:W-:Y:S01]  /*5820*/  ISETP.NE.U32.AND P1, PT, R2, RZ, PT ;  /* 0x000000ff0200720c */ /* 0x000fe20003f25070 */
[----:B------:R-:W3:Y:S01]  /*5830*/  LDCU.64 UR4, c[0x0][0x358] ;  /* 0x00006b00ff0477ac */ /* 0x000ee20008000a00 */
[----:B------:R-:W-:Y:S02]  /*5840*/  IMAD.MOV.U32 R143, RZ, RZ, 0x1 ;  /* 0x00000001ff8f7424 */ /* 0x000fe400078e00ff */
[----:B------:R-:W-:Y:S11]  /*5850*/  ISETP.NE.AND.EX P1, PT, R3, RZ, PT, P1 ;  /* 0x000000ff0300720c */ /* 0x000ff60003f25310 */
[----:B------:R-:W-:Y:S02]  /*5860*/  @!UPT UIADD3 URZ, UPT, UPT, URZ, URZ, URZ ;  /* 0x000000fffffff290 */ /* 0x000fe4000fffe0ff */
[----:B--2---:R-:W2:Y:S01]  /*5870*/  @P1 LDC.64 R10, c[0x0][0xc88] ;  /* 0x00032200ff0a1b82 */ /* 0x004ea20000000a00 */
[----:B------:R-:W-:Y:S04]  /*5880*/  @P1 IMAD R0, R4, UR36, RZ ;  /* 0x0000002404001c24 */ /* 0x000fe8000f8e02ff */
[----:B--2---:R-:W-:Y:S04]  /*5890*/  @P1 IMAD.WIDE R10, R0, 0x4, R10 ;  /* 0x00000004000a1825 */ /* 0x004fe800078e020a */
[----:B------:R-:W-:Y:S01]  /*58a0*/  HFMA2 R0, -RZ, RZ, 0, 5.9604644775390625e-08 ;  /* 0x00000001ff007431 */ /* 0x000fe200000001ff */
[----:B---3-5:R3:W5:Y:S04]  /*58b0*/  @P1 LDG.E R71, desc[UR4][R10.64] ;  /* 0x000000040a471981 */ /* 0x028768000c1e1900 */
[----:B------:R-:W-:Y:S01]  /*58c0*/  @!P1 PRMT R143, R0, 0x7610, R143 ;  /* 0x00007610008f9816 */ /* 0x000fe2000000008f */
[----:B---3--:R-:W4:Y:S06]  /*58d0*/  @!P1 LDC R71, c[0x0][0xc80] ;  /* 0x00032000ff479b82 */ /* 0x008f2c0000000800 */
.L_x_95:
[----:B----45:R-:W-:Y:S01]  /*58e0*/  @!P0 FSETP.EQ.AND P1, PT, R71, RZ, PT ;  /* 0x000000ff4700820b */ /* 0x030fe20003f22000 */
[----:B------:R-:W-:Y:S01]  /*58f0*/  @!UPT UIADD3 URZ, UPT, UPT, URZ, URZ, URZ ;  /* 0x000000fffffff290 */ /* 0x000fe2000fffe0ff */
[----:B------:R-:W-:Y:S11]  /*5900*/  @!P0 BRA `(.L_x_96) ;  /* 0x0000000000188947 */ /* 0x000ff60003800000 */
[----:B------:R-:W-:Y:S02]  /*5910*/  LOP3.LUT P0, RZ, R143, 0xff, RZ, 0xc0, !PT ;  /* 0x000000ff8fff7812 */ /* 0x000fe4000780c0ff */
[----:B------:R-:W-:Y:S04]  /*5920*/  ISETP.NE.U32.AND P1, PT, R2, RZ, PT ;  /* 0x000000ff0200720c */ /* 0x000fe80003f25070 */
[----:B------:R-:W-:Y:S04]  /*5930*/  ISETP.NE.AND.EX P1, PT, R3, RZ, PT, P1 ;  /* 0x000000ff0300720c */ /* 0x000fe80003f25310 */
[----:B------:R-:W-:Y:S03]  /*5940*/  PLOP3.LUT P1, PT, P1, PT, PT, 0x8, 0x80 ;  /* 0x000000000080781c */ /* 0x000fe60000f2e170 */
[----:B------:R-:W-:Y:S11]  /*5950*/  @P0 FSETP.EQ.AND P1, PT, R71, RZ, PT ;  /* 0x000000ff4700020b */ /* 0x000ff60003f22000 */
[----:B------:R-:W-:Y:S02]  /*5960*/  @!UPT UIADD3 URZ, UPT, UPT, URZ, URZ, URZ ;  /* 0x000000fffffff290 */ /* 0x000fe4000fffe0ff */
.L_x_96:
[----:B------:R-:W3:Y:S01]  /*5970*/  SYNCS.PHASECHK.TRANS64.TRYWAIT P2, [UR21+0xa0], R9 ;  /* 0x0000a009ff0075a7 */ /* 0x000ee20008041115 */
[----:B------:R-:W-:Y:S01]  /*5980*/  ELECT P0, URZ, PT ;  /* 0x0000000000ff782f */ /* 0x000fe20003800000 */
[----:B------:R-:W-:Y:S03]  /*5990*/  ULOP3.LUT UR4, UR29, 0x1, URZ, 0xc0, !UPT ;  /* 0x000000011d047892 */ /* 0x000fe6000f8ec0ff */
[----:B------:R-:W-:Y:S11]  /*59a0*/  PLOP3.LUT P1, PT, P1, P0, PT, 0xf2, 0x2f ;  /* 0x00000000002f781c */ /* 0x000ff60000f21e72 */
[----:B------:R-:W-:Y:S02]  /*59b0*/  @!UPT UIADD3 URZ, UPT, UPT, URZ, URZ, URZ ;  /* 0x000000fffffff290 */ /* 0x000fe4000fffe0ff */
[----:B------:R-:W-:Y:S05]  /*59c0*/  @!P1 IADD3 R8, P0, PT, R16, 0x980, RZ ;  /* 0x0000098010089810 */ /* 0x000fea0007f1e0ff */
[----:B------:R-:W-:Y:S01]  /*59d0*/  @!P1 IMAD.X R6, RZ, RZ, R17, P0 ;  /* 0x000000ffff069224 */ /* 0x000fe200000e0611 */
[----:B---3--:R-:W-:Y:S07]  /*59e0*/  @!P2 BRA `(.L_x_97) ;  /* 0x0000007400d4a947 */ /* 0x008fee0003800000 */
.L_x_191:
[----:B------:R-:W-:Y:S01]  /*59f0*/  @!P1 R2UR UR6, R8 ;  /* 0x00000000080692ca */ /* 0x000fe200000e0000 */
[----:B------:R-:W-:Y:S01]  /*5a00*/  VOTEU.ALL UP0, P1 ;  /* 0x0000000000ff7886 */ /* 0x000fe20000800000 */
[----:B------:R-:W-:Y:S01]  /*5a10*/  @!P1 R2UR UR5, R6 ;  /* 0x00000000060592ca */ /* 0x000fe200000e0000 */
[----:B------:R-:W-:Y:S01]  /*5a20*/  UMOV UR10, 0x0 ;  /* 0x00000000000a7882 */ /* 0x000fe20000000000 */
[----:B------:R-:W-:Y:S01]  /*5a30*/  ISETP.NE.AND P0, PT, RZ, UR4, !P1 ;  /* 0x00000004ff007c0c */ /* 0x000fe2000cf05270 */
[----:B------:R-:W-:Y:S01]  /*5a40*/  UMOV UR11, 0x10000000 ;  /* 0x10000000000b7882 */ /* 0x000fe20000000000 */
[----:B------:R-:W-:Y:S02]  /*5a50*/  @!UP0 UIADD3 UR8, UPT, UPT, UR7, 0xc0, URZ ;  /* 0x000000c007088890 */ /* 0x000fe4000fffe0ff */
[----:B------:R-:W-:Y:S01]  /*5a60*/  @!UP0 UIADD3 UR32, UPT, UPT, UR21, 0x400, URZ ;  /* 0x0000040015208890 */ /* 0x000fe2000fffe0ff */
[----:B------:R-:W-:Y:S03]  /*5a70*/  VOTEU.ALL UP0, P1 ;  /* 0x0000000000ff7886 */ /* 0x000fe60000800000 */
[----:B--2---:R-:W-:Y:S02]  /*5a80*/  @!P1 IMAD.U32 R0, RZ, RZ, UR8 ;  /* 0x00000008ff009e24 */ /* 0x004fe4000f8e00ff */
[----:B------:R-:W-:Y:S02]  /*5a90*/  IMAD.U32 R10, RZ, RZ, UR6 ;  /* 0x00000006ff0a7e24 */ /* 0x000fe4000f8e00ff */
[----:B------:R-:W-:Y:S02]  /*5aa0*/  IMAD.U32 R11, RZ, RZ, UR5 ;  /* 0x00000005ff0b7e24 */ /* 0x000fe4000f8e00ff */
[----:B------:R-:W-:Y:S01]  /*5ab0*/  @P0 IMAD R0, RZ, RZ, UR7 ;  /* 0x00000007ff000e24 */ /* 0x000fe2000f8e02ff */
[----:B------:R-:W-:Y:S02]  /*5ac0*/  @!P1 R2UR UR8, R10 ;  /* 0x000000000a0892ca */ /* 0x000fe400000e0000 */
[----:B------:R-:W-:Y:S02]  /*5ad0*/  @!P1 R2UR UR9, R11 ;  /* 0x000000000b0992ca */ /* 0x000fe400000e0000 */
[----:B------:R-:W-:Y:S11]  /*5ae0*/  PLOP3.LUT P0, PT, P1, PT, PT, 0x8, 0x80 ;  /* 0x000000000080781c */ /* 0x000ff60000f0e170 */
[----:B------:R-:W-:Y:S02]  /*5af0*/  @!UPT UIADD3 URZ, UPT, UPT, URZ, URZ, URZ ;  /* 0x000000fffffff290 */ /* 0x000fe4000fffe0ff */
[----:B------:R-:W-:Y:S01]  /*5b00*/  @P0 R2UR.BROADCAST UR34, R0 ;  /* 0x00000000002202ca */ /* 0x000fe200008e0000 */
[----:B------:R-:W-:Y:S01]  /*5b10*/  @!P1 IMAD.MOV.U32 R0, RZ, RZ, 0x4000 ;  /* 0x00004000ff009424 */ /* 0x000fe200078e00ff */
[----:B------:R-:W-:Y:S05]  /*5b20*/  @!P1 IADD3 R8, P0, PT, R16, 0x980, RZ ;  /* 0x0000098010089810 */ /* 0x000fea0007f1e0ff */
[----:B------:R-:W-:Y:S06]  /*5b30*/  @!P1 IMAD.X R6, RZ, RZ, R17, P0 ;  /* 0x000000ffff069224 */ /* 0x000fec00000e0611 */
[----:B------:R2:W-:Y:S01]  /*5b40*/  @!UP0 UTMALDG.3D [UR32], [UR8], desc[UR10] ;  /* 0x00000a20080085b4 */ /* 0x0005e20008011000 */
[----:B------:R2:W-:Y:S01]  /*5b50*/  @!P1 SYNCS.ARRIVE.TRANS64.RED.A0TR RZ, [UR21+0x80], R0 ;  /* 0x00008000ffff99a7 */ /* 0x0005e20008300415 */
[----:B------:R-:W-:Y:S01]  /*5b60*/  SYNCS.ARRIVE.TRANS64.RED.A1T0 RZ, [UR46], RZ ;  /* 0x000000ffffff79a7 */ /* 0x000fe2000810042e */
[----:B------:R-:W3:Y:S02]  /*5b70*/  SYNCS.PHASECHK.TRANS64.TRYWAIT P2, [UR21+0xa8], R9 ;  /* 0x0000a809ff0075a7 */ /* 0x000ee40008041115 */
[----:B--23--:R-:W-:Y:S05]  /*5b80*/  @!P2 BRA `(.L_x_98) ;  /* 0x000000740084a947 */ /* 0x00cfea0003800000 */
.L_x_193:
[----:B------:R-:W-:Y:S01]  /*5b90*/  @!P1 R2UR UR6, R8 ;  /* 0x00000000080692ca */ /* 0x000fe200000e0000 */
[----:B------:R-:W-:Y:S01]  /*5ba0*/  VOTEU.ALL UP0, P1 ;  /* 0x0000000000ff7886 */ /* 0x000fe20000800000 */
[----:B------:R-:W-:Y:S01]  /*5bb0*/  @!P1 R2UR UR5, R6 ;  /* 0x00000000060592ca */ /* 0x000fe200000e0000 */
[----:B--2---:R-:W-:Y:S01]  /*5bc0*/  @!P1 IMAD.MOV.U32 R0, RZ, RZ, 0x4000 ;  /* 0x00004000ff009424 */ /* 0x004fe200078e00ff */
[----:B------:R-:W-:Y:S01]  /*5bd0*/  UMOV UR10, 0x0 ;  /* 0x00000000000a7882 */ /* 0x000fe20000000000 */
[----:B------:R-:W-:Y:S01]  /*5be0*/  UMOV UR11, 0x10000000 ;  /* 0x10000000000b7882 */ /* 0x000fe20000000000 */
[----:B------:R-:W-:Y:S01]  /*5bf0*/  @!UP0 UIADD3 UR24, UPT, UPT, UR21, 0x4400, URZ ;  /* 0x0000440015188890 */ /* 0x000fe2000fffe0ff */
[----:B------:R-:W-:Y:S01]  /*5c00*/  @!P1 IADD3 R8, P0, PT, R16, 0x980, RZ ;  /* 0x0000098010089810 */ /* 0x000fe20007f1e0ff */
[----:B------:R-:W-:Y:S01]  /*5c10*/  UMOV UR27, UR35 ;  /* 0x00000023001b7c82 */ /* 0x000fe20008000000 */
[----:B------:R-:W-:Y:S03]  /*5c20*/  UMOV UR28, UR36 ;  /* 0x00000024001c7c82 */ /* 0x000fe60008000000 */
[----:B------:R-:W-:Y:S02]  /*5c30*/  @!P1 IMAD.X R6, RZ, RZ, R17, P0 ;  /* 0x000000ffff069224 */ /* 0x000fe400000e0611 */
[----:B------:R-:W-:Y:S02]  /*5c40*/  IMAD.U32 R10, RZ, RZ, UR6 ;  /* 0x00000006ff0a7e24 */ /* 0x000fe4000f8e00ff */
[----:B------:R-:W-:Y:S01]  /*5c50*/  IMAD.U32 R11, RZ, RZ, UR5 ;  /* 0x00000005ff0b7e24 */ /* 0x000fe2000f8e00ff */
[----:B------:R-:W-:Y:S02]  /*5c60*/  @!UP0 UIMAD UR5, UR4, -0x40, UR7 ;  /* 0xffffffc0040588a4 */ /* 0x000fe4000f8e0207 */
[----:B------:R-:W-:Y:S02]  /*5c70*/  @!P1 R2UR UR8, R10 ;  /* 0x000000000a0892ca */ /* 0x000fe400000e0000 */
[----:B------:R-:W-:Y:S01]  /*5c80*/  @!P1 R2UR UR9, R11 ;  /* 0x000000000b0992ca */ /* 0x000fe200000e0000 */
[----:B------:R-:W-:Y:S01]  /*5c90*/  @!UP0 UIADD3 UR26, UPT, UPT, UR5, 0x80, URZ ;  /* 0x00000080051a8890 */ /* 0x000fe2000fffe0ff */
[----:B------:R-:W-:Y:S11]  /*5ca0*/  VOTEU.ALL UP0, P1 ;  /* 0x0000000000ff7886 */ /* 0x000ff60000800000 */
[----:B------:R2:W-:Y:S01]  /*5cb0*/  @!UP0 UTMALDG.3D [UR24], [UR8], desc[UR10] ;  /* 0x00000a18080085b4 */ /* 0x0005e20008011000 */
[----:B------:R2:W-:Y:S01]  /*5cc0*/  @!P1 SYNCS.ARRIVE.TRANS64.RED.A0TR RZ, [UR21+0x88], R0 ;  /* 0x00008800ffff99a7 */ /* 0x0005e20008300415 */
[----:B------:R-:W-:Y:S01]  /*5cd0*/  SYNCS.ARRIVE.TRANS64.RED.A1T0 RZ, [UR45], RZ ;  /* 0x000000ffffff79a7 */ /* 0x000fe2000810042d */
[----:B------:R-:W3:Y:S02]  /*5ce0*/  SYNCS.PHASECHK.TRANS64.TRYWAIT P2, [UR21+0xb0], R9 ;  /* 0x0000b009ff0075a7 */ /* 0x000ee40008041115 */
[----:B--23--:R-:W-:Y:S05]  /*5cf0*/  @!P2 BRA `(.L_x_99) ;  /* 0x000000740040a947 */ /* 0x00cfea0003800000 */
.L_x_195:
        /* <DEDUP_REMOVED lines=13> */
[----:B------:R-:W-:Y:S02]  /*5dd0*/  @!UP0 ULEA UR5, UR4, UR7, 0x6 ;  /* 0x0000000704058291 */ /* 0x000fe4000f8e30ff */
        /* <DEDUP_REMOVED lines=9> */
.L_x_197:
[----:B------:R-:W-:Y:S01]  /*5e70*/  @!P1 R2UR UR6, R8 ;  /* 0x00000000080692ca */ /* 0x000fe200000e0000 */
[----:B------:R-:W-:Y:S01]  /*5e80*/  UMOV UR18, 0x0 ;  /* 0x0000000000127882 */ /* 0x000fe20000000000 */
[----:B------:R-:W-:Y:S01]  /*5e90*/  @!P1 R2UR UR5, R6 ;  /* 0x00000000060592ca */ /* 0x000fe200000e0000 */
[----:B------:R-:W-:Y:S01]  /*5ea0*/  VOTEU.ALL UP0, P1 ;  /* 0x0000000000ff7886 */ /* 0x000fe20000800000 */
[----:B------:R-:W-:Y:S01]  /*5eb0*/  ISETP.NE.OR P0, PT, RZ, UR4, P1 ;  /* 0x00000004ff007c0c */ /* 0x000fe20008f05670 */
[----:B------:R-:W-:Y:S01]  /*5ec0*/  UMOV UR19, 0x10000000 ;  /* 0x1000000000137882 */ /* 0x000fe20000000000 */
[----:B------:R-:W-:Y:S01]  /*5ed0*/  UMOV UR11, UR35 ;  /* 0x00000023000b7c82 */ /* 0x000fe20008000000 */
[----:B------:R-:W-:Y:S01]  /*5ee0*/  UMOV UR12, UR36 ;  /* 0x00000024000c7c82 */ /* 0x000fe20008000000 */
[----:B------:R-:W-:Y:S01]  /*5ef0*/  @!UP0 UIADD3 UR4, UPT, UPT, UR7, 0xc0, URZ ;  /* 0x000000c007048890 */ /* 0x000fe2000fffe0ff */
[----:B------:R-:W-:Y:S01]  /*5f00*/  VIADD R14, R14, 0x1 ;  /* 0x000000010e0e7836 */ /* 0x000fe20000000000 */
[----:B------:R-:W-:Y:S01]  /*5f10*/  @!UP0 UIADD3 UR8, UPT, UPT, UR21, 0xc400, URZ ;  /* 0x0000c40015088890 */ /* 0x000fe2000fffe0ff */
[----:B------:R-:W-:Y:S01]  /*5f20*/  R2UR UR16, R145 ;  /* 0x00000000911072ca */ /* 0x000fe200000e0000 */
[----:B------:R-:W-:Y:S01]  /*5f30*/  @!UP0 UIADD3 UR9, UPT, UPT, UR21, 0x98, URZ ;  /* 0x0000009815098890 */ /* 0x000fe2000fffe0ff */
[----:B------:R-:W-:Y:S01]  /*5f40*/  IMAD.U32 R8, RZ, RZ, UR6 ;  /* 0x00000006ff087e24 */ /* 0x000fe2000f8e00ff */
[----:B------:R-:W-:Y:S01]  /*5f50*/  VOTEU.ALL UP0, P1 ;  /* 0x0000000000ff7886 */ /* 0x000fe20000800000 */
[----:B--2---:R-:W-:Y:S01]  /*5f60*/  @!P1 IMAD.U32 R0, RZ, RZ, UR4 ;  /* 0x00000004ff009e24 */ /* 0x004fe2000f8e00ff */
[----:B------:R-:W-:Y:S01]  /*5f70*/  R2UR UR20, R146 ;  /* 0x00000000921472ca */ /* 0x000fe200000e0000 */
[----:B------:R-:W-:Y:S01]  /*5f80*/  IMAD.U32 R9, RZ, RZ, UR5 ;  /* 0x00000005ff097e24 */ /* 0x000fe2000f8e00ff */
[----:B------:R-:W-:Y:S01]  /*5f90*/  @!P1 R2UR UR4, R8 ;  /* 0x00000000080492ca */ /* 0x000fe200000e0000 */
[----:B------:R-:W-:Y:S01]  /*5fa0*/  @!P0 IMAD R0, RZ, RZ, UR7 ;  /* 0x00000007ff008e24 */ /* 0x000fe2000f8e02ff */
[----:B------:R-:W-:Y:S01]  /*5fb0*/  PLOP3.LUT P0, PT, P1, PT, PT, 0x8, 0x80 ;  /* 0x000000000080781c */ /* 0x000fe20000f0e170 */
[----:B------:R-:W-:Y:S01]  /*5fc0*/  UIADD3 UR29, UPT, UPT, UR29, 0x1, URZ ;  /* 0x000000011d1d7890 */ /* 0x000fe2000fffe0ff */
[----:B------:R-:W-:Y:S01]  /*5fd0*/  @!P1 R2UR UR5, R9 ;  /* 0x00000000090592ca */ /* 0x000fe200000e0000 */
[----:B------:R-:W-:Y:S10]  /*5fe0*/  UPLOP3.LUT UP3, UPT, UPT, UPT, UPT, 0x80, 0x8 ;  /* 0x000000000008789c */ /* 0x000ff40003f6f070 */
[----:B------:R-:W-:Y:S01]  /*5ff0*/  @P0 R2UR.BROADCAST UR10, R0 ;  /* 0x00000000000a02ca */ /* 0x000fe200008e0000 */
[----:B------:R-:W-:Y:S01]  /*6000*/  UIADD3 UR16, UPT, UPT, UR13, UR16, URZ ;  /* 0x000000100d107290 */ /* 0x000fe2000fffe0ff */
[C---:B------:R-:W-:Y:S01]  /*6010*/  ISETP.NE.AND P0, PT, R14.reuse, 0x2, PT ;  /* 0x000000020e00780c */ /* 0x040fe20003f05270 */
[----:B------:R-:W-:Y:S01]  /*6020*/  UMOV UR36, UR30 ;  /* 0x0000001e00247c82 */ /* 0x000fe20008000000 */
[----:B------:R-:W-:Y:S01]  /*6030*/  LOP3.LUT R15, R15, 0x1, RZ, 0x3c, !PT ;  /* 0x000000010f0f7812 */ /* 0x000fe200078e3cff */
[----:B------:R-:W-:Y:S01]  /*6040*/  UIADD3 UR20, UPT, UPT, UR14, UR20, URZ ;  /* 0x000000140e147290 */ /* 0x000fe2000fffe0ff */
[----:B------:R-:W-:Y:S02]  /*6050*/  SEL R0, RZ, 0x1, P0 ;  /* 0x00000001ff007807 */ /* 0x000fe40000000000 */
[----:B------:R-:W-:Y:S02]  /*6060*/  SEL R14, R14, RZ, P0 ;  /* 0x000000ff0e0e7207 */ /* 0x000fe40000000000 */
[----:B------:R-:W-:Y:S03]  /*6070*/  LOP3.LUT R13, R13, R0, RZ, 0x3c, !PT ;  /* 0x000000000d0d7212 */ /* 0x000fe600078e3cff */
[----:B------:R2:W-:Y:S01]  /*6080*/  @!UP0 UTMALDG.3D [UR8], [UR4], desc[UR18] ;  /* 0x00001208040085b4 */ /* 0x0005e20008011000 */
[----:B------:R2:W-:Y:S01]  /*6090*/  @!P1 SYNCS.ARRIVE.TRANS64.RED.A0TR RZ, [UR21+0x98], R7 ;  /* 0x00009807ffff99a7 */ /* 0x0005e20008300415 */
[----:B------:R-:W-:Y:S01]  /*60a0*/  SYNCS.ARRIVE.TRANS64.RED.A1T0 RZ, [UR39], RZ ;  /* 0x000000ffffff79a7 */ /* 0x000fe20008100427 */
[----:B------:R-:W-:Y:S05]  /*60b0*/  BRA.U UP1, `(.L_x_101) ;  /* 0xfffffff101407547 */ /* 0x000fea000b83ffff */
[----:B------:R-:W-:-:S04]  /*60c0*/  SHF.L.U32 R3, R15, 0x1f, RZ ;  /* 0x0000001f0f037819 */ /* 0x000fc800000006ff */
[----:B------:R-:W3:Y:S02]  /*60d0*/  SYNCS.PHASECHK.TRANS64.TRYWAIT P0, [UR21+0xa0], R3 ;  /* 0x0000a003ff0075a7 */ /* 0x000ee40008001115 */
[----:B---3--:R-:W-:Y:S05]  /*60e0*/  @!P0 BRA `(.L_x_102) ;  /* 0x0000007000748947 */ /* 0x008fea0003800000 */
.L_x_199:
[----:B------:R-:W4:Y:S02]  /*60f0*/  SYNCS.PHASECHK.TRANS64.TRYWAIT P0, [UR21+0xa8], R3 ;  /* 0x0000a803ff0075a7 */ /* 0x000f240008001115 */
[----:B----4-:R-:W-:Y:S05]  /*6100*/  @!P0 BRA `(.L_x_103) ;  /* 0x0000007000848947 */ /* 0x010fea0003800000 */
.L_x_201:
[----:B------:R-:W4:Y:S02]  /*6110*/  SYNCS.PHASECHK.TRANS64.TRYWAIT P0, [UR21+0xb0], R3 ;  /* 0x0000b003ff0075a7 */ /* 0x000f240008001115 */
[----:B----4-:R-:W-:Y:S05]  /*6120*/  @!P0 BRA `(.L_x_104) ;  /* 0x0000007000948947 */ /* 0x010fea0003800000 */
.L_x_203:
[----:B---3--:R-:W-:-:S07]  /*6130*/  MOV R0, UR21 ;  /* 0x0000001500007c02 */ /* 0x008fce0008000f00 */
.L_x_105:
[----:B---3--:R-:W-:-:S04]  /*6140*/  SHF.L.U32 R3, R15, 0x1f, RZ ;  /* 0x0000001f0f037819 */ /* 0x008fc800000006ff */
[----:B------:R3:W4:Y:S03]  /*6150*/  SYNCS.PHASECHK.TRANS64.TRYWAIT P0, [R0+URZ+0xb8], R3 ;  /* 0x0000b803000075a7 */ /* 0x00072600080011ff */
[----:B----4-:R-:W-:Y:S05]  /*6160*/  @!P0 NANOSLEEP.SYNCS 0x989680 ;  /* 0x009896800000895d */ /* 0x010fea0003900000 */
[----:B------:R-:W4:Y:S02]  /*6170*/  @!P0 SYNCS.PHASECHK.TRANS64 P0, [R0+URZ+0xb8], R3 ;  /* 0x0000b803000085a7 */ /* 0x000f2400080010ff */
[----:B-12-4-:R-:W-:Y:S05]  /*6180*/  @P0 EXIT ;  /* 0x000000000000094d */ /* 0x016fea0003800000 */
[----:B------:R-:W-:Y:S05]  /*6190*/  BRA `(.L_x_105) ;  /* 0xfffffffc00e87947 */ /* 0x000fea000383ffff */
.L_x_90:
[----:B------:R-:W-:-:S06]  /*61a0*/  UISETP.GE.AND UP0, UPT, UR17, 0x4, UPT ;  /* 0x000000041100788c */ /* 0x000fcc000bf06270 */
[----:B------:R-:W-:-:S13]  /*61b0*/  PLOP3.LUT P0, PT, PT, PT, UP0, 0x80, 0x8 ;  /* 0x000000000008781c */ /* 0x000fda0003f0f008 */
[----:B------:R-:W-:Y:S05]  /*61c0*/  @!P0 EXIT ;  /* 0x000000000000894d */ /* 0x000fea0003800000 */
[----:B------:R-:W-:Y:S01]  /*61d0*/  BAR.SYNC.DEFER_BLOCKING 0x6, 0xa0 ;  /* 0x0182800000007b1d */ /* 0x000fe20000010000 */
[C---:B------:R-:W-:Y:S01]  /*61e0*/  IMAD.SHL.U32 R4, R155.reuse, 0x40, RZ ;  /* 0x000000409b047824 */ /* 0x040fe200078e00ff */
[C---:B------:R-:W-:Y:S01]  /*61f0*/  LOP3.LUT R142, R155.reuse, 0x1, RZ, 0xc0, !PT ;  /* 0x000000019b8e7812 */ /* 0x040fe200078ec0ff */
[C---:B------:R-:W-:Y:S02]  /*6200*/  IMAD.SHL.U32 R133, R155.reuse, 0x8, RZ ;  /* 0x000000089b857824 */ /* 0x040fe400078e00ff */
[C---:B------:R-:W-:Y:S01]  /*6210*/  IMAD.U32 R2, R155.reuse, 0x10000, RZ ;  /* 0x000100009b027824 */ /* 0x040fe200078e00ff */
[----:B------:R-:W-:Y:S02]  /*6220*/  UMOV UR46, 0x400 ;  /* 0x00000400002e7882 */ /* 0x000fe40000000000 */
[----:B------:R-:W1:Y:S01]  /*6230*/  LDC.64 R138, c[0x0][0xc88] ;  /* 0x00032200ff8a7b82 */ /* 0x000e620000000a00 */
[----:B------:R-:W-:Y:S01]  /*6240*/  ULEA UR46, UR62, UR46, 0x18 ;  /* 0x0000002e3e2e7291 */ /* 0x000fe2000f8ec0ff */
[----:B------:R-:W-:Y:S01]  /*6250*/  LOP3.LUT R6, R4, 0x1c0, RZ, 0xc0, !PT ;  /* 0x000001c004067812 */ /* 0x000fe200078ec0ff */
[----:B------:R-:W-:Y:S01]  /*6260*/  IMAD.MOV.U32 R154, RZ, RZ, 0x2 ;  /* 0x00000002ff9a7424 */ /* 0x000fe200078e00ff */
[----:B------:R-:W-:Y:S01]  /*6270*/  ISETP.NE.U32.AND P0, PT, R142, 0x1, PT ;  /* 0x000000018e00780c */ /* 0x000fe20003f05070 */
[----:B------:R-:W-:Y:S01]  /*6280*/  UIADD3 UR5, UPT, UPT, UR46, 0xf8, URZ ;  /* 0x000000f82e057890 */ /* 0x000fe2000fffe0ff */
[----:B------:R-:W-:Y:S01]  /*6290*/  LOP3.LUT R133, R6, 0x38, R133, 0xf8, !PT ;  /* 0x0000003806857812 */ /* 0x000fe200078ef885 */
[----:B------:R-:W-:Y:S01]  /*62a0*/  UIADD3 UR4, UPT, UPT, UR46, 0x400, URZ ;  /* 0x000004002e047890 */ /* 0x000fe2000fffe0ff */
[----:B------:R-:W2:Y:S01]  /*62b0*/  LDC.64 R140, c[0x0][0xc90] ;  /* 0x00032400ff8c7b82 */ /* 0x000ea20000000a00 */
[----:B------:R-:W-:Y:S01]  /*62c0*/  ULOP3.LUT UR5, UR5, 0xfefffff8, URZ, 0xc0, !UPT ;  /* 0xfefffff805057892 */ /* 0x000fe2000f8ec0ff */
[----:B------:R-:W-:Y:S01]  /*62d0*/  LOP3.LUT R2, R2, 0x600000, RZ, 0xc0, !PT ;  /* 0x0060000002027812 */ /* 0x000fe200078ec0ff */
[----:B------:R-:W-:Y:S01]  /*62e0*/  IMAD.MOV.U32 R153, RZ, RZ, 0x4 ;  /* 0x00000004ff997424 */ /* 0x000fe200078e00ff */
[----:B------:R-:W-:Y:S01]  /*62f0*/  R2P PR, R155, 0x6 ;  /* 0x000000069b007804 */ /* 0x000fe20000000000 */
[----:B------:R-:W-:Y:S01]  /*6300*/  IMAD.MOV.U32 R152, RZ, RZ, 0x1 ;  /* 0x00000001ff987424 */ /* 0x000fe200078e00ff */
[----:B------:R-:W-:Y:S01]  /*6310*/  LOP3.LUT R133, R133, 0x1e00, R4, 0xf8, !PT ;  /* 0x00001e0085857812 */ /* 0x000fe200078ef804 */
[----:B------:R-:W-:Y:S01]  /*6320*/  IMAD.MOV.U32 R149, RZ, RZ, RZ ;  /* 0x000000ffff957224 */ /* 0x000fe200078e00ff */
[----:B------:R-:W3:Y:S01]  /*6330*/  LDC.64 R136, c[0x0][0xcb0] ;  /* 0x00032c00ff887b82 */ /* 0x000ee20000000a00 */
[----:B------:R-:W4:Y:S01]  /*6340*/  LDS R3, [UR46+0x150] ;  /* 0x0001502eff037984 */ /* 0x000f220008000800 */
[----:B------:R-:W-:Y:S01]  /*6350*/  P2R R4, PR, RZ, 0x1 ;  /* 0x00000001ff047803 */ /* 0x000fe20000000000 */
[----:B------:R-:W-:Y:S01]  /*6360*/  IMAD.MOV.U32 R151, RZ, RZ, RZ ;  /* 0x000000ffff977224 */ /* 0x000fe200078e00ff */
[----:B------:R-:W-:Y:S01]  /*6370*/  LOP3.LUT R155, R155, 0x60, RZ, 0xc0, !PT ;  /* 0x000000609b9b7812 */ /* 0x000fe200078ec0ff */
[----:B------:R-:W-:Y:S01]  /*6380*/  IMAD.U32 R157, RZ, RZ, UR5 ;  /* 0x00000005ff9d7e24 */ /* 0x000fe2000f8e00ff */
[----:B------:R-:W-:Y:S01]  /*6390*/  SEL R154, R154, 0xfffffffe, !P1 ;  /* 0xfffffffe9a9a7807 */ /* 0x000fe20004800000 */
[----:B------:R-:W-:Y:S01]  /*63a0*/  IMAD.U32 R147, RZ, RZ, UR4 ;  /* 0x00000004ff937e24 */ /* 0x000fe2000f8e00ff */
[----:B------:R-:W1:Y:S01]  /*63b0*/  LDC.64 R134, c[0x0][0xca8] ;  /* 0x00032a00ff867b82 */ /* 0x000e620000000a00 */
[----:B------:R-:W-:Y:S01]  /*63c0*/  SEL R153, R153, 0xfffffffc, !P2 ;  /* 0xfffffffc99997807 */ /* 0x000fe20005000000 */
[----:B------:R-:W1:Y:S01]  /*63d0*/  LDCU UR63, c[0x0][0x370] ;  /* 0x00006e00ff3f77ac */ /* 0x000e620008000800 */
[----:B------:R-:W-:Y:S01]  /*63e0*/  UMOV UR39, URZ ;  /* 0x000000ff00277c82 */ /* 0x000fe20008000000 */
[----:B------:R-:W1:Y:S01]  /*63f0*/  LDCU UR45, c[0x0][0xf0c] ;  /* 0x0001e180ff2d77ac */ /* 0x000e620008000800 */
[----:B------:R-:W1:Y:S01]  /*6400*/  LDCU UR41, c[0x0][0xf30] ;  /* 0x0001e600ff2977ac */ /* 0x000e620008000800 */
[----:B------:R-:W1:Y:S01]  /*6410*/  LDCU.64 UR60, c[0x0][0xc88] ;  /* 0x00019100ff3c77ac */ /* 0x000e620008000a00 */
[----:B------:R-:W1:Y:S01]  /*6420*/  LDCU.64 UR42, c[0x0][0xf28] ;  /* 0x0001e500ff2a77ac */ /* 0x000e620008000a00 */
[----:B------:R-:W1:Y:S01]  /*6430*/  LDCU.128 UR56, c[0x0][0xf10] ;  /* 0x0001e200ff3877ac */ /* 0x000e620008000c00 */
[----:B------:R-:W1:Y:S01]  /*6440*/  LDCU UR55, c[0x0][0x374] ;  /* 0x00006e80ff3777ac */ /* 0x000e620008000800 */
[----:B------:R-:W-:Y:S01]  /*6450*/  UMOV UR54, URZ ;  /* 0x000000ff00367c82 */ /* 0x000fe20008000000 */
[----:B------:R-:W-:Y:S01]  /*6460*/  UMOV UR52, URZ ;  /* 0x000000ff00347c82 */ /* 0x000fe20008000000 */
[----:B--2-4-:R-:W-:-:S07]  /*6470*/  IMAD.IADD R2, R3, 0x1, R2 ;  /* 0x0000000103027824 */ /* 0x014fce00078e0202 */
.L_x_150:
[----:B------:R-:W-:Y:S02]  /*6480*/  LEA R0, R149, UR46, 0x3 ;  /* 0x0000002e95007c11 */ /* 0x000fe4000f8e18ff */
[----:B------:R-:W-:Y:S02]  /*6490*/  SHF.L.U32 R3, R151, 0x1f, RZ ;  /* 0x0000001f97037819 */ /* 0x000fe400000006ff */
[----:B-1----:R-:W-:Y:S02]  /*64a0*/  LEA R5, R149, UR46, 0x4 ;  /* 0x0000002e95057c11 */ /* 0x002fe4000f8e20ff */
[----:B------:R-:W2:Y:S02]  /*64b0*/  SYNCS.PHASECHK.TRANS64.TRYWAIT P0, [R0+URZ+0xd0], R3 ;  /* 0x0000d003000075a7 */ /* 0x000ea400080011ff */
[----:B--2---:R-:W-:Y:S05]  /*64c0*/  @!P0 BRA `(.L_x_106) ;  /* 0x0000006c00c48947 */ /* 0x004fea0003800000 */
.L_x_204:
[----:B------:R-:W-:Y:S01]  /*64d0*/  R2UR UR7, R156 ;  /* 0x000000009c0772ca */ /* 0x000fe200000e0000 */
[----:B------:R-:W4:Y:S01]  /*64e0*/  LDS.128 R4, [R5+0x130] ;  /* 0x0001300005047984 */ /* 0x000f220000000c00 */
[----:B--2---:R-:W-:Y:S01]  /*64f0*/  VIADD R0, R0, 0xe0 ;  /* 0x000000e000007836 */ /* 0x004fe20000000000 */
[----:B------:R-:W-:Y:S04]  /*6500*/  UISETP.GE.AND UP0, UPT, UR44, 0x1, UPT ;  /* 0x000000012c00788c */ /* 0x000fe8000bf06270 */
[----:B------:R-:W-:Y:S01]  /*6510*/  PRMT R0, RZ, 0x654, R0 ;  /* 0x00000654ff007816 */ /* 0x000fe20000000000 */
[----:B------:R-:W-:Y:S01]  /*6520*/  @!PT LDS RZ, [RZ] ;  /* 0x00000000fffff984 */ /* 0x000fe20000000800 */
[----:B------:R-:W-:Y:S01]  /*6530*/  @!PT LDS RZ, [RZ] ;  /* 0x00000000fffff984 */ /* 0x000fe20000000800 */
[----:B------:R-:W-:Y:S01]  /*6540*/  @!PT LDS RZ, [RZ] ;  /* 0x00000000fffff984 */ /* 0x000fe20000000800 */
[----:B------:R-:W-:Y:S01]  /*6550*/  @!PT LDS RZ, [RZ] ;  /* 0x00000000fffff984 */ /* 0x000fe20000000800 */
[----:B------:R2:W-:Y:S06]  /*6560*/  MEMBAR.ALL.CTA ;  /* 0x0000000000007992 */ /* 0x0005ec0000008000 */
[----:B--2---:R-:W2:Y:S02]  /*6570*/  FENCE.VIEW.ASYNC.S ;  /* 0x00000000000073c6 */ /* 0x004ea40000000000 */
[----:B--2---:R2:W-:Y:S01]  /*6580*/  SYNCS.ARRIVE.TRANS64.RED.A1T0 RZ, [R0+URZ], RZ ;  /* 0x000000ff00ff79a7 */ /* 0x0045e200081004ff */
[----:B----4-:R-:W-:Y:S11]  /*6590*/  LOP3.LUT P0, RZ, R6, 0x1, RZ, 0xc0, !PT ;  /* 0x0000000106ff7812 */ /* 0x010ff6000780c0ff */
[----:B------:R-:W-:Y:S02]  /*65a0*/  @!UPT UIADD3 URZ, UPT, UPT, URZ, URZ, URZ ;  /* 0x000000fffffff290 */ /* 0x000fe4000fffe0ff */
[----:B------:R-:W-:Y:S01]  /*65b0*/  VOTEU.ANY UP1, P0 ;  /* 0x0000000000ff7886 */ /* 0x000fe20000020100 */
[----:B------:R-:W-:Y:S01]  /*65c0*/  PLOP3.LUT P0, PT, PT, PT, UP1, 0x80, 0x8 ;  /* 0x000000000008781c */ /* 0x000fe20003f0f018 */
[----:B------:R-:W-:Y:S06]  /*65d0*/  UP2UR UR4, UPR, URZ, 0x2 ;  /* 0x00000002ff047883 */ /* 0x000fec0008000000 */
[----:B------:R-:W-:Y:S06]  /*65e0*/  IMAD.U32 R158, RZ, RZ, UR4 ;  /* 0x00000004ff9e7e24 */ /* 0x000fec000f8e00ff */
[----:B------:R-:W-:Y:S02]  /*65f0*/  @P0 SHF.R.U32.HI R3, RZ, 0x10, R5 ;  /* 0x00000010ff030819 */ /* 0x000fe40000011605 */
[----:B------:R-:W-:Y:S02]  /*6600*/  @P0 MOV R8, R4 ;  /* 0x0000000400080202 */ /* 0x000fe40000000f00 */
[----:B------:R-:W-:Y:S02]  /*6610*/  @P0 R2UR UR4, R3 ;  /* 0x00000000030402ca */ /* 0x000fe400000e0000 */
[----:B------:R-:W-:Y:S02]  /*6620*/  @P0 LOP3.LUT R4, R5, 0xffff, RZ, 0xc0, !PT ;  /* 0x0000ffff05040812 */ /* 0x000fe400078ec0ff */
[----:B------:R-:W-:Y:S02]  /*6630*/  @P0 R2UR UR6, R8 ;  /* 0x00000000080602ca */ /* 0x000fe400000e0000 */
[----:B------:R-:W-:Y:S07]  /*6640*/  @P0 R2UR UR5, R4 ;  /* 0x00000000040502ca */ /* 0x000fee00000e0000 */
[----:B------:R-:W-:Y:S02]  /*6650*/  @UP1 UMOV UR7, UR4 ;  /* 0x0000000400071c82 */ /* 0x000fe40008000000 */
[----:B------:R-:W-:Y:S02]  /*6660*/  IMAD.U32 R156, RZ, RZ, UR7 ;  /* 0x00000007ff9c7e24 */ /* 0x000fe4000f8e00ff */
[----:B------:R-:W-:Y:S02]  /*6670*/  @UP1 UMOV UR38, UR6 ;  /* 0x0000000600261c82 */ /* 0x000fe40008000000 */
[----:B------:R-:W-:Y:S01]  /*6680*/  @UP1 UMOV UR37, UR5 ;  /* 0x0000000500251c82 */ /* 0x000fe20008000000 */
[----:B--2---:R-:W-:Y:S05]  /*6690*/  BRA.U !UP0, `(.L_x_107) ;  /* 0x0000000108cc7547 */ /* 0x004fea000b800000 */
[----:B------:R-:W2:Y:S01]  /*66a0*/  LDCU UR12, c[0x0][0xf20] ;  /* 0x0001e400ff0c77ac */ /* 0x000ea20008000800 */
[----:B-1----:R-:W-:Y:S02]  /*66b0*/  UIMAD.WIDE.U32 UR4, UR55, UR59, URZ ;  /* 0x0000003b370472a5 */ /* 0x002fe4000f8e00ff */
[----:B------:R-:W-:Y:S02]  /*66c0*/  UIMAD.WIDE.U32 UR6, UR63, UR56, URZ ;  /* 0x000000383f0672a5 */ /* 0x000fe4000f8e00ff */
[----:B------:R-:W-:Y:S02]  /*66d0*/  UISETP.NE.AND UP0, UPT, UR58, 0x1, UPT ;  /* 0x000000013a00788c */ /* 0x000fe4000bf05270 */
[----:B------:R-:W-:Y:S02]  /*66e0*/  UIMAD.WIDE.U32 UR8, UR37, UR59, URZ ;  /* 0x0000003b250872a5 */ /* 0x000fe4000f8e00ff */
[----:B------:R-:W-:Y:S02]  /*66f0*/  UISETP.NE.AND UP1, UPT, UR45, 0x1, UPT ;  /* 0x000000012d00788c */ /* 0x000fe4000bf25270 */
[----:B------:R-:W-:Y:S02]  /*6700*/  UIMAD.WIDE.U32 UR10, UR38, UR56, URZ ;  /* 0x00000038260a72a5 */ /* 0x000fe4000f8e00ff */
[----:B------:R-:W-:Y:S01]  /*6710*/  UISETP.NE.AND UP2, UPT, UR44, 0x1, UPT ;  /* 0x000000012c00788c */ /* 0x000fe2000bf45270 */
[----:B------:R-:W-:Y:S02]  /*6720*/  UMOV UR4, UR5 ;  /* 0x0000000500047c82 */ /* 0x000fe40008000000 */
[----:B--2---:R-:W-:Y:S03]  /*6730*/  USHF.R.U32.HI UR5, URZ, UR12, UR4 ;  /* 0x0000000cff057299 */ /* 0x004fe60008011604 */
[----:B------:R-:W-:Y:S02]  /*6740*/  UMOV UR4, UR7 ;  /* 0x0000000700047c82 */ /* 0x000fe40008000000 */
[----:B------:R-:W-:Y:S02]  /*6750*/  USHF.R.U32.HI UR7, URZ, UR57, UR4 ;  /* 0x00000039ff077299 */ /* 0x000fe40008011604 */
[----:B------:R-:W-:Y:S02]  /*6760*/  USEL UR4, UR55, UR5, !UP0 ;  /* 0x0000000537047287 */ /* 0x000fe4000c000000 */
[----:B------:R-:W-:Y:S01]  /*6770*/  USEL UR7, UR63, UR7, !UP1 ;  /* 0x000000073f077287 */ /* 0x000fe2000c800000 */
[----:B------:R-:W-:Y:S01]  /*6780*/  UMOV UR5, UR9 ;  /* 0x0000000900057c82 */ /* 0x000fe20008000000 */
[----:B------:R-:W-:Y:S02]  /*6790*/  UIMAD.WIDE.U32 UR8, UR4, UR42, URZ ;  /* 0x0000002a040872a5 */ /* 0x000fe4000f8e00ff */
[----:B------:R-:W-:Y:S03]  /*67a0*/  USHF.R.U32.HI UR6, URZ, UR12, UR5 ;  /* 0x0000000cff067299 */ /* 0x000fe60008011605 */
[----:B------:R-:W-:Y:S01]  /*67b0*/  UMOV UR5, UR11 ;  /* 0x0000000b00057c82 */ /* 0x000fe20008000000 */
[----:B------:R-:W-:Y:S02]  /*67c0*/  UIMAD.WIDE.U32 UR10, UR7, UR42, URZ ;  /* 0x0000002a070a72a5 */ /* 0x000fe4000f8e00ff */
[----:B------:R-:W-:Y:S02]  /*67d0*/  USEL UR6, UR37, UR6, !UP0 ;  /* 0x0000000625067287 */ /* 0x000fe4000c000000 */
[----:B------:R-:W-:Y:S01]  /*67e0*/  USHF.R.U32.HI UR5, URZ, UR57, UR5 ;  /* 0x00000039ff057299 */ /* 0x000fe20008011605 */
[----:B------:R-:W-:Y:S02]  /*67f0*/  UMOV UR8, UR9 ;  /* 0x0000000900087c82 */ /* 0x000fe40008000000 */
[----:B------:R-:W-:Y:S01]  /*6800*/  UMOV UR10, UR11 ;  /* 0x0000000b000a7c82 */ /* 0x000fe20008000000 */
[----:B------:R-:W-:Y:S02]  /*6810*/  @UP2 USHF.R.U32.HI UR4, URZ, UR43, UR8 ;  /* 0x0000002bff042299 */ /* 0x000fe40008011608 */
[----:B------:R-:W-:Y:S02]  /*6820*/  @UP2 USHF.R.U32.HI UR7, URZ, UR43, UR10 ;  /* 0x0000002bff072299 */ /* 0x000fe4000801160a */
[----:B------:R-:W-:Y:S02]  /*6830*/  UIMAD UR4, UR44, UR4, URZ ;  /* 0x000000042c0472a4 */ /* 0x000fe4000f8e02ff */
        /* <DEDUP_REMOVED lines=8> */
[----:B------:R-:W-:Y:S02]  /*68c0*/  USEL UR11, UR6, UR4, !UP2 ;  /* 0x00000004060b7287 */ /* 0x000fe4000d000000 */
[----:B------:R-:W-:Y:S02]  /*68d0*/  UIADD3 UR8, UPT, UPT, -UR5, URZ, URZ ;  /* 0x000000ff05087290 */ /* 0x000fe4000fffe1ff */
[----:B------:R-:W-:Y:S01]  /*68e0*/  UIADD3 UR10, UPT, UPT, -UR11, URZ, URZ ;  /* 0x000000ff0b0a7290 */ /* 0x000fe2000fffe1ff */
[----:B------:R-:W-:Y:S01]  /*68f0*/  @!UP0 UMOV UR4, UR9 ;  /* 0x0000000900048c82 */ /* 0x000fe20008000000 */
[----:B------:R-:W-:Y:S02]  /*6900*/  UIADD3 UR9, UPT, UPT, -UR6, URZ, URZ ;  /* 0x000000ff06097290 */ /* 0x000fe4000fffe1ff */
[----:B------:R-:W-:Y:S02]  /*6910*/  @!UP0 USHF.R.U32.HI UR4, URZ, UR43, UR4 ;  /* 0x0000002bff048299 */ /* 0x000fe40008011604 */
[----:B------:R-:W-:Y:S02]  /*6920*/  UIMAD UR10, UR44, UR10, UR6 ;  /* 0x0000000a2c0a72a4 */ /* 0x000fe4000f8e0206 */
[----:B------:R-:W-:Y:S04]  /*6930*/  @!UP0 USEL UR4, UR5, UR4, !UP2 ;  /* 0x0000000405048287 */ /* 0x000fe8000d000000 */
[----:B------:R-:W-:Y:S02]  /*6940*/  @!UP0 UIMAD UR10, UR7, UR10, UR4 ;  /* 0x0000000a070a82a4 */ /* 0x000fe4000f8e0204 */
[----:B------:R-:W-:Y:S02]  /*6950*/  @!UP0 UIADD3 UR11, UPT, UPT, UR11, -UR4, URZ ;  /* 0x800000040b0b8290 */ /* 0x000fe4000fffe0ff */
[----:B------:R-:W-:Y:S02]  /*6960*/  UIMAD UR7, UR45, UR8, UR38 ;  /* 0x000000082d0772a4 */ /* 0x000fe4000f8e0226 */
[----:B------:R-:W-:Y:S02]  /*6970*/  @!UP0 UIMAD UR6, UR11, UR44, UR5 ;  /* 0x0000002c0b0682a4 */ /* 0x000fe4000f8e0205 */
[----:B------:R-:W-:Y:S01]  /*6980*/  UIMAD UR4, UR58, UR9, UR37 ;  /* 0x000000093a0472a4 */ /* 0x000fe2000f8e0225 */
[----:B------:R-:W-:Y:S02]  /*6990*/  @!UP0 UMOV UR5, UR10 ;  /* 0x0000000a00058c82 */ /* 0x000fe40008000000 */
[----:B------:R-:W-:Y:S02]  /*69a0*/  UIMAD UR38, UR5, UR45, UR7 ;  /* 0x0000002d052672a4 */ /* 0x000fe4000f8e0207 */
[----:B------:R-:W-:Y:S11]  /*69b0*/  UIMAD UR37, UR6, UR58, UR4 ;  /* 0x0000003a062572a4 */ /* 0x000ff6000f8e0204 */
[----:B------:R-:W-:Y:S01]  /*69c0*/  @!UPT UIADD3 URZ, UPT, UPT, URZ, URZ, URZ ;  /* 0x000000fffffff290 */ /* 0x000fe2000fffe0ff */
.L_x_107:
[----:B-1----:R-:W-:Y:S01]  /*69d0*/  UISETP.NE.AND UP0, UPT, UR41, 0x1, UPT ;  /* 0x000000012900788c */ /* 0x002fe2000bf05270 */
[----:B------:R-:W-:Y:S01]  /*69e0*/  LOP3.LUT P0, RZ, R147, 0x3f0, RZ, 0xc0, !PT ;  /* 0x000003f093ff7812 */ /* 0x000fe2000780c0ff */
[----:B------:R-:W-:Y:S01]  /*69f0*/  USHF.L.U32 UR53, UR16, 0x8, URZ ;  /* 0x0000000810357899 */ /* 0x000fe200080006ff */
[----:B------:R-:W-:Y:S01]  /*6a00*/  BSSY.RECONVERGENT B6, `(.L_x_108) ;  /* 0x0000034000067945 */ /* 0x000fe20003800200 */
[----:B------:R-:W-:Y:S01]  /*6a10*/  USHF.L.U32 UR50, UR20, 0x7, URZ ;  /* 0x0000000714327899 */ /* 0x000fe200080006ff */
[----:B------:R-:W-:Y:S06]  /*6a20*/  IADD3 R149, PT, PT, R149, 0x1, RZ ;  /* 0x0000000195957810 */ /* 0x000fec0007ffe0ff */
[----:B------:R-:W1:Y:S01]  /*6a30*/  @!UP0 LDCU.128 UR12, c[0x0][0xf10] ;  /* 0x0001e200ff0c87ac */ /* 0x000e620008000c00 */
[----:B------:R-:W2:Y:S01]  /*6a40*/  @!UP0 LDCU UR5, c[0x0][0xf0c] ;  /* 0x0001e180ff0587ac */ /* 0x000ea20008000800 */
[----:B------:R-:W4:Y:S01]  /*6a50*/  @!UP0 LDCU UR10, c[0x0][0xf20] ;  /* 0x0001e400ff0a87ac */ /* 0x000f220008000800 */
[----:B-1----:R-:W-:Y:S02]  /*6a60*/  UIMAD.WIDE.U32 UR8, UR38, UR12, URZ ;  /* 0x0000000c260872a5 */ /* 0x002fe4000f8e00ff */
[----:B------:R-:W-:Y:S02]  /*6a70*/  UIMAD.WIDE.U32 UR6, UR37, UR15, URZ ;  /* 0x0000000f250672a5 */ /* 0x000fe4000f8e00ff */
[----:B------:R-:W-:Y:S03]  /*6a80*/  @!UP0 UISETP.NE.AND UP1, UPT, UR14, 0x1, UPT ;  /* 0x000000010e00888c */ /* 0x000fe6000bf25270 */
[----:B------:R-:W-:Y:S01]  /*6a90*/  @!UP0 UMOV UR4, UR9 ;  /* 0x0000000900048c82 */ /* 0x000fe20008000000 */
[----:B--2---:R-:W-:Y:S02]  /*6aa0*/  @!UP0 UISETP.NE.AND UP2, UPT, UR5, 0x1, UPT ;  /* 0x000000010500888c */ /* 0x004fe4000bf45270 */
[----:B------:R-:W-:Y:S01]  /*6ab0*/  @!UP0 USHF.R.U32.HI UR4, URZ, UR13, UR4 ;  /* 0x0000000dff048299 */ /* 0x000fe20008011604 */
[----:B------:R-:W-:Y:S02]  /*6ac0*/  @!UP0 UMOV UR6, UR7 ;  /* 0x0000000700068c82 */ /* 0x000fe40008000000 */
[----:B----4-:R-:W-:Y:S02]  /*6ad0*/  @!UP0 USHF.R.U32.HI UR6, URZ, UR10, UR6 ;  /* 0x0000000aff068299 */ /* 0x010fe40008011606 */
[----:B------:R-:W-:Y:S02]  /*6ae0*/  @!UP0 USEL UR7, UR38, UR4, !UP2 ;  /* 0x0000000426078287 */ /* 0x000fe4000d000000 */
[----:B------:R-:W-:Y:S04]  /*6af0*/  @!UP0 USEL UR6, UR37, UR6, !UP1 ;  /* 0x0000000625068287 */ /* 0x000fe8000c800000 */
[----:B------:R-:W-:Y:S02]  /*6b00*/  @!UP0 UIADD3 UR4, UPT, UPT, -UR7, UR6, URZ ;  /* 0x0000000607048290 */ /* 0x000fe4000fffe1ff */
[----:B------:R-:W-:Y:S02]  /*6b10*/  @!UP0 UIADD3 UR6, UPT, UPT, UR7, -UR6, URZ ;  /* 0x8000000607068290 */ /* 0x000fe4000fffe0ff */
[----:B------:R-:W-:Y:S02]  /*6b20*/  @!UP0 UIMAD UR38, UR4, UR5, UR38 ;  /* 0x00000005042682a4 */ /* 0x000fe4000f8e0226 */
[----:B------:R-:W-:Y:S01]  /*6b30*/  @!UP0 UIMAD UR37, UR6, UR14, UR37 ;  /* 0x0000000e062582a4 */ /* 0x000fe2000f8e0225 */
[----:B------:R-:W-:Y:S11]  /*6b40*/  @!P0 BRA `(.L_x_109) ;  /* 0x00000000007c8947 */ /* 0x000ff60003800000 */
[----:B------:R-:W1:Y:S01]  /*6b50*/  LDCU.64 UR8, c[0x4][0x80] ;  /* 0x01001000ff0877ac */ /* 0x000e620008000a00 */
[----:B------:R-:W-:Y:S01]  /*6b60*/  MOV R16, 0x0 ;  /* 0x0000000000107802 */ /* 0x000fe20000000f00 */
[----:B------:R-:W-:Y:S02]  /*6b70*/  HFMA2 R12, -RZ, RZ, 0, 5.9604644775390625e-08 ;  /* 0x00000001ff0c7431 */ /* 0x000fe400000001ff */
[----:B------:R-:W-:Y:S01]  /*6b80*/  IMAD.MOV.U32 R8, RZ, RZ, 0x70 ;  /* 0x00000070ff087424 */ /* 0x000fe200078e00ff */
[----:B------:R2:W4:Y:S01]  /*6b90*/  LDC.64 R14, c[0x4][R16] ;  /* 0x01000000100e7b82 */ /* 0x0005220000000a00 */
[----:B------:R-:W3:Y:S01]  /*6ba0*/  LDCU.64 UR6, c[0x4][0x88] ;  /* 0x01001100ff0677ac */ /* 0x000ee20008000a00 */
[----:B------:R-:W-:Y:S01]  /*6bb0*/  IMAD.MOV.U32 R13, RZ, RZ, RZ ;  /* 0x000000ffff0d7224 */ /* 0x000fe200078e00ff */
[----:B------:R-:W2:Y:S01]  /*6bc0*/  LDCU.64 UR4, c[0x4][0x8] ;  /* 0x01000100ff0477ac */ /* 0x000ea20008000a00 */
[----:B-1----:R-:W-:Y:S01]  /*6bd0*/  MOV R5, UR9 ;  /* 0x0000000900057c02 */ /* 0x002fe20008000f00 */
[----:B------:R-:W-:Y:S01]  /*6be0*/  IMAD.U32 R4, RZ, RZ, UR8 ;  /* 0x00000008ff047e24 */ /* 0x000fe2000f8e00ff */
[----:B---3--:R-:W-:Y:S01]  /*6bf0*/  MOV R7, UR7 ;  /* 0x0000000700077c02 */ /* 0x008fe20008000f00 */
[----:B------:R-:W-:Y:S01]  /*6c00*/  IMAD.U32 R6, RZ, RZ, UR6 ;  /* 0x00000006ff067e24 */ /* 0x000fe2000f8e00ff */
[----:B--2---:R-:W-:Y:S01]  /*6c10*/  MOV R11, UR5 ;  /* 0x00000005000b7c02 */ /* 0x004fe20008000f00 */
[----:B------:R-:W-:Y:S02]  /*6c20*/  IMAD.U32 R10, RZ, RZ, UR4 ;  /* 0x00000004ff0a7e24 */ /* 0x000fe4000f8e00ff */
[----:B------:R-:W-:Y:S07]  /*6c30*/  LEPC R20, `(.L_x_110) ;  /* 0x000000001014794e */ /* 0x000fee0000000000 */
[----:B----45:R-:W-:Y:S05]  /*6c40*/  CALL.ABS.NOINC R14 ;  /* 0x000000000e007343 */ /* 0x030fea0003c00000 */
.L_x_110:
[----:B------:R-:W1:Y:S01]  /*6c50*/  LDCU.64 UR8, c[0x4][0x80] ;  /* 0x01001000ff0877ac */ /* 0x000e620008000a00 */
[----:B------:R-:W2:Y:S01]  /*6c60*/  LDC.64 R16, c[0x4][R16] ;  /* 0x0100000010107b82 */ /* 0x000ea20000000a00 */
[----:B------:R-:W-:Y:S02]  /*6c70*/  HFMA2 R12, -RZ, RZ, 0, 5.9604644775390625e-08 ;  /* 0x00000001ff0c7431 */ /* 0x000fe400000001ff */
[----:B------:R-:W-:Y:S02]  /*6c80*/  IMAD.MOV.U32 R8, RZ, RZ, 0x70 ;  /* 0x00000070ff087424 */ /* 0x000fe400078e00ff */
[----:B------:R-:W-:Y:S01]  /*6c90*/  IMAD.MOV.U32 R13, RZ, RZ, RZ ;  /* 0x000000ffff0d7224 */ /* 0x000fe200078e00ff */
[----:B------:R-:W3:Y:S01]  /*6ca0*/  LDCU.64 UR6, c[0x4][0x88] ;  /* 0x01001100ff0677ac */ /* 0x000ee20008000a00 */
[----:B------:R-:W4:Y:S01]  /*6cb0*/  LDCU.64 UR4, c[0x4][0x8] ;  /* 0x01000100ff0477ac */ /* 0x000f220008000a00 */
[----:B-1----:R-:W-:Y:S02]  /*6cc0*/  MOV R4, UR8 ;  /* 0x0000000800047c02 */ /* 0x002fe40008000f00 */
[----:B------:R-:W-:Y:S02]  /*6cd0*/  MOV R5, UR9 ;  /* 0x0000000900057c02 */ /* 0x000fe40008000f00 */
[----:B---3--:R-:W-:Y:S01]  /*6ce0*/  MOV R7, UR7 ;  /* 0x0000000700077c02 */ /* 0x008fe20008000f00 */
[----:B------:R-:W-:Y:S01]  /*6cf0*/  IMAD.U32 R6, RZ, RZ, UR6 ;  /* 0x00000006ff067e24 */ /* 0x000fe2000f8e00ff */
[----:B----4-:R-:W-:Y:S01]  /*6d00*/  MOV R11, UR5 ;  /* 0x00000005000b7c02 */ /* 0x010fe20008000f00 */
[----:B------:R-:W-:Y:S02]  /*6d10*/  IMAD.U32 R10, RZ, RZ, UR4 ;  /* 0x00000004ff0a7e24 */ /* 0x000fe4000f8e00ff */
[----:B------:R-:W-:Y:S07]  /*6d20*/  LEPC R20, `(.L_x_109) ;  /* 0x000000001014794e */ /* 0x000fee0000000000 */
[----:B--2---:R-:W-:Y:S05]  /*6d30*/  CALL.ABS.NOINC R16 ;  /* 0x0000000010007343 */ /* 0x004fea0003c00000 */
.L_x_109:
[----:B------:R-:W-:Y:S05]  /*6d40*/  BSYNC.RECONVERGENT B6 ;  /* 0x0000000000067941 */ /* 0x000fea0003800200 */
.L_x_108:
[----:B------:R-:W-:Y:S02]  /*6d50*/  ISETP.NE.U32.AND P0, PT, RZ, UR60, PT ;  /* 0x0000003cff007c0c */ /* 0x000fe4000bf05070 */
[C---:B------:R-:W-:Y:S02]  /*6d60*/  ISETP.NE.U32.AND P3, PT, R140.reuse, RZ, PT ;  /* 0x000000ff8c00720c */ /* 0x040fe40003f65070 */
[----:B------:R-:W-:Y:S02]  /*6d70*/  ISETP.NE.U32.AND P4, PT, R140, RZ, PT ;  /* 0x000000ff8c00720c */ /* 0x000fe40003f85070 */
[----:B------:R-:W-:Y:S02]  /*6d80*/  ISETP.NE.AND.EX P0, PT, RZ, UR61, PT, P0 ;  /* 0x0000003dff007c0c */ /* 0x000fe4000bf05300 */
[C---:B------:R-:W-:Y:S02]  /*6d90*/  ISETP.NE.AND.EX P3, PT, R141.reuse, RZ, PT, P3 ;  /* 0x000000ff8d00720c */ /* 0x040fe40003f65330 */
[----:B------:R-:W-:Y:S02]  /*6da0*/  ISETP.NE.AND.EX P4, PT, R141, RZ, P0, P4 ;  /* 0x000000ff8d00720c */ /* 0x000fe40000785340 */
[----:B---3--:R-:W-:Y:S02]  /*6db0*/  ISETP.NE.U32.AND P5, PT, R136, RZ, PT ;  /* 0x000000ff8800720c */ /* 0x008fe40003fa5070 */
[----:B------:R-:W-:Y:S02]  /*6dc0*/  ISETP.NE.U32.AND P2, PT, RZ, UR60, PT ;  /* 0x0000003cff007c0c */ /* 0x000fe4000bf45070 */
[----:B------:R-:W-:Y:S02]  /*6dd0*/  PLOP3.LUT P1, PT, PT, PT, PT, 0x8, 0x80 ;  /* 0x000000000080781c */ /* 0x000fe40003f2e170 */
[----:B------:R-:W-:Y:S02]  /*6de0*/  ISETP.NE.AND.EX P5, PT, R137, RZ, PT, P5 ;  /* 0x000000ff8900720c */ /* 0x000fe40003fa5350 */
[----:B------:R-:W-:Y:S03]  /*6df0*/  ISETP.NE.AND.EX P2, PT, RZ, UR61, PT, P2 ;  /* 0x0000003dff007c0c */ /* 0x000fe6000bf45320 */
[----:B------:R-:W-:Y:S01]  /*6e00*/  @!P4 PLOP3.LUT P1, PT, P3, PT, PT, 0x80, 0x8 ;  /* 0x000000000008c81c */ /* 0x000fe20001f2f070 */
[----:B------:R-:W-:Y:S01]  /*6e10*/  @!UPT UIADD3 URZ, UPT, UPT, URZ, URZ, URZ ;  /* 0x000000fffffff290 */ /* 0x000fe2000fffe0ff */
[----:B------:R-:W-:Y:S11]  /*6e20*/  @!P3 BRA `(.L_x_111) ;  /* 0x000000000030b947 */ /* 0x000ff60003800000 */
[----:B------:R-:W-:Y:S01]  /*6e30*/  ISETP.NE.U32.AND P0, PT, R138, RZ, PT ;  /* 0x000000ff8a00720c */ /* 0x000fe20003f05070 */
[----:B------:R-:W1:Y:S01]  /*6e40*/  LDCU.64 UR4, c[0x0][0x358] ;  /* 0x00006b00ff0477ac */ /* 0x000e620008000a00 */
[----:B------:R-:W-:Y:S02]  /*6e50*/  IMAD.MOV.U32 R143, RZ, RZ, 0x1 ;  /* 0x00000001ff8f7424 */ /* 0x000fe400078e00ff */
[----:B------:R-:W-:Y:S11]  /*6e60*/  ISETP.NE.AND.EX P0, PT, R139, RZ, PT, P0 ;  /* 0x000000ff8b00720c */ /* 0x000ff60003f05300 */
[----:B------:R-:W-:Y:S02]  /*6e70*/  @!UPT UIADD3 URZ, UPT, UPT, URZ, URZ, URZ ;  /* 0x000000fffffff290 */ /* 0x000fe4000fffe0ff */
[----:B------:R-:W2:Y:S01]  /*6e80*/  @P0 LDC.64 R4, c[0x0][0xc88] ;  /* 0x00032200ff040b82 */ /* 0x000ea20000000a00 */
[----:B------:R-:W-:Y:S04]  /*6e90*/  @P0 IMAD R0, R140, UR36, RZ ;  /* 0x000000248c000c24 */ /* 0x000fe8000f8e02ff */
[----:B--2---:R-:W-:Y:S04]  /*6ea0*/  @P0 IMAD.WIDE R4, R0, 0x4, R4 ;  /* 0x0000000400040825 */ /* 0x004fe800078e0204 */
[----:B------:R-:W-:Y:S01]  /*6eb0*/  HFMA2 R0, -RZ, RZ, 0, 5.9604644775390625e-08 ;  /* 0x00000001ff007431 */ /* 0x000fe200000001ff */
[----:B-1---5:R1:W5:Y:S04]  /*6ec0*/  @P0 LDG.E R71, desc[UR4][R4.64] ;  /* 0x0000000404470981 */ /* 0x022368000c1e1900 */
[----:B------:R-:W-:Y:S01]  /*6ed0*/  @!P0 PRMT R143, R0, 0x7610, R143 ;  /* 0x00007610008f8816 */ /* 0x000fe2000000008f */
[----:B-1----:R-:W2:Y:S06]  /*6ee0*/  @!P0 LDC R71, c[0x0][0xc80] ;  /* 0x00032000ff478b82 */ /* 0x002eac0000000800 */
.L_x_111:
[----:B------:R-:W-:Y:S05]  /*6ef0*/  @!P5 BRA `(.L_x_112) ;  /* 0x000000000024d947 */ /* 0x000fea0003800000 */
[----:B------:R-:W-:Y:S01]  /*6f00*/  ISETP.NE.U32.AND P0, PT, R134, RZ, PT ;  /* 0x000000ff8600720c */ /* 0x000fe20003f05070 */
[----:B------:R-:W1:Y:S03]  /*6f10*/  LDCU.64 UR4, c[0x0][0x358] ;  /* 0x00006b00ff0477ac */ /* 0x000e660008000a00 */
[----:B------:R-:W-:Y:S11]  /*6f20*/  ISETP.NE.AND.EX P0, PT, R135, RZ, PT, P0 ;  /* 0x000000ff8700720c */ /* 0x000ff60003f05300 */
[----:B------:R-:W-:Y:S02]  /*6f30*/  @!UPT UIADD3 URZ, UPT, UPT, URZ, URZ, URZ ;  /* 0x000000fffffff290 */ /* 0x000fe4000fffe0ff */
[----:B------:R-:W3:Y:S01]  /*6f40*/  @P0 LDC.64 R4, c[0x0][0xca8] ;  /* 0x00032a00ff040b82 */ /* 0x000ee20000000a00 */
[----:B------:R-:W-:Y:S04]  /*6f50*/  @P0 IMAD R0, R136, UR36, RZ ;  /* 0x0000002488000c24 */ /* 0x000fe8000f8e02ff */
[----:B---3--:R-:W-:Y:S05]  /*6f60*/  @P0 IMAD.WIDE R4, R0, 0x4, R4 ;  /* 0x0000000400040825 */ /* 0x008fea00078e0204 */
[----:B-1---5:R1:W5:Y:S02]  /*6f70*/  @P0 LDG.E R68, desc[UR4][R4.64] ;  /* 0x0000000404440981 */ /* 0x022364000c1e1900 */
[----:B-1----:R-:W3:Y:S02]  /*6f80*/  @!P0 LDC R68, c[0x0][0xca0] ;  /* 0x00032800ff448b82 */ /* 0x002ee40000000800 */
.L_x_112:
[----:B--2--5:R-:W-:Y:S01]  /*6f90*/  FSETP.NEU.AND P0, PT, R71, RZ, PT ;  /* 0x000000ff4700720b */ /* 0x024fe20003f0d000 */
[----:B------:R-:W-:Y:S01]  /*6fa0*/  IMAD.SHL.U32 R166, R133, 0x2, RZ ;  /* 0x0000000285a67824 */ /* 0x000fe200078e00ff */
[----:B------:R-:W-:Y:S01]  /*6fb0*/  SEL R5, RZ, 0xffffffff, P2 ;  /* 0xffffffffff057807 */ /* 0x000fe20001000000 */
[----:B------:R-:W-:Y:S01]  /*6fc0*/  IMAD.SHL.U32 R78, R153, 0x10, RZ ;  /* 0x00000010994e7824 */ /* 0x000fe200078e00ff */
[----:B------:R-:W-:Y:S01]  /*6fd0*/  @!P4 LOP3.LUT P2, RZ, R143, 0xff, RZ, 0xc0, !PT ;  /* 0x000000ff8fffc812 */ /* 0x000fe2000784c0ff */
[----:B------:R-:W-:Y:S01]  /*6fe0*/  IMAD.MOV.U32 R101, RZ, RZ, -0x10 ;  /* 0xfffffff0ff657424 */ /* 0x000fe200078e00ff */
[----:B------:R-:W-:Y:S01]  /*6ff0*/  @!P4 SEL R4, RZ, 0xffffffff, P0 ;  /* 0xffffffffff04c807 */ /* 0x000fe20000000000 */
[----:B------:R-:W-:Y:S01]  /*7000*/  IMAD.SHL.U32 R79, R154, 0x10, RZ ;  /* 0x000000109a4f7824 */ /* 0x000fe200078e00ff */
[----:B------:R-:W-:Y:S01]  /*7010*/  LOP3.LUT R152, R152, 0x1, RZ, 0x3c, !PT ;  /* 0x0000000198987812 */ /* 0x000fe200078e3cff */
[----:B------:R-:W-:Y:S01]  /*7020*/  IMAD.U32 R3, RZ, RZ, UR39 ;  /* 0x00000027ff037e24 */ /* 0x000fe2000f8e00ff */
[----:B------:R-:W-:Y:S01]  /*7030*/  @P1 SEL R4, R5, R4, !P2 ;  /* 0x0000000405041207 */ /* 0x000fe20005000000 */
[----:B------:R-:W-:Y:S01]  /*7040*/  BSSY B1, `(.L_x_113) ;  /* 0x0000052000017945 */ /* 0x000fe20003800000 */
[----:B------:R-:W-:Y:S01]  /*7050*/  IMAD.MOV.U32 R100, RZ, RZ, 0x1 ;  /* 0x00000001ff647424 */ /* 0x000fe200078e00ff */
[----:B------:R-:W-:Y:S02]  /*7060*/  CS2R R130, SRZ ;  /* 0x0000000000827805 */ /* 0x000fe4000001ff00 */
[----:B------:R-:W-:Y:S01]  /*7070*/  @!P4 LOP3.LUT R4, R4, 0x1, RZ, 0xc0, !PT ;  /* 0x000000010404c812 */ /* 0x000fe200078ec0ff */
[----:B------:R-:W-:Y:S01]  /*7080*/  IMAD.MOV.U32 R77, RZ, RZ, RZ ;  /* 0x000000ffff4d7224 */ /* 0x000fe200078e00ff */
[----:B------:R-:W-:Y:S02]  /*7090*/  CS2R R128, SRZ ;  /* 0x0000000000807805 */ /* 0x000fe4000001ff00 */
[----:B------:R-:W-:Y:S02]  /*70a0*/  CS2R R122, SRZ ;  /* 0x00000000007a7805 */ /* 0x000fe4000001ff00 */
[----:B------:R-:W-:Y:S01]  /*70b0*/  ISETP.NE.U32.OR P5, PT, R4, 0x1, P4 ;  /* 0x000000010400780c */ /* 0x000fe200027a5470 */
[----:B------:R-:W-:Y:S01]  /*70c0*/  IMAD.U32 R4, RZ, RZ, UR39 ;  /* 0x00000027ff047e24 */ /* 0x000fe2000f8e00ff */
[----:B------:R-:W-:Y:S02]  /*70d0*/  LOP3.LUT P4, R148, R143, 0xff, RZ, 0xc0, !PT ;  /* 0x000000ff8f947812 */ /* 0x000fe4000788c0ff */
[----:B------:R-:W-:Y:S02]  /*70e0*/  CS2R R120, SRZ ;  /* 0x0000000000787805 */ /* 0x000fe4000001ff00 */
[----:B------:R-:W-:Y:S02]  /*70f0*/  P2R R159, PR, RZ, 0x20 ;  /* 0x00000020ff9f7803 */ /* 0x000fe40000000000 */
[----:B------:R-:W-:Y:S02]  /*7100*/  CS2R R114, SRZ ;  /* 0x0000000000727805 */ /* 0x000fe4000001ff00 */
[----:B------:R-:W-:Y:S02]  /*7110*/  SHF.L.U32 R0, R4, 0x1f, RZ ;  /* 0x0000001f04007819 */ /* 0x000fe400000006ff */
[----:B------:R-:W-:Y:S02]  /*7120*/  CS2R R112, SRZ ;  /* 0x0000000000707805 */ /* 0x000fe4000001ff00 */
[----:B------:R-:W-:Y:S02]  /*7130*/  SEL R4, RZ, 0xffffffff, P0 ;  /* 0xffffffffff047807 */ /* 0x000fe40000000000 */
[----:B------:R-:W-:Y:S02]  /*7140*/  CS2R R106, SRZ ;  /* 0x00000000006a7805 */ /* 0x000fe4000001ff00 */
[----:B------:R-:W-:Y:S02]  /*7150*/  ISETP.NE.AND P0, PT, RZ, UR39, PT ;  /* 0x00000027ff007c0c */ /* 0x000fe4000bf05270 */
[----:B------:R-:W-:Y:S02]  /*7160*/  CS2R R104, SRZ ;  /* 0x0000000000687805 */ /* 0x000fe4000001ff00 */
[----:B------:R-:W-:Y:S02]  /*7170*/  @P3 SEL R4, R5, R4, !P4 ;  /* 0x0000000405043207 */ /* 0x000fe40006000000 */
[----:B------:R-:W-:Y:S02]  /*7180*/  CS2R R98, SRZ ;  /* 0x0000000000627805 */ /* 0x000fe4000001ff00 */
[----:B------:R-:W-:Y:S02]  /*7190*/  @P5 SHF.L.U32 R6, R152, 0x1f, RZ ;  /* 0x0000001f98065819 */ /* 0x000fe400000006ff */
[----:B------:R-:W-:Y:S02]  /*71a0*/  CS2R R96, SRZ ;  /* 0x0000000000607805 */ /* 0x000fe4000001ff00 */
[----:B------:R-:W-:Y:S02]  /*71b0*/  LOP3.LUT R4, R4, 0x1, RZ, 0xc0, !PT ;  /* 0x0000000104047812 */ /* 0x000fe400078ec0ff */
[----:B------:R-:W-:Y:S01]  /*71c0*/  CS2R R90, SRZ ;  /* 0x00000000005a7805 */ /* 0x000fe2000001ff00 */
[----:B------:R-:W1:Y:S01]  /*71d0*/  @P5 SYNCS.PHASECHK.TRANS64.TRYWAIT P2, [UR46+0x80], R6 ;  /* 0x00008006ff0055a7 */ /* 0x000e62000804112e */
[----:B------:R-:W-:Y:S01]  /*71e0*/  IMAD R69, R3, 0xc0, R2 ;  /* 0x000000c003457824 */ /* 0x000fe200078e0202 */
[----:B------:R-:W-:Y:S01]  /*71f0*/  ISETP.NE.U32.AND P3, PT, R4, 0x1, PT ;  /* 0x000000010400780c */ /* 0x000fe20003f65070 */
[----:B------:R-:W-:Y:S01]  /*7200*/  VIADD R4, R166, UR46 ;  /* 0x0000002ea6047c36 */ /* 0x000fe20008000000 */
[----:B------:R-:W-:Y:S02]  /*7210*/  CS2R R88, SRZ ;  /* 0x0000000000587805 */ /* 0x000fe4000001ff00 */
[----:B------:R-:W-:Y:S02]  /*7220*/  CS2R R82, SRZ ;  /* 0x0000000000527805 */ /* 0x000fe4000001ff00 */
[----:B------:R-:W-:Y:S01]  /*7230*/  P2R R102, PR, RZ, 0x8 ;  /* 0x00000008ff667803 */ /* 0x000fe20000000000 */
[----:B------:R-:W-:Y:S01]  /*7240*/  IMAD.IADD R150, R4, 0x1, R78 ;  /* 0x0000000104967824 */ /* 0x000fe200078e024e */
[----:B------:R-:W-:Y:S01]  /*7250*/  ISETP.NE.U32.AND P3, PT, R142, 0x1, PT ;  /* 0x000000018e00780c */ /* 0x000fe20003f65070 */
[C---:B------:R-:W-:Y:S01]  /*7260*/  IMAD.IADD R164, R4.reuse, 0x1, R79 ;  /* 0x0000000104a47824 */ /* 0x040fe200078e024f */
[----:B------:R-:W-:Y:S01]  /*7270*/  CS2R R80, SRZ ;  /* 0x0000000000507805 */ /* 0x000fe2000001ff00 */
[----:B------:R-:W-:Y:S01]  /*7280*/  IMAD.IADD R161, R79, 0x1, R150 ;  /* 0x000000014fa17824 */ /* 0x000fe200078e0296 */
[----:B------:R-:W-:Y:S02]  /*7290*/  SEL R101, R101, 0x10, !P3 ;  /* 0x0000001065657807 */ /* 0x000fe40005800000 */
[----:B------:R-:W-:Y:S02]  /*72a0*/  CS2R R86, SRZ ;  /* 0x0000000000567805 */ /* 0x000fe4000001ff00 */
[----:B------:R-:W-:Y:S02]  /*72b0*/  CS2R R84, SRZ ;  /* 0x0000000000547805 */ /* 0x000fe4000001ff00 */
[----:B------:R-:W-:Y:S01]  /*72c0*/  SEL R70, RZ, 0xc0, P0 ;  /* 0x000000c0ff467807 */ /* 0x000fe20000000000 */
[----:B------:R2:W4:Y:S01]  /*72d0*/  SYNCS.PHASECHK.TRANS64.TRYWAIT P1, [UR46+0xf0], R0 ;  /* 0x0000f000ff0075a7 */ /* 0x000522000802112e */
[----:B------:R-:W-:Y:S02]  /*72e0*/  IMAD.IADD R165, R4, 0x1, R101 ;  /* 0x0000000104a57824 */ /* 0x000fe400078e0265 */
[C---:B------:R-:W-:Y:S02]  /*72f0*/  IMAD.IADD R163, R101.reuse, 0x1, R164 ;  /* 0x0000000165a37824 */ /* 0x040fe400078e02a4 */
[C---:B------:R-:W-:Y:S02]  /*7300*/  IMAD.IADD R162, R101.reuse, 0x1, R150 ;  /* 0x0000000165a27824 */ /* 0x040fe400078e0296 */
[----:B------:R-:W-:Y:S01]  /*7310*/  IMAD.IADD R160, R101, 0x1, R161 ;  /* 0x0000000165a07824 */ /* 0x000fe200078e02a1 */
[----:B-1----:R-:W-:Y:S01]  /*7320*/  @P5 SEL R100, RZ, 0x1, !P2 ;  /* 0x00000001ff645807 */ /* 0x002fe20005000000 */
[----:B--2---:R-:W-:Y:S06]  /*7330*/  @!P5 BRA `(.L_x_114) ;  /* 0x000000000088d947 */ /* 0x004fec0003800000 */
[----:B------:R-:W-:Y:S01]  /*7340*/  IMAD.MOV.U32 R131, RZ, RZ, RZ ;  /* 0x000000ffff837224 */ /* 0x000fe200078e00ff */
[----:B------:R-:W-:Y:S01]  /*7350*/  ISETP.NE.AND P0, PT, R100, RZ, PT ;  /* 0x000000ff6400720c */ /* 0x000fe20003f05270 */
[----:B------:R-:W-:Y:S01]  /*7360*/  BSSY B0, `(.L_x_115) ;  /* 0x0000014000007945 */ /* 0x000fe20003800000 */
[----:B------:R-:W-:Y:S02]  /*7370*/  CS2R R86, SRZ ;  /* 0x0000000000567805 */ /* 0x000fe4000001ff00 */
        /* <DEDUP_REMOVED lines=13> */
[----:B------:R-:W-:Y:S01]  /*7450*/  CS2R R128, SRZ ;  /* 0x0000000000807805 */ /* 0x000fe2000001ff00 */
[----:B------:R-:W-:Y:S06]  /*7460*/  @P0 BRA `(.L_x_116) ;  /* 0x00000000000c0947 */ /* 0x000fec0003800000 */
[----:B------:R-:W-:Y:S04]  /*7470*/  SHF.L.U32 R4, R152, 0x1f, RZ ;  /* 0x0000001f98047819 */ /* 0x000fe800000006ff */
[----:B------:R-:W1:Y:S02]  /*7480*/  SYNCS.PHASECHK.TRANS64.TRYWAIT P0, [UR46+0x80], R4 ;  /* 0x00008004ff0075a7 */ /* 0x000e64000800112e */
[----:B-1----:R-:W-:Y:S05]  /*7490*/  @!P0 BRA `(.L_x_117) ;  /* 0x0000005c00e48947 */ /* 0x002fea0003800000 */
.L_x_116:
[----:B------:R-:W-:Y:S05]  /*74a0*/  BSYNC B0 ;  /* 0x0000000000007941 */ /* 0x000fea0003800000 */
.L_x_115:
[----:B------:R-:W-:Y:S01]  /*74b0*/  ISETP.NE.AND P0, PT, R102, RZ, PT ;  /* 0x000000ff6600720c */ /* 0x000fe20003f05270 */
[----:B------:R-:W-:Y:S11]  /*74c0*/  HFMA2 R77, -RZ, RZ, 0, 5.9604644775390625e-08 ;  /* 0x00000001ff4d7431 */ /* 0x000ff600000001ff */
[----:B------:R-:W-:Y:S01]  /*74d0*/  @!UPT UIADD3 URZ, UPT, UPT, URZ, URZ, URZ ;  /* 0x000000fffffff290 */ /* 0x000fe2000fffe0ff */
[----:B------:R2:W1:Y:S04]  /*74e0*/  @P0 LDS.128 R84, [R166+UR46+0x400] ;  /* 0x0004002ea6540984 */ /* 0x0004680008000c00 */
[----:B------:R2:W1:Y:S04]  /*74f0*/  @P0 LDS.128 R80, [R165+0x400] ;  /* 0x00040000a5500984 */ /* 0x0004680000000c00 */
[----:B------:R2:W1:Y:S04]  /*7500*/  @P0 LDS.128 R88, [R164+0x400] ;  /* 0x00040000a4580984 */ /* 0x0004680000000c00 */
[----:B------:R2:W1:Y:S04]  /*7510*/  @P0 LDS.128 R96, [R163+0x400] ;  /* 0x00040000a3600984 */ /* 0x0004680000000c00 */
[----:B------:R2:W1:Y:S04]  /*7520*/  @P0 LDS.128 R104, [R150+0x400] ;  /* 0x0004000096680984 */ /* 0x0004680000000c00 */
[----:B------:R2:W1:Y:S04]  /*7530*/  @P0 LDS.128 R112, [R162+0x400] ;  /* 0x00040000a2700984 */ /* 0x0004680000000c00 */
[----:B------:R2:W1:Y:S04]  /*7540*/  @P0 LDS.128 R120, [R161+0x400] ;  /* 0x00040000a1780984 */ /* 0x0004680000000c00 */
[----:B------:R2:W1:Y:S02]  /*7550*/  @P0 LDS.128 R128, [R160+0x400] ;  /* 0x00040000a0800984 */ /* 0x0004640000000c00 */
.L_x_114:
[----:B------:R-:W-:Y:S05]  /*7560*/  BSYNC B1 ;  /* 0x0000000000017941 */ /* 0x000fea0003800000 */
.L_x_113:
[----:B------:R-:W-:Y:S05]  /*7570*/  IMAD.IADD R64, R69, 0x1, R70 ;  /* 0x0000000145407824 */ /* 0x000fea00078e0246 */
[----:B-1----:R-:W-:Y:S04]  /*7580*/  SHF.R.U32.HI R3, RZ, 0x15, R64 ;  /* 0x00000015ff037819 */ /* 0x002fe80000011640 */
[----:B------:R-:W-:Y:S01]  /*7590*/  LOP3.LUT P0, RZ, R3, 0x3, R144, 0x48, !PT ;  /* 0x0000000303ff7812 */ /* 0x000fe20007804890 */
[----:B------:R-:W-:Y:S01]  /*75a0*/  @!UPT UIADD3 URZ, UPT, UPT, URZ, URZ, URZ ;  /* 0x000000fffffff290 */ /* 0x000fe2000fffe0ff */
[----:B----4-:R-:W-:Y:S11]  /*75b0*/  @P1 BRA `(.L_x_118) ;  /* 0x0000000000081947 */ /* 0x010ff60003800000 */
[----:B------:R-:W1:Y:S02]  /*75c0*/  SYNCS.PHASECHK.TRANS64.TRYWAIT P1, [UR46+0xf0], R0 ;  /* 0x0000f000ff0075a7 */ /* 0x000e64000802112e */
[----:B-1----:R-:W-:Y:S05]  /*75d0*/  @!P1 BRA `(.L_x_119) ;  /* 0x0000005c00ac9947 */ /* 0x002fea0003800000 */
.L_x_118:
[----:B------:R-:W-:Y:S05]  /*75e0*/  @!P0 BRA `(.L_x_120) ;  /* 0x0000000000408947 */ /* 0x000fea0003800000 */
[----:B------:R-:W4:Y:S01]  /*75f0*/  LDCU.64 UR8, c[0x4][0x70] ;  /* 0x01000e00ff0877ac */ /* 0x000f220008000a00 */
[----:B------:R-:W-:Y:S01]  /*7600*/  MOV R15, 0x0 ;  /* 0x00000000000f7802 */ /* 0x000fe20000000f00 */
[----:B------:R-:W-:Y:S02]  /*7610*/  HFMA2 R12, -RZ, RZ, 0, 5.9604644775390625e-08 ;  /* 0x00000001ff0c7431 */ /* 0x000fe400000001ff */
[----:B------:R-:W-:Y:S02]  /*7620*/  IMAD.MOV.U32 R8, RZ, RZ, 0x192 ;  /* 0x00000192ff087424 */ /* 0x000fe400078e00ff */
[----:B------:R-:W-:Y:S01]  /*7630*/  IMAD.MOV.U32 R13, RZ, RZ, RZ ;  /* 0x000000ffff0d7224 */ /* 0x000fe200078e00ff */
[----:B------:R-:W5:Y:S01]  /*7640*/  LDCU.64 UR6, c[0x4][0x78] ;  /* 0x01000f00ff0677ac */ /* 0x000f620008000a00 */
[----:B------:R-:W1:Y:S01]  /*7650*/  LDC.64 R14, c[0x4][R15] ;  /* 0x010000000f0e7b82 */ /* 0x000e620000000a00 */
[----:B------:R-:W2:Y:S01]  /*7660*/  LDCU.64 UR4, c[0x4][0x10] ;  /* 0x01000200ff0477ac */ /* 0x000ea20008000a00 */
[----:B----4-:R-:W-:Y:S01]  /*7670*/  MOV R5, UR9 ;  /* 0x0000000900057c02 */ /* 0x010fe20008000f00 */
[----:B------:R-:W-:Y:S01]  /*7680*/  IMAD.U32 R4, RZ, RZ, UR8 ;  /* 0x00000008ff047e24 */ /* 0x000fe2000f8e00ff */
[----:B-----5:R-:W-:Y:S01]  /*7690*/  MOV R7, UR7 ;  /* 0x0000000700077c02 */ /* 0x020fe20008000f00 */
[----:B------:R-:W-:Y:S01]  /*76a0*/  IMAD.U32 R6, RZ, RZ, UR6 ;  /* 0x00000006ff067e24 */ /* 0x000fe2000f8e00ff */
[----:B--2---:R-:W-:Y:S01]  /*76b0*/  MOV R11, UR5 ;  /* 0x00000005000b7c02 */ /* 0x004fe20008000f00 */
[----:B------:R-:W-:Y:S02]  /*76c0*/  IMAD.U32 R10, RZ, RZ, UR4 ;  /* 0x00000004ff0a7e24 */ /* 0x000fe4000f8e00ff */
[----:B------:R-:W-:Y:S07]  /*76d0*/  LEPC R20, `(.L_x_120) ;  /* 0x000000001014794e */ /* 0x000fee0000000000 */
[----:B-1-3--:R-:W-:Y:S05]  /*76e0*/  CALL.ABS.NOINC R14 ;  /* 0x000000000e007343 */ /* 0x00afea0003c00000 */
.L_x_120:
[----:B------:R-:W-:Y:S01]  /*76f0*/  SHF.L.U32 R72, R84, 0x10, RZ ;  /* 0x0000001054487819 */ /* 0x000fe200000006ff */
[----:B------:R-:W-:Y:S05]  /*7700*/  WARPSYNC.ALL ;  /* 0x0000000000007948 */ /* 0x000fea0003800000 */
[----:B------:R-:W-:Y:S01]  /*7710*/  R2UR UR4, R64 ;  /* 0x00000000400472ca */ /* 0x000fe200000e0000 */
[----:B------:R-:W-:Y:S01]  /*7720*/  BSSY.RECONVERGENT B0, `(.L_x_121) ;  /* 0x0000101000007945 */ /* 0x000fe20003800200 */
[----:B------:R-:W-:Y:S02]  /*7730*/  LOP3.LUT R74, R84, 0xffff0000, RZ, 0xc0, !PT ;  /* 0xffff0000544a7812 */ /* 0x000fe400078ec0ff */
[----:B------:R-:W-:Y:S02]  /*7740*/  LOP3.LUT R76, R85, 0xffff0000, RZ, 0xc0, !PT ;  /* 0xffff0000554c7812 */ /* 0x000fe400078ec0ff */
[----:B------:R-:W-:Y:S02]  /*7750*/  SHF.L.U32 R73, R86, 0x10, RZ ;  /* 0x0000001056497819 */ /* 0x000fe400000006ff */
[----:B------:R-:W-:Y:S02]  /*7760*/  SHF.L.U32 R75, R80, 0x10, RZ ;  /* 0x00000010504b7819 */ /* 0x000fe400000006ff */
[----:B------:R-:W-:Y:S02]  /*7770*/  R2UR UR5, R157 ;  /* 0x000000009d0572ca */ /* 0x000fe400000e0000 */
[----:B------:R-:W-:Y:S01]  /*7780*/  ISETP.NE.AND P0, PT, R155, RZ, PT ;  /* 0x000000ff9b00720c */ /* 0x000fe20003f05270 */
[----:B------:R-:W4:Y:S01]  /*7790*/  LDTM.x64 R4, tmem[UR4] ;  /* 0x00000004000479ee */ /* 0x000f220008340000 */
[----:B------:R-:W-:Y:S09]  /*77a0*/  NOP ;  /* 0x0000000000007918 */ /* 0x000ff20000000000 */
[----:B----4-:R-:W-:Y:S01]  /*77b0*/  SYNCS.ARRIVE.TRANS64.RED.A1T0 RZ, [UR5], RZ ;  /* 0x000000ffffff79a7 */ /* 0x010fe20008100405 */
[C---:B-1-3--:R-:W-:Y:S01]  /*77c0*/  FMUL R0, R68.reuse, R4 ;  /* 0x0000000444007220 */ /* 0x04afe20000400000 */
[C---:B------:R-:W-:Y:S01]  /*77d0*/  FMUL R3, R68.reuse, R5 ;  /* 0x0000000544037220 */ /* 0x040fe20000400000 */
[C---:B------:R-:W-:Y:S01]  /*77e0*/  FMUL R6, R68.reuse, R6 ;  /* 0x0000000644067220 */ /* 0x040fe20000400000 */
[C---:B------:R-:W-:Y:S01]  /*77f0*/  FMUL R7, R68.reuse, R7 ;  /* 0x0000000744077220 */ /* 0x040fe20000400000 */
[----:B------:R-:W-:Y:S01]  /*7800*/  FFMA R0, R71, R72, R0 ;  /* 0x0000004847007223 */ /* 0x000fe20000000000 */
[----:B------:R-:W-:Y:S01]  /*7810*/  SHF.L.U32 R72, R85, 0x10, RZ ;  /* 0x0000001055487819 */ /* 0x000fe200000006ff */
[C---:B------:R-:W-:Y:S01]  /*7820*/  FMUL R4, R68.reuse, R8 ;  /* 0x0000000844047220 */ /* 0x040fe20000400000 */
[----:B------:R-:W-:Y:S01]  /*7830*/  FFMA R3, R71, R74, R3 ;  /* 0x0000004a47037223 */ /* 0x000fe20000000003 */
[----:B------:R-:W-:Y:S01]  /*7840*/  LOP3.LUT R74, R87, 0xffff0000, RZ, 0xc0, !PT ;  /* 0xffff0000574a7812 */ /* 0x000fe200078ec0ff */
[----:B------:R-:W-:Y:S01]  /*7850*/  FMUL R5, R68, R9 ;  /* 0x0000000944057220 */ /* 0x000fe20000400000 */
[C---:B------:R-:W-:Y:S01]  /*7860*/  FFMA R6, R71.reuse, R72, R6 ;  /* 0x0000004847067223 */ /* 0x040fe20000000006 */
[----:B------:R-:W-:Y:S01]  /*7870*/  LOP3.LUT R72, R86, 0xffff0000, RZ, 0xc0, !PT ;  /* 0xffff000056487812 */ /* 0x000fe200078ec0ff */
[----:B------:R-:W-:Y:S01]  /*7880*/  FFMA R7, R71, R76, R7 ;  /* 0x0000004c47077223 */ /* 0x000fe20000000007 */
[----:B------:R-:W-:Y:S01]  /*7890*/  LOP3.LUT R76, R83, 0xffff0000, RZ, 0xc0, !PT ;  /* 0xffff0000534c7812 */ /* 0x000fe200078ec0ff */
[----:B------:R-:W-:Y:S01]  /*78a0*/  FFMA R4, R71, R73, R4 ;  /* 0x0000004947047223 */ /* 0x000fe20000000004 */
[----:B------:R-:W-:Y:S01]  /*78b0*/  SHF.L.U32 R73, R87, 0x10, RZ ;  /* 0x0000001057497819 */ /* 0x000fe200000006ff */
[----:B------:R-:W-:Y:S01]  /*78c0*/  FMUL R10, R68, R10 ;  /* 0x0000000a440a7220 */ /* 0x000fe20000400000 */
[----:B------:R-:W-:Y:S01]  /*78d0*/  F2FP.BF16.F32.PACK_AB R92, R3, R0 ;  /* 0x00000000035c723e */ /* 0x000fe200000010ff */
[----:B------:R-:W-:Y:S01]  /*78e0*/  FFMA R5, R71, R72, R5 ;  /* 0x0000004847057223 */ /* 0x000fe20000000005 */
[----:B------:R-:W-:Y:S01]  /*78f0*/  LOP3.LUT R72, R80, 0xffff0000, RZ, 0xc0, !PT ;  /* 0xffff000050487812 */ /* 0x000fe200078ec0ff */
[C---:B------:R-:W-:Y:S01]  /*7900*/  FMUL R11, R68.reuse, R11 ;  /* 0x0000000b440b7220 */ /* 0x040fe20000400000 */
[----:B------:R-:W-:Y:S01]  /*7910*/  F2FP.BF16.F32.PACK_AB R93, R7, R6 ;  /* 0x00000006075d723e */ /* 0x000fe200000010ff */
[C---:B------:R-:W-:Y:S01]  /*7920*/  FMUL R8, R68.reuse, R12 ;  /* 0x0000000c44087220 */ /* 0x040fe20000400000 */
[----:B------:R-:W-:Y:S01]  /*7930*/  F2FP.BF16.F32.PACK_AB R94, R5, R4 ;  /* 0x00000004055e723e */ /* 0x000fe200000010ff */
[----:B------:R-:W-:Y:S01]  /*7940*/  FFMA R10, R71, R73, R10 ;  /* 0x00000049470a7223 */ /* 0x000fe2000000000a */
[----:B------:R-:W-:Y:S01]  /*7950*/  SHF.L.U32 R73, R81, 0x10, RZ ;  /* 0x0000001051497819 */ /* 0x000fe200000006ff */
[----:B------:R-:W-:Y:S01]  /*7960*/  FMUL R9, R68, R13 ;  /* 0x0000000d44097220 */ /* 0x000fe20000400000 */
[C---:B------:R-:W-:Y:S01]  /*7970*/  FFMA R11, R71.reuse, R74, R11 ;  /* 0x0000004a470b7223 */ /* 0x040fe2000000000b */
[----:B------:R-:W-:Y:S01]  /*7980*/  LOP3.LUT R74, R82, 0xffff0000, RZ, 0xc0, !PT ;  /* 0xffff0000524a7812 */ /* 0x000fe200078ec0ff */
[----:B------:R-:W-:Y:S01]  /*7990*/  FMUL R14, R68, R14 ;  /* 0x0000000e440e7220 */ /* 0x000fe20000400000 */
[----:B------:R-:W-:Y:S01]  /*79a0*/  FFMA R8, R71, R75, R8 ;  /* 0x0000004b47087223 */ /* 0x000fe20000000008 */
[----:B------:R-:W-:Y:S01]  /*79b0*/  SHF.L.U32 R75, R83, 0x10, RZ ;  /* 0x00000010534b7819 */ /* 0x000fe200000006ff */
[----:B------:R-:W-:Y:S01]  /*79c0*/  FFMA R9, R71, R72, R9 ;  /* 0x0000004847097223 */ /* 0x000fe20000000009 */
[----:B------:R-:W-:Y:S01]  /*79d0*/  LOP3.LUT R72, R81, 0xffff0000, RZ, 0xc0, !PT ;  /* 0xffff000051487812 */ /* 0x000fe200078ec0ff */
[----:B------:R-:W-:Y:S01]  /*79e0*/  FFMA R14, R71, R73, R14 ;  /* 0x00000049470e7223 */ /* 0x000fe2000000000e */
[----:B------:R-:W-:Y:S01]  /*79f0*/  SHF.L.U32 R73, R82, 0x10, RZ ;  /* 0x0000001052497819 */ /* 0x000fe200000006ff */
[C---:B------:R-:W-:Y:S01]  /*7a00*/  FMUL R15, R68.reuse, R15 ;  /* 0x0000000f440f7220 */ /* 0x040fe20000400000 */
[----:B------:R-:W-:Y:S01]  /*7a10*/  F2FP.BF16.F32.PACK_AB R95, R11, R10 ;  /* 0x0000000a0b5f723e */ /* 0x000fe200000010ff */
[C---:B------:R-:W-:Y:S01]  /*7a20*/  FMUL R12, R68.reuse, R16 ;  /* 0x00000010440c7220 */ /* 0x040fe20000400000 */
[----:B------:R-:W-:Y:S01]  /*7a30*/  F2FP.BF16.F32.PACK_AB R108, R9, R8 ;  /* 0x00000008096c723e */ /* 0x000fe200000010ff */
[----:B------:R-:W-:Y:S01]  /*7a40*/  FMUL R13, R68, R17 ;  /* 0x00000011440d7220 */ /* 0x000fe20000400000 */
[C---:B------:R-:W-:Y:S01]  /*7a50*/  FFMA R15, R71.reuse, R72, R15 ;  /* 0x00000048470f7223 */ /* 0x040fe2000000000f */
[----:B------:R-:W-:Y:S01]  /*7a60*/  SHF.L.U32 R72, R88, 0x10, RZ ;  /* 0x0000001058487819 */ /* 0x000fe200000006ff */
[C---:B------:R-:W-:Y:S01]  /*7a70*/  FMUL R18, R68.reuse, R18 ;  /* 0x0000001244127220 */ /* 0x040fe20000400000 */
[----:B------:R-:W-:Y:S01]  /*7a80*/  FMUL R19, R68, R19 ;  /* 0x0000001344137220 */ /* 0x000fe20000400000 */
[----:B------:R-:W-:Y:S01]  /*7a90*/  FFMA R12, R71, R73, R12 ;  /* 0x00000049470c7223 */ /* 0x000fe2000000000c */
[----:B------:R-:W-:Y:S01]  /*7aa0*/  SHF.L.U32 R73, R90, 0x10, RZ ;  /* 0x000000105a497819 */ /* 0x000fe200000006ff */
[----:B------:R-:W-:Y:S01]  /*7ab0*/  FMUL R16, R68, R20 ;  /* 0x0000001444107220 */ /* 0x000fe20000400000 */
[----:B------:R-:W-:Y:S01]  /*7ac0*/  F2FP.BF16.F32.PACK_AB R109, R15, R14 ;  /* 0x0000000e0f6d723e */ /* 0x000fe200000010ff */
[C---:B------:R-:W-:Y:S01]  /*7ad0*/  FFMA R13, R71.reuse, R74, R13 ;  /* 0x0000004a470d7223 */ /* 0x040fe2000000000d */
[----:B------:R-:W-:Y:S01]  /*7ae0*/  LOP3.LUT R74, R88, 0xffff0000, RZ, 0xc0, !PT ;  /* 0xffff0000584a7812 */ /* 0x000fe200078ec0ff */
        /* <DEDUP_REMOVED lines=8> */
[----:B------:R-:W-:Y:S01]  /*7b70*/  FMUL R22, R68, R22 ;  /* 0x0000001644167220 */ /* 0x000fe20000400000 */
[----:B------:R-:W-:Y:S01]  /*7b80*/  F2FP.BF16.F32.PACK_AB R111, R19, R18 ;  /* 0x00000012136f723e */ /* 0x000fe200000010ff */
[C---:B------:R-:W-:Y:S01]  /*7b90*/  FFMA R17, R71.reuse, R74, R17 ;  /* 0x0000004a47117223 */ /* 0x040fe20000000011 */
[----:B------:R-:W-:Y:S01]  /*7ba0*/  LOP3.LUT R74, R90, 0xffff0000, RZ, 0xc0, !PT ;  /* 0xffff00005a4a7812 */ /* 0x000fe200078ec0ff */
[----:B------:R-:W-:Y:S01]  /*7bb0*/  FFMA R22, R71, R72, R22 ;  /* 0x0000004847167223 */ /* 0x000fe20000000016 */
[----:B------:R-:W-:Y:S01]  /*7bc0*/  LOP3.LUT R72, R89, 0xffff0000, RZ, 0xc0, !PT ;  /* 0xffff000059487812 */ /* 0x000fe200078ec0ff */
[C---:B------:R-:W-:Y:S01]  /*7bd0*/  FMUL R23, R68.reuse, R23 ;  /* 0x0000001744177220 */ /* 0x040fe20000400000 */
[----:B------:R-:W-:Y:S01]  /*7be0*/  F2FP.BF16.F32.PACK_AB R116, R17, R16 ;  /* 0x000000101174723e */ /* 0x000fe200000010ff */
[C---:B------:R-:W-:Y:S01]  /*7bf0*/  FMUL R20, R68.reuse, R24 ;  /* 0x0000001844147220 */ /* 0x040fe20000400000 */
[----:B------:R-:W-:Y:S01]  /*7c00*/  FMUL R21, R68, R25 ;  /* 0x0000001944157220 */ /* 0x000fe20000400000 */
[C---:B------:R-:W-:Y:S01]  /*7c10*/  FFMA R23, R71.reuse, R72, R23 ;  /* 0x0000004847177223 */ /* 0x040fe20000000017 */
[----:B------:R-:W-:Y:S01]  /*7c20*/  SHF.L.U32 R72, R96, 0x10, RZ ;  /* 0x0000001060487819 */ /* 0x000fe200000006ff */
[C---:B------:R-:W-:Y:S01]  /*7c30*/  FMUL R26, R68.reuse, R26 ;  /* 0x0000001a441a7220 */ /* 0x040fe20000400000 */
[C---:B------:R-:W-:Y:S01]  /*7c40*/  FMUL R27, R68.reuse, R27 ;  /* 0x0000001b441b7220 */ /* 0x040fe20000400000 */
        /* <DEDUP_REMOVED lines=9> */
[----:B------:R-:W-:Y:S01]  /*7ce0*/  F2FP.BF16.F32.PACK_AB R118, R21, R20 ;  /* 0x000000141576723e */ /* 0x000fe200000010ff */
[----:B------:R-:W-:Y:S01]  /*7cf0*/  FFMA R24, R71, R72, R24 ;  /* 0x0000004847187223 */ /* 0x000fe20000000018 */
[----:B------:R-:W-:Y:S01]  /*7d00*/  LOP3.LUT R72, R97, 0xffff0000, RZ, 0xc0, !PT ;  /* 0xffff000061487812 */ /* 0x000fe200078ec0ff */
[C---:B------:R-:W-:Y:S01]  /*7d10*/  FMUL R25, R68.reuse, R29 ;  /* 0x0000001d44197220 */ /* 0x040fe20000400000 */
[----:B------:R-:W-:Y:S01]  /*7d20*/  F2FP.BF16.F32.PACK_AB R119, R27, R26 ;  /* 0x0000001a1b77723e */ /* 0x000fe200000010ff */
[C---:B------:R-:W-:Y:S01]  /*7d30*/  FMUL R30, R68.reuse, R30 ;  /* 0x0000001e441e7220 */ /* 0x040fe20000400000 */
[----:B------:R-:W-:Y:S01]  /*7d40*/  LOP3.LUT R76, R131, 0xffff0000, RZ, 0xc0, !PT ;  /* 0xffff0000834c7812 */ /* 0x000fe200078ec0ff */
[----:B------:R-:W-:Y:S01]  /*7d50*/  FMUL R31, R68, R31 ;  /* 0x0000001f441f7220 */ /* 0x000fe20000400000 */
[----:B------:R-:W-:Y:S01]  /*7d60*/  FFMA R25, R71, R74, R25 ;  /* 0x0000004a47197223 */ /* 0x000fe20000000019 */
[----:B------:R-:W-:Y:S01]  /*7d70*/  LOP3.LUT R74, R99, 0xffff0000, RZ, 0xc0, !PT ;  /* 0xffff0000634a7812 */ /* 0x000fe200078ec0ff */
[C---:B------:R-:W-:Y:S01]  /*7d80*/  FFMA R30, R71.reuse, R73, R30 ;  /* 0x00000049471e7223 */ /* 0x040fe2000000001e */
[C---:B------:R-:W-:Y:S01]  /*7d90*/  SHF.L.U32 R73, R98.reuse, 0x10, RZ ;  /* 0x0000001062497819 */ /* 0x040fe200000006ff */
[C---:B------:R-:W-:Y:S01]  /*7da0*/  FFMA R31, R71.reuse, R72, R31 ;  /* 0x00000048471f7223 */ /* 0x040fe2000000001f */
[----:B------:R-:W-:Y:S01]  /*7db0*/  LOP3.LUT R72, R98, 0xffff0000, RZ, 0xc0, !PT ;  /* 0xffff000062487812 */ /* 0x000fe200078ec0ff */
[C---:B------:R-:W-:Y:S01]  /*7dc0*/  FMUL R28, R68.reuse, R32 ;  /* 0x00000020441c7220 */ /* 0x040fe20000400000 */
[C---:B------:R-:W-:Y:S01]  /*7dd0*/  FMUL R29, R68.reuse, R33 ;  /* 0x00000021441d7220 */ /* 0x040fe20000400000 */
[C---:B------:R-:W-:Y:S01]  /*7de0*/  FMUL R34, R68.reuse, R34 ;  /* 0x0000002244227220 */ /* 0x040fe20000400000 */
[----:B------:R-:W-:Y:S01]  /*7df0*/  FMUL R35, R68, R35 ;  /* 0x0000002344237220 */ /* 0x000fe20000400000 */
[----:B------:R-:W-:Y:S01]  /*7e00*/  FFMA R28, R71, R73, R28 ;  /* 0x00000049471c7223 */ /* 0x000fe2000000001c */
[----:B------:R-:W-:Y:S01]  /*7e10*/  SHF.L.U32 R73, R105, 0x10, RZ ;  /* 0x0000001069497819 */ /* 0x000fe200000006ff */
[C---:B------:R-:W-:Y:S01]  /*7e20*/  FFMA R29, R71.reuse, R72, R29 ;  /* 0x00000048471d7223 */ /* 0x040fe2000000001d */
[C---:B------:R-:W-:Y:S01]  /*7e30*/  SHF.L.U32 R72, R104.reuse, 0x10, RZ ;  /* 0x0000001068487819 */ /* 0x040fe200000006ff */
[----:B------:R-:W-:Y:S01]  /*7e40*/  FFMA R34, R71, R75, R34 ;  /* 0x0000004b47227223 */ /* 0x000fe20000000022 */
[----:B------:R-:W-:Y:S01]  /*7e50*/  SHF.L.U32 R75, R107, 0x10, RZ ;  /* 0x000000106b4b7819 */ /* 0x000fe200000006ff */
[C---:B------:R-:W-:Y:S01]  /*7e60*/  FFMA R35, R71.reuse, R74, R35 ;  /* 0x0000004a47237223 */ /* 0x040fe20000000023 */
[----:B------:R-:W-:Y:S01]  /*7e70*/  LOP3.LUT R74, R104, 0xffff0000, RZ, 0xc0, !PT ;  /* 0xffff0000684a7812 */ /* 0x000fe200078ec0ff */
[C---:B------:R-:W-:Y:S01]  /*7e80*/  FMUL R32, R68.reuse, R36 ;  /* 0x0000002444207220 */ /* 0x040fe20000400000 */
[C---:B------:R-:W-:Y:S01]  /*7e90*/  FMUL R33, R68.reuse, R37 ;  /* 0x0000002544217220 */ /* 0x040fe20000400000 */
[----:B------:R-:W-:Y:S01]  /*7ea0*/  FMUL R38, R68, R38 ;  /* 0x0000002644267220 */ /* 0x000fe20000400000 */
[----:B------:R1:W-:Y:S01]  /*7eb0*/  STS.128 [R166+UR46+0x400], R92 ;  /* 0x0004005ca6007988 */ /* 0x0003e20008000c2e */
[----:B------:R-:W-:Y:S01]  /*7ec0*/  FFMA R32, R71, R72, R32 ;  /* 0x0000004847207223 */ /* 0x000fe20000000020 */
[----:B------:R-:W-:Y:S01]  /*7ed0*/  LOP3.LUT R72, R105, 0xffff0000, RZ, 0xc0, !PT ;  /* 0xffff000069487812 */ /* 0x000fe200078ec0ff */
[C---:B------:R-:W-:Y:S01]  /*7ee0*/  FFMA R33, R71.reuse, R74, R33 ;  /* 0x0000004a47217223 */ /* 0x040fe20000000021 */
[----:B------:R-:W-:Y:S01]  /*7ef0*/  LOP3.LUT R74, R106, 0xffff0000, RZ, 0xc0, !PT ;  /* 0xffff00006a4a7812 */ /* 0x000fe200078ec0ff */
[----:B------:R-:W-:Y:S01]  /*7f00*/  FMUL R39, R68, R39 ;  /* 0x0000002744277220 */ /* 0x000fe20000400000 */
[C---:B------:R-:W-:Y:S01]  /*7f10*/  FFMA R38, R71.reuse, R73, R38 ;  /* 0x0000004947267223 */ /* 0x040fe20000000026 */
[----:B------:R-:W-:Y:S01]  /*7f20*/  SHF.L.U32 R73, R106, 0x10, RZ ;  /* 0x000000106a497819 */ /* 0x000fe200000006ff */
[C---:B------:R-:W-:Y:S01]  /*7f30*/  FMUL R36, R68.reuse, R40 ;  /* 0x0000002844247220 */ /* 0x040fe20000400000 */
[----:B------:R-:W-:Y:S01]  /*7f40*/  FFMA R39, R71, R72, R39 ;  /* 0x0000004847277223 */ /* 0x000fe20000000027 */
[----:B------:R-:W-:Y:S01]  /*7f50*/  LOP3.LUT R72, R107, 0xffff0000, RZ, 0xc0, !PT ;  /* 0xffff00006b487812 */ /* 0x000fe200078ec0ff */
[C---:B------:R-:W-:Y:S01]  /*7f60*/  FMUL R37, R68.reuse, R41 ;  /* 0x0000002944257220 */ /* 0x040fe20000400000 */
[C---:B------:R-:W-:Y:S01]  /*7f70*/  FMUL R42, R68.reuse, R42 ;  /* 0x0000002a442a7220 */ /* 0x040fe20000400000 */
[----:B------:R-:W-:Y:S01]  /*7f80*/  FMUL R43, R68, R43 ;  /* 0x0000002b442b7220 */ /* 0x000fe20000400000 */
[C---:B------:R-:W-:Y:S01]  /*7f90*/  FFMA R36, R71.reuse, R73, R36 ;  /* 0x0000004947247223 */ /* 0x040fe20000000024 */
[C---:B------:R-:W-:Y:S01]  /*7fa0*/  SHF.L.U32 R73, R112.reuse, 0x10, RZ ;  /* 0x0000001070497819 */ /* 0x040fe200000006ff */
[----:B------:R3:W-:Y:S01]  /*7fb0*/  STS.128 [R165+0x400], R108 ;  /* 0x0004006ca5007388 */ /* 0x0007e20000000c00 */
[----:B------:R-:W-:Y:S01]  /*7fc0*/  FFMA R37, R71, R74, R37 ;  /* 0x0000004a47257223 */ /* 0x000fe20000000025 */
[----:B------:R-:W-:Y:S01]  /*7fd0*/  LOP3.LUT R74, R113, 0xffff0000, RZ, 0xc0, !PT ;  /* 0xffff0000714a7812 */ /* 0x000fe200078ec0ff */
[----:B------:R-:W-:Y:S01]  /*7fe0*/  FFMA R42, R71, R75, R42 ;  /* 0x0000004b472a7223 */ /* 0x000fe2000000002a */
[----:B------:R-:W-:Y:S01]  /*7ff0*/  SHF.L.U32 R75, R113, 0x10, RZ ;  /* 0x00000010714b7819 */ /* 0x000fe200000006ff */
        /* <DEDUP_REMOVED lines=8> */
[----:B------:R4:W-:Y:S01]  /*8080*/  STS.128 [R164+0x400], R116 ;  /* 0x00040074a4007388 */ /* 0x0009e20000000c00 */
[C---:B------:R-:W-:Y:S01]  /*8090*/  FFMA R41, R71.reuse, R72, R41 ;  /* 0x0000004847297223 */ /* 0x040fe20000000029 */
[C---:B------:R-:W-:Y:S01]  /*80a0*/  SHF.L.U32 R72, R114.reuse, 0x10, RZ ;  /* 0x0000001072487819 */ /* 0x040fe200000006ff */
[----:B------:R-:W-:Y:S01]  /*80b0*/  FFMA R46, R71, R75, R46 ;  /* 0x0000004b472e7223 */ /* 0x000fe2000000002e */
[----:B------:R-:W-:Y:S01]  /*80c0*/  SHF.L.U32 R75, R121, 0x10, RZ ;  /* 0x00000010794b7819 */ /* 0x000fe200000006ff */
[----:B------:R-:W-:Y:S01]  /*80d0*/  FFMA R47, R71, R74, R47 ;  /* 0x0000004a472f7223 */ /* 0x000fe2000000002f */
[----:B------:R-:W-:Y:S01]  /*80e0*/  LOP3.LUT R74, R114, 0xffff0000, RZ, 0xc0, !PT ;  /* 0xffff0000724a7812 */ /* 0x000fe200078ec0ff */
[C---:B------:R-:W-:Y:S01]  /*80f0*/  FMUL R44, R68.reuse, R48 ;  /* 0x00000030442c7220 */ /* 0x040fe20000400000 */
[----:B-1----:R-:W-:Y:S01]  /*8100*/  F2FP.BF16.F32.PACK_AB R92, R25, R24 ;  /* 0x00000018195c723e */ /* 0x002fe200000010ff */
[C---:B------:R-:W-:Y:S01]  /*8110*/  FMUL R45, R68.reuse, R49 ;  /* 0x00000031442d7220 */ /* 0x040fe20000400000 */
[----:B------:R-:W-:Y:S01]  /*8120*/  F2FP.BF16.F32.PACK_AB R93, R31, R30 ;  /* 0x0000001e1f5d723e */ /* 0x000fe200000010ff */
[----:B------:R-:W-:Y:S01]  /*8130*/  FMUL R50, R68, R50 ;  /* 0x0000003244327220 */ /* 0x000fe20000400000 */
[----:B------:R-:W-:Y:S01]  /*8140*/  F2FP.BF16.F32.PACK_AB R94, R29, R28 ;  /* 0x0000001c1d5e723e */ /* 0x000fe200000010ff */
[----:B------:R-:W-:Y:S01]  /*8150*/  FFMA R44, R71, R72, R44 ;  /* 0x00000048472c7223 */ /* 0x000fe2000000002c */
[----:B------:R-:W-:Y:S01]  /*8160*/  LOP3.LUT R72, R115, 0xffff0000, RZ, 0xc0, !PT ;  /* 0xffff000073487812 */ /* 0x000fe200078ec0ff */
[----:B------:R-:W-:Y:S01]  /*8170*/  FFMA R45, R71, R74, R45 ;  /* 0x0000004a472d7223 */ /* 0x000fe2000000002d */
[----:B------:R-:W-:Y:S01]  /*8180*/  LOP3.LUT R74, R120, 0xffff0000, RZ, 0xc0, !PT ;  /* 0xffff0000784a7812 */ /* 0x000fe200078ec0ff */
[----:B------:R-:W-:Y:S01]  /*8190*/  FMUL R51, R68, R51 ;  /* 0x0000003344337220 */ /* 0x000fe20000400000 */
[----:B------:R-:W-:Y:S01]  /*81a0*/  F2FP.BF16.F32.PACK_AB R95, R35, R34 ;  /* 0x00000022235f723e */ /* 0x000fe200000010ff */
[----:B------:R-:W-:Y:S01]  /*81b0*/  FFMA R50, R71, R73, R50 ;  /* 0x0000004947327223 */ /* 0x000fe20000000032 */
[----:B------:R-:W-:Y:S01]  /*81c0*/  SHF.L.U32 R73, R120, 0x10, RZ ;  /* 0x0000001078497819 */ /* 0x000fe200000006ff */
[C---:B------:R-:W-:Y:S01]  /*81d0*/  FMUL R48, R68.reuse, R52 ;  /* 0x0000003444307220 */ /* 0x040fe20000400000 */
[----:B---3--:R-:W-:Y:S01]  /*81e0*/  F2FP.BF16.F32.PACK_AB R108, R33, R32 ;  /* 0x00000020216c723e */ /* 0x008fe200000010ff */
[----:B------:R-:W-:Y:S01]  /*81f0*/  FFMA R51, R71, R72, R51 ;  /* 0x0000004847337223 */ /* 0x000fe20000000033 */
[----:B------:R-:W-:Y:S01]  /*8200*/  LOP3.LUT R72, R121, 0xffff0000, RZ, 0xc0, !PT ;  /* 0xffff000079487812 */ /* 0x000fe200078ec0ff */
[----:B------:R1:W-:Y:S01]  /*8210*/  STS.128 [R163+0x400], R92 ;  /* 0x0004005ca3007388 */ /* 0x0003e20000000c00 */
[----:B------:R-:W-:Y:S01]  /*8220*/  F2FP.BF16.F32.PACK_AB R109, R39, R38 ;  /* 0x00000026276d723e */ /* 0x000fe200000010ff */
[C---:B------:R-:W-:Y:S01]  /*8230*/  FMUL R49, R68.reuse, R53 ;  /* 0x0000003544317220 */ /* 0x040fe20000400000 */
[----:B------:R-:W-:Y:S01]  /*8240*/  F2FP.BF16.F32.PACK_AB R110, R37, R36 ;  /* 0x00000024256e723e */ /* 0x000fe200000010ff */
[C---:B------:R-:W-:Y:S01]  /*8250*/  FMUL R54, R68.reuse, R54 ;  /* 0x0000003644367220 */ /* 0x040fe20000400000 */
[----:B------:R-:W-:Y:S01]  /*8260*/  F2FP.BF16.F32.PACK_AB R111, R43, R42 ;  /* 0x0000002a2b6f723e */ /* 0x000fe200000010ff */
[----:B------:R-:W-:Y:S01]  /*8270*/  FMUL R55, R68, R55 ;  /* 0x0000003744377220 */ /* 0x000fe20000400000 */
[----:B----4-:R-:W-:Y:S01]  /*8280*/  F2FP.BF16.F32.PACK_AB R116, R41, R40 ;  /* 0x000000282974723e */ /* 0x010fe200000010ff */
[C---:B------:R-:W-:Y:S01]  /*8290*/  FFMA R48, R71.reuse, R73, R48 ;  /* 0x0000004947307223 */ /* 0x040fe20000000030 */
[C---:B------:R-:W-:Y:S01]  /*82a0*/  FFMA R49, R71.reuse, R74, R49 ;  /* 0x0000004a47317223 */ /* 0x040fe20000000031 */
[----:B------:R1:W-:Y:S01]  /*82b0*/  STS.128 [R150+0x400], R108 ;  /* 0x0004006c96007388 */ /* 0x0003e20000000c00 */
[C---:B------:R-:W-:Y:S01]  /*82c0*/  SHF.L.U32 R73, R122.reuse, 0x10, RZ ;  /* 0x000000107a497819 */ /* 0x040fe200000006ff */
[----:B------:R-:W-:Y:S01]  /*82d0*/  FFMA R54, R71, R75, R54 ;  /* 0x0000004b47367223 */ /* 0x000fe20000000036 */
[----:B------:R-:W-:Y:S01]  /*82e0*/  SHF.L.U32 R75, R123, 0x10, RZ ;  /* 0x000000107b4b7819 */ /* 0x000fe200000006ff */
[----:B------:R-:W-:Y:S01]  /*82f0*/  FFMA R55, R71, R72, R55 ;  /* 0x0000004847377223 */ /* 0x000fe20000000037 */
[----:B------:R-:W-:Y:S01]  /*8300*/  LOP3.LUT R72, R122, 0xffff0000, RZ, 0xc0, !PT ;  /* 0xffff00007a487812 */ /* 0x000fe200078ec0ff */
[C---:B------:R-:W-:Y:S01]  /*8310*/  FMUL R52, R68.reuse, R56 ;  /* 0x0000003844347220 */ /* 0x040fe20000400000 */
[----:B------:R-:W-:Y:S01]  /*8320*/  LOP3.LUT R74, R123, 0xffff0000, RZ, 0xc0, !PT ;  /* 0xffff00007b4a7812 */ /* 0x000fe200078ec0ff */
[C---:B------:R-:W-:Y:S01]  /*8330*/  FMUL R53, R68.reuse, R57 ;  /* 0x0000003944357220 */ /* 0x040fe20000400000 */
[C---:B------:R-:W-:Y:S01]  /*8340*/  FMUL R58, R68.reuse, R58 ;  /* 0x0000003a443a7220 */ /* 0x040fe20000400000 */
[----:B------:R-:W-:Y:S01]  /*8350*/  FMUL R59, R68, R59 ;  /* 0x0000003b443b7220 */ /* 0x000fe20000400000 */
[C---:B------:R-:W-:Y:S01]  /*8360*/  FFMA R52, R71.reuse, R73, R52 ;  /* 0x0000004947347223 */ /* 0x040fe20000000034 */
[C---:B------:R-:W-:Y:S01]  /*8370*/  FFMA R53, R71.reuse, R72, R53 ;  /* 0x0000004847357223 */ /* 0x040fe20000000035 */
[C---:B------:R-:W-:Y:S01]  /*8380*/  FFMA R58, R71.reuse, R75, R58 ;  /* 0x0000004b473a7223 */ /* 0x040fe2000000003a */
[----:B------:R-:W-:Y:S01]  /*8390*/  FFMA R59, R71, R74, R59 ;  /* 0x0000004a473b7223 */ /* 0x000fe2000000003b */
[----:B------:R-:W-:Y:S01]  /*83a0*/  SHF.L.U32 R72, R128, 0x10, RZ ;  /* 0x0000001080487819 */ /* 0x000fe200000006ff */
[----:B------:R-:W-:Y:S01]  /*83b0*/  FMUL R56, R68, R60 ;  /* 0x0000003c44387220 */ /* 0x000fe20000400000 */
[----:B------:R-:W-:Y:S01]  /*83c0*/  LOP3.LUT R74, R128, 0xffff0000, RZ, 0xc0, !PT ;  /* 0xffff0000804a7812 */ /* 0x000fe200078ec0ff */
[C---:B------:R-:W-:Y:S01]  /*83d0*/  FMUL R57, R68.reuse, R61 ;  /* 0x0000003d44397220 */ /* 0x040fe20000400000 */
[----:B------:R-:W-:Y:S01]  /*83e0*/  SHF.L.U32 R73, R129, 0x10, RZ ;  /* 0x0000001081497819 */ /* 0x000fe200000006ff */
[C---:B------:R-:W-:Y:S01]  /*83f0*/  FMUL R62, R68.reuse, R62 ;  /* 0x0000003e443e7220 */ /* 0x040fe20000400000 */
[----:B------:R-:W-:Y:S01]  /*8400*/  F2FP.BF16.F32.PACK_AB R117, R47, R46 ;  /* 0x0000002e2f75723e */ /* 0x000fe200000010ff */
[----:B------:R-:W-:Y:S01]  /*8410*/  FFMA R56, R71, R72, R56 ;  /* 0x0000004847387223 */ /* 0x000fe20000000038 */
[----:B------:R-:W-:Y:S01]  /*8420*/  F2FP.BF16.F32.PACK_AB R118, R45, R44 ;  /* 0x0000002c2d76723e */ /* 0x000fe200000010ff */
[----:B------:R-:W-:Y:S01]  /*8430*/  FFMA R57, R71, R74, R57 ;  /* 0x0000004a47397223 */ /* 0x000fe20000000039 */
[----:B------:R-:W-:Y:S01]  /*8440*/  F2FP.BF16.F32.PACK_AB R119, R51, R50 ;  /* 0x000000323377723e */ /* 0x000fe200000010ff */
[----:B------:R-:W-:Y:S01]  /*8450*/  FFMA R62, R71, R73, R62 ;  /* 0x00000049473e7223 */ /* 0x000fe2000000003e */
[----:B------:R-:W-:Y:S01]  /*8460*/  LOP3.LUT R72, R129, 0xffff0000, RZ, 0xc0, !PT ;  /* 0xffff000081487812 */ /* 0x000fe200078ec0ff */
[----:B------:R-:W-:Y:S01]  /*8470*/  FMUL R63, R68, R63 ;  /* 0x0000003f443f7220 */ /* 0x000fe20000400000 */
[----:B------:R-:W-:Y:S01]  /*8480*/  SHF.L.U32 R73, R130, 0x10, RZ ;  /* 0x0000001082497819 */ /* 0x000fe200000006ff */
[----:B------:R1:W-:Y:S01]  /*8490*/  STS.128 [R162+0x400], R116 ;  /* 0x00040074a2007388 */ /* 0x0003e20000000c00 */
[----:B------:R-:W-:Y:S01]  /*84a0*/  FMUL R60, R68, R64 ;  /* 0x00000040443c7220 */ /* 0x000fe20000400000 */
[----:B------:R-:W-:Y:S01]  /*84b0*/  LOP3.LUT R74, R130, 0xffff0000, RZ, 0xc0, !PT ;  /* 0xffff0000824a7812 */ /* 0x000fe200078ec0ff */
[C---:B------:R-:W-:Y:S01]  /*84c0*/  FMUL R61, R68.reuse, R65 ;  /* 0x00000041443d7220 */ /* 0x040fe20000400000 */
[----:B------:R-:W-:Y:S01]  /*84d0*/  SHF.L.U32 R75, R131, 0x10, RZ ;  /* 0x00000010834b7819 */ /* 0x000fe200000006ff */
[C---:B------:R-:W-:Y:S01]  /*84e0*/  FMUL R66, R68.reuse, R66 ;  /* 0x0000004244427220 */ /* 0x040fe20000400000 */
[----:B------:R-:W-:Y:S01]  /*84f0*/  FFMA R63, R71, R72, R63 ;  /* 0x00000048473f7223 */ /* 0x000fe2000000003f */
[----:B------:R-:W-:Y:S01]  /*8500*/  FMUL R67, R68, R67 ;  /* 0x0000004344437220 */ /* 0x000fe20000400000 */
[----:B------:R-:W-:Y:S01]  /*8510*/  F2FP.BF16.F32.PACK_AB R124, R49, R48 ;  /* 0x00000030317c723e */ /* 0x000fe200000010ff */
[----:B------:R-:W-:Y:S01]  /*8520*/  FFMA R60, R71, R73, R60 ;  /* 0x00000049473c7223 */ /* 0x000fe2000000003c */
[----:B------:R-:W-:Y:S01]  /*8530*/  F2FP.BF16.F32.PACK_AB R125, R55, R54 ;  /* 0x00000036377d723e */ /* 0x000fe200000010ff */
[----:B------:R-:W-:Y:S01]  /*8540*/  FFMA R61, R71, R74, R61 ;  /* 0x0000004a473d7223 */ /* 0x000fe2000000003d */
[----:B------:R-:W-:Y:S01]  /*8550*/  F2FP.BF16.F32.PACK_AB R126, R53, R52 ;  /* 0x00000034357e723e */ /* 0x000fe200000010ff */
[----:B------:R-:W-:Y:S01]  /*8560*/  FFMA R66, R71, R75, R66 ;  /* 0x0000004b47427223 */ /* 0x000fe20000000042 */
[----:B------:R-:W-:Y:S01]  /*8570*/  F2FP.BF16.F32.PACK_AB R127, R59, R58 ;  /* 0x0000003a3b7f723e */ /* 0x000fe200000010ff */
[----:B------:R-:W-:Y:S01]  /*8580*/  FFMA R67, R71, R76, R67 ;  /* 0x0000004c47437223 */ /* 0x000fe20000000043 */
[----:B------:R-:W-:Y:S02]  /*8590*/  F2FP.BF16.F32.PACK_AB R168, R57, R56 ;  /* 0x0000003839a8723e */ /* 0x000fe400000010ff */
[----:B------:R-:W-:Y:S01]  /*85a0*/  F2FP.BF16.F32.PACK_AB R169, R63, R62 ;  /* 0x0000003e3fa9723e */ /* 0x000fe200000010ff */
[----:B------:R1:W-:Y:S01]  /*85b0*/  STS.128 [R161+0x400], R124 ;  /* 0x0004007ca1007388 */ /* 0x0003e20000000c00 */
[----:B------:R-:W-:Y:S02]  /*85c0*/  F2FP.BF16.F32.PACK_AB R170, R61, R60 ;  /* 0x0000003c3daa723e */ /* 0x000fe400000010ff */
[----:B------:R-:W-:Y:S05]  /*85d0*/  F2FP.BF16.F32.PACK_AB R171, R67, R66 ;  /* 0x0000004243ab723e */ /* 0x000fea00000010ff */
[----:B------:R1:W-:Y:S01]  /*85e0*/  STS.128 [R160+0x400], R168 ;  /* 0x000400a8a0007388 */ /* 0x0003e20000000c00 */
[----:B------:R-:W-:Y:S01]  /*85f0*/  @!PT LDS RZ, [RZ] ;  /* 0x00000000fffff984 */ /* 0x000fe20000000800 */
[----:B------:R-:W-:Y:S01]  /*8600*/  @!PT LDS RZ, [RZ] ;  /* 0x00000000fffff984 */ /* 0x000fe20000000800 */
[----:B------:R-:W-:Y:S01]  /*8610*/  @!PT LDS RZ, [RZ] ;  /* 0x00000000fffff984 */ /* 0x000fe20000000800 */
[----:B------:R-:W-:Y:S01]  /*8620*/  @!PT LDS RZ, [RZ] ;  /* 0x00000000fffff984 */ /* 0x000fe20000000800 */
[----:B------:R3:W-:Y:S07]  /*8630*/  MEMBAR.ALL.CTA ;  /* 0x0000000000007992 */ /* 0x0007ee0000008000 */
[----:B---3--:R-:W3:Y:S02]  /*8640*/  FENCE.VIEW.ASYNC.S ;  /* 0x00000000000073c6 */ /* 0x008ee40000000000 */
[----:B---3--:R-:W-:Y:S06]  /*8650*/  BAR.SYNC.DEFER_BLOCKING 0x1, 0x80 ;  /* 0x0042000000007b1d */ /* 0x008fec0000010000 */
[----:B------:R-:W-:Y:S05]  /*8660*/  @P0 BRA `(.L_x_122) ;  /* 0x0000000000300947 */ /* 0x000fea0003800000 */
[----:B------:R-:W3:Y:S01]  /*8670*/  LDCU.64 UR6, c[0x0][0x348] ;  /* 0x00006900ff0677ac */ /* 0x000ee20008000a00 */
[----:B------:R-:W-:Y:S01]  /*8680*/  R2UR UR5, R70 ;  /* 0x00000000460572ca */ /* 0x000fe200000e0000 */
[----:B------:R-:W-:Y:S01]  /*8690*/  UIADD3 UR4, UPT, UPT, UR46, 0x400, URZ ;  /* 0x000004002e047890 */ /* 0x000fe2000fffe0ff */
[----:B------:R-:W-:Y:S05]  /*86a0*/  UMOV UR51, UR36 ;  /* 0x0000002400337c82 */ /* 0x000fea0008000000 */
[----:B------:R-:W-:Y:S06]  /*86b0*/  IMAD.U32 R147, RZ, RZ, UR4 ;  /* 0x00000004ff937e24 */ /* 0x000fec000f8e00ff */
[----:B------:R-:W-:Y:S01]  /*86c0*/  UIADD3 UR49, UPT, UPT, UR53, UR5, URZ ;  /* 0x0000000535317290 */ /* 0x000fe2000fffe0ff */
[----:B------:R-:W-:Y:S01]  /*86d0*/  R2UR UR48, R147 ;  /* 0x00000000933072ca */ /* 0x000fe200000e0000 */
[----:B---3--:R-:W-:Y:S04]  /*86e0*/  UIADD3 UR4, UP0, UPT, UR6, 0xa80, URZ ;  /* 0x00000a8006047890 */ /* 0x008fe8000ff1e0ff */
[----:B------:R-:W-:Y:S09]  /*86f0*/  UIADD3.X UR5, UPT, UPT, URZ, UR7, URZ, UP0, !UPT ;  /* 0x00000007ff057290 */ /* 0x000ff200087fe4ff */
[----:B------:R3:W-:Y:S01]  /*8700*/  UTMASTG.3D [UR48], [UR4] ;  /* 0x00000030040073b5 */ /* 0x0007e20008010000 */
[----:B------:R0:W-:Y:S01]  /*8710*/  UTMACMDFLUSH ;  /* 0x00000000000079b7 */ /* 0x0001e20000000000 */
[----:B---3--:R-:W-:Y:S04]  /*8720*/  DEPBAR.LE SB0, 0x1 ;  /* 0x000080400000791a */ /* 0x008fe80000000000 */
.L_x_122:
[----:B------:R-:W-:Y:S05]  /*8730*/  BSYNC.RECONVERGENT B0 ;  /* 0x0000000000007941 */ /* 0x000fea0003800200 */
.L_x_121:
[----:B------:R-:W-:Y:S01]  /*8740*/  BAR.SYNC.DEFER_BLOCKING 0x1, 0x80 ;  /* 0x0042000000007b1d */ /* 0x000fe20000010000 */
[----:B------:R-:W-:Y:S01]  /*8750*/  ISETP.NE.AND P1, PT, R159, RZ, PT ;  /* 0x000000ff9f00720c */ /* 0x000fe20003f25270 */
[----:B------:R-:W-:Y:S01]  /*8760*/  UISETP.NE.AND UP0, UPT, UR54, URZ, UPT ;  /* 0x000000ff3600728c */ /* 0x000fe2000bf05270 */
[----:B------:R-:W-:Y:S11]  /*8770*/  LEA R3, R77, UR46, 0x3 ;  /* 0x0000002e4d037c11 */ /* 0x000ff6000f8e18ff */
[----:B------:R-:W-:Y:S01]  /*8780*/  @P1 SHF.L.U32 R6, R152, 0x1f, RZ ;  /* 0x0000001f98061819 */ /* 0x000fe200000006ff */
[----:B------:R-:W-:Y:S06]  /*8790*/  BRA.U !UP0, `(.L_x_123) ;  /* 0x0000000108247547 */ /* 0x000fec000b800000 */
[----:B------:R-:W3:Y:S01]  /*87a0*/  S2R R0, SR_CgaCtaId ;  /* 0x0000000000007919 */ /* 0x000ee20000008800 */
[----:B------:R-:W-:Y:S01]  /*87b0*/  IMAD.U32 R4, RZ, RZ, UR52 ;  /* 0x00000034ff047e24 */ /* 0x000fe2000f8e00ff */
[----:B------:R-:W-:Y:S04]  /*87c0*/  UIADD3 UR4, UPT, UPT, UR52, 0x1, URZ ;  /* 0x0000000134047890 */ /* 0x000fe8000fffe0ff */
[----:B------:R-:W-:Y:S01]  /*87d0*/  @P1 LEA R4, R4, UR46, 0x3 ;  /* 0x0000002e04041c11 */ /* 0x000fe2000f8e18ff */
[----:B------:R-:W-:Y:S04]  /*87e0*/  UISETP.NE.AND UP0, UPT, UR4, 0x4, UPT ;  /* 0x000000040400788c */ /* 0x000fe8000bf05270 */
[----:B------:R-:W-:Y:S01]  /*87f0*/  @P1 VIADD R5, R4, 0xa0 ;  /* 0x000000a004051836 */ /* 0x000fe20000000000 */
[----:B------:R-:W-:Y:S04]  /*8800*/  USEL UR52, UR4, URZ, UP0 ;  /* 0x000000ff04347287 */ /* 0x000fe80008000000 */
[----:B---3--:R-:W-:Y:S04]  /*8810*/  @P1 PRMT R0, R0, 0x654, R5 ;  /* 0x0000065400001816 */ /* 0x008fe80000000005 */
[----:B------:R3:W-:Y:S04]  /*8820*/  @P1 SYNCS.ARRIVE.TRANS64.RED.A1T0 RZ, [R0+URZ], RZ ;  /* 0x000000ff00ff19a7 */ /* 0x0007e800081004ff */
.L_x_123:
[----:B------:R-:W4:Y:S01]  /*8830*/  @P1 SYNCS.PHASECHK.TRANS64.TRYWAIT P0, [R3+URZ+0x80], R6 ;  /* 0x00008006030015a7 */ /* 0x000f2200080011ff */
[----:B------:R-:W-:Y:S01]  /*8840*/  UISETP.NE.AND UP0, UPT, UR39, URZ, UPT ;  /* 0x000000ff2700728c */ /* 0x000fe2000bf05270 */
[----:B------:R-:W-:Y:S01]  /*8850*/  BSSY B1, `(.L_x_124) ;  /* 0x0000021000017945 */ /* 0x000fe20003800000 */
[----:B------:R-:W-:Y:S02]  /*8860*/  UMOV UR4, 0x80 ;  /* 0x0000008000047882 */ /* 0x000fe40000000000 */
[----:B------:R-:W-:Y:S01]  /*8870*/  USEL UR40, UR4, 0x40, !UP0 ;  /* 0x0000004004287887 */ /* 0x000fe2000c000000 */
[----:B----4-:R-:W-:Y:S01]  /*8880*/  @P1 SEL R100, RZ, 0x1, !P0 ;  /* 0x00000001ff641807 */ /* 0x010fe20004000000 */
[----:B------:R-:W-:Y:S10]  /*8890*/  @!P1 BRA `(.L_x_125) ;  /* 0x0000000000709947 */ /* 0x000ff40003800000 */
[----:B------:R-:W-:Y:S01]  /*88a0*/  ISETP.NE.AND P1, PT, R102, RZ, PT ;  /* 0x000000ff6600720c */ /* 0x000fe20003f25270 */
[----:B------:R-:W-:Y:S01]  /*88b0*/  BSSY B0, `(.L_x_126) ;  /* 0x000000b000007945 */ /* 0x000fe20003800000 */
[----:B------:R-:W-:Y:S11]  /*88c0*/  ISETP.NE.AND P0, PT, R100, RZ, PT ;  /* 0x000000ff6400720c */ /* 0x000ff60003f05270 */
[----:B------:R-:W-:Y:S05]  /*88d0*/  @P1 IMAD R7, R77, 0x4000, R166 ;  /* 0x000040004d071824 */ /* 0x000fea00078e02a6 */
[----:B---3--:R-:W-:Y:S04]  /*88e0*/  @P1 IADD3 R0, PT, PT, R7, UR46, RZ ;  /* 0x0000002e07001c10 */ /* 0x008fe8000fffe0ff */
[----:B------:R-:W-:Y:S01]  /*88f0*/  @P1 IADD3 R6, PT, PT, R79, R0, RZ ;  /* 0x000000004f061210 */ /* 0x000fe20007ffe0ff */
[--C-:B------:R-:W-:Y:S02]  /*8900*/  @P1 IMAD.IADD R4, R78, 0x1, R0.reuse ;  /* 0x000000014e041824 */ /* 0x100fe400078e0200 */
[----:B------:R-:W-:Y:S01]  /*8910*/  @P1 IMAD.IADD R5, R101, 0x1, R0 ;  /* 0x0000000165051824 */ /* 0x000fe200078e0200 */
[----:B------:R-:W-:Y:S06]  /*8920*/  @P0 BRA `(.L_x_127) ;  /* 0x00000000000c0947 */ /* 0x000fec0003800000 */
[----:B------:R-:W-:Y:S04]  /*8930*/  SHF.L.U32 R0, R152, 0x1f, RZ ;  /* 0x0000001f98007819 */ /* 0x000fe800000006ff */
[----:B------:R-:W3:Y:S02]  /*8940*/  SYNCS.PHASECHK.TRANS64.TRYWAIT P0, [R3+URZ+0x80], R0 ;  /* 0x00008000030075a7 */ /* 0x000ee400080011ff */
[----:B---3--:R-:W-:Y:S05]  /*8950*/  @!P0 BRA `(.L_x_128) ;  /* 0x0000004800e48947 */ /* 0x008fea0003800000 */
.L_x_127:
[----:B------:R-:W-:Y:S05]  /*8960*/  BSYNC B0 ;  /* 0x0000000000007941 */ /* 0x000fea0003800000 */
.L_x_126:
[----:B------:R-:W-:Y:S01]  /*8970*/  ISETP.NE.AND P0, PT, R102, RZ, PT ;  /* 0x000000ff6600720c */ /* 0x000fe20003f05270 */
[----:B------:R-:W-:Y:S11]  /*8980*/  VIADD R77, R77, 0x1 ;  /* 0x000000014d4d7836 */ /* 0x000ff60000000000 */
[----:B------:R-:W-:Y:S01]  /*8990*/  @!UPT UIADD3 URZ, UPT, UPT, URZ, URZ, URZ ;  /* 0x000000fffffff290 */ /* 0x000fe2000fffe0ff */
[----:B------:R4:W1:Y:S01]  /*89a0*/  @P0 LDS.128 R84, [R7+UR46+0x400] ;  /* 0x0004002e07540984 */ /* 0x0008620008000c00 */
[--C-:B---3--:R-:W-:Y:S01]  /*89b0*/  @P0 IMAD.IADD R0, R79, 0x1, R4.reuse ;  /* 0x000000014f000824 */ /* 0x108fe200078e0204 */
[C---:B------:R-:W-:Y:S01]  /*89c0*/  @P0 IADD3 R3, PT, PT, R101.reuse, R6, RZ ;  /* 0x0000000665030210 */ /* 0x040fe20007ffe0ff */
[C---:B------:R-:W-:Y:S01]  /*89d0*/  @P0 IMAD.IADD R8, R101.reuse, 0x1, R4 ;  /* 0x0000000165080824 */ /* 0x040fe200078e0204 */
[----:B------:R4:W3:Y:S02]  /*89e0*/  @P0 LDS.128 R80, [R5+0x400] ;  /* 0x0004000005500984 */ /* 0x0008e40000000c00 */
[----:B------:R-:W-:Y:S02]  /*89f0*/  @P0 IADD3 R9, PT, PT, R101, R0, RZ ;  /* 0x0000000065090210 */ /* 0x000fe40007ffe0ff */
[----:B------:R4:W1:Y:S04]  /*8a00*/  @P0 LDS.128 R88, [R6+0x400] ;  /* 0x0004000006580984 */ /* 0x0008680000000c00 */
[----:B------:R4:W1:Y:S04]  /*8a10*/  @P0 LDS.128 R96, [R3+0x400] ;  /* 0x0004000003600984 */ /* 0x0008680000000c00 */
[----:B------:R4:W1:Y:S04]  /*8a20*/  @P0 LDS.128 R104, [R4+0x400] ;  /* 0x0004000004680984 */ /* 0x0008680000000c00 */
[----:B------:R4:W1:Y:S04]  /*8a30*/  @P0 LDS.128 R112, [R8+0x400] ;  /* 0x0004000008700984 */ /* 0x0008680000000c00 */
[----:B------:R4:W1:Y:S04]  /*8a40*/  @P0 LDS.128 R120, [R0+0x400] ;  /* 0x0004000000780984 */ /* 0x0008680000000c00 */
[----:B------:R4:W1:Y:S02]  /*8a50*/  @P0 LDS.128 R128, [R9+0x400] ;  /* 0x0004000009800984 */ /* 0x0008640000000c00 */
.L_x_125:
[----:B------:R-:W-:Y:S05]  /*8a60*/  BSYNC B1 ;  /* 0x0000000000017941 */ /* 0x000fea0003800000 */
.L_x_124:
[----:B------:R-:W-:Y:S05]  /*8a70*/  VIADD R50, R69, UR40 ;  /* 0x0000002845327c36 */ /* 0x000fea0008000000 */
[----:B----4-:R-:W-:Y:S04]  /*8a80*/  SHF.R.U32.HI R3, RZ, 0x15, R50 ;  /* 0x00000015ff037819 */ /* 0x010fe80000011632 */
[----:B------:R-:W-:Y:S11]  /*8a90*/  LOP3.LUT P0, RZ, R3, 0x3, R144, 0x48, !PT ;  /* 0x0000000303ff7812 */ /* 0x000ff60007804890 */
[----:B------:R-:W-:Y:S02]  /*8aa0*/  @!UPT UIADD3 URZ, UPT, UPT, URZ, URZ, URZ ;  /* 0x000000fffffff290 */ /* 0x000fe4000fffe0ff */
        /* <DEDUP_REMOVED lines=17> */
.L_x_129:
[----:B-1----:R-:W-:Y:S01]  /*8bc0*/  SHF.L.U32 R70, R84, 0x10, RZ ;  /* 0x0000001054467819 */ /* 0x002fe200000006ff */
[----:B------:R-:W-:Y:S05]  /*8bd0*/  WARPSYNC.ALL ;  /* 0x0000000000007948 */ /* 0x000fea0003800000 */
[----:B------:R-:W-:Y:S01]  /*8be0*/  R2UR UR4, R50 ;  /* 0x00000000320472ca */ /* 0x000fe200000e0000 */
[----:B------:R-:W1:Y:S01]  /*8bf0*/  S2R R167, SR_CgaCtaId ;  /* 0x0000000000a77919 */ /* 0x000e620000008800 */
[----:B------:R-:W-:Y:S01]  /*8c00*/  LOP3.LUT R72, R84, 0xffff0000, RZ, 0xc0, !PT ;  /* 0xffff000054487812 */ /* 0x000fe200078ec0ff */
[----:B------:R-:W-:Y:S01]  /*8c10*/  BSSY.RECONVERGENT B0, `(.L_x_130) ;  /* 0x0000102000007945 */ /* 0x000fe20003800200 */
[----:B------:R-:W-:Y:S02]  /*8c20*/  SHF.L.U32 R73, R85, 0x10, RZ ;  /* 0x0000001055497819 */ /* 0x000fe400000006ff */
[----:B------:R-:W-:Y:S02]  /*8c30*/  LOP3.LUT R74, R87, 0xffff0000, RZ, 0xc0, !PT ;  /* 0xffff0000574a7812 */ /* 0x000fe400078ec0ff */
[----:B------:R-:W-:Y:S02]  /*8c40*/  ISETP.NE.AND P6, PT, R159, RZ, PT ;  /* 0x000000ff9f00720c */ /* 0x000fe40003fc5270 */
[----:B------:R-:W-:Y:S02]  /*8c50*/  ISETP.NE.AND P0, PT, R155, RZ, PT ;  /* 0x000000ff9b00720c */ /* 0x000fe40003f05270 */
[----:B------:R-:W-:Y:S01]  /*8c60*/  LEA R103, R77, UR46, 0x3 ;  /* 0x0000002e4d677c11 */ /* 0x000fe2000f8e18ff */
[----:B------:R-:W3:Y:S02]  /*8c70*/  LDTM.x64 R4, tmem[UR4] ;  /* 0x00000004000479ee */ /* 0x000ee40008340000 */
[C---:B---3--:R-:W-:Y:S01]  /*8c80*/  FMUL R0, R68.reuse, R4 ;  /* 0x0000000444007220 */ /* 0x048fe20000400000 */
[C---:B------:R-:W-:Y:S01]  /*8c90*/  FMUL R3, R68.reuse, R5 ;  /* 0x0000000544037220 */ /* 0x040fe20000400000 */
[C---:B------:R-:W-:Y:S01]  /*8ca0*/  FMUL R6, R68.reuse, R6 ;  /* 0x0000000644067220 */ /* 0x040fe20000400000 */
[----:B------:R-:W-:Y:S01]  /*8cb0*/  FMUL R7, R68, R7 ;  /* 0x0000000744077220 */ /* 0x000fe20000400000 */
[----:B------:R-:W-:Y:S01]  /*8cc0*/  FFMA R0, R71, R70, R0 ;  /* 0x0000004647007223 */ /* 0x000fe20000000000 */
[----:B------:R-:W-:Y:S01]  /*8cd0*/  LOP3.LUT R70, R85, 0xffff0000, RZ, 0xc0, !PT ;  /* 0xffff000055467812 */ /* 0x000fe200078ec0ff */
[----:B------:R-:W-:Y:S01]  /*8ce0*/  FFMA R3, R71, R72, R3 ;  /* 0x0000004847037223 */ /* 0x000fe20000000003 */
[----:B------:R-:W-:Y:S01]  /*8cf0*/  SHF.L.U32 R72, R87, 0x10, RZ ;  /* 0x0000001057487819 */ /* 0x000fe200000006ff */
[C---:B------:R-:W-:Y:S01]  /*8d00*/  FFMA R6, R71.reuse, R73, R6 ;  /* 0x0000004947067223 */ /* 0x040fe20000000006 */
[----:B------:R-:W-:Y:S01]  /*8d10*/  SHF.L.U32 R73, R86, 0x10, RZ ;  /* 0x0000001056497819 */ /* 0x000fe200000006ff */
[----:B------:R-:W-:Y:S01]  /*8d20*/  FFMA R7, R71, R70, R7 ;  /* 0x0000004647077223 */ /* 0x000fe20000000007 */
[----:B------:R-:W-:Y:S01]  /*8d30*/  F2FP.BF16.F32.PACK_AB R92, R3, R0 ;  /* 0x00000000035c723e */ /* 0x000fe200000010ff */
[----:B------:R-:W-:Y:S01]  /*8d40*/  FMUL R4, R68, R8 ;  /* 0x0000000844047220 */ /* 0x000fe20000400000 */
[----:B------:R-:W-:Y:S01]  /*8d50*/  LOP3.LUT R70, R86, 0xffff0000, RZ, 0xc0, !PT ;  /* 0xffff000056467812 */ /* 0x000fe200078ec0ff */
[C---:B------:R-:W-:Y:S01]  /*8d60*/  FMUL R0, R68.reuse, R9 ;  /* 0x0000000944007220 */ /* 0x040fe20000400000 */
[----:B------:R-:W-:Y:S01]  /*8d70*/  F2FP.BF16.F32.PACK_AB R93, R7, R6 ;  /* 0x00000006075d723e */ /* 0x000fe200000010ff */
[----:B------:R-:W-:Y:S01]  /*8d80*/  FMUL R3, R68, R10 ;  /* 0x0000000a44037220 */ /* 0x000fe20000400000 */
[C---:B------:R-:W-:Y:S01]  /*8d90*/  FFMA R4, R71.reuse, R73, R4 ;  /* 0x0000004947047223 */ /* 0x040fe20000000004 */
[----:B------:R-:W-:Y:S01]  /*8da0*/  SHF.L.U32 R73, R82, 0x10, RZ ;  /* 0x0000001052497819 */ /* 0x000fe200000006ff */
[----:B------:R-:W-:Y:S01]  /*8db0*/  FMUL R5, R68, R11 ;  /* 0x0000000b44057220 */ /* 0x000fe20000400000 */
[C---:B------:R-:W-:Y:S01]  /*8dc0*/  FFMA R0, R71.reuse, R70, R0 ;  /* 0x0000004647007223 */ /* 0x040fe20000000000 */
[C---:B------:R-:W-:Y:S01]  /*8dd0*/  SHF.L.U32 R70, R80.reuse, 0x10, RZ ;  /* 0x0000001050467819 */ /* 0x040fe200000006ff */
[C---:B------:R-:W-:Y:S01]  /*8de0*/  FFMA R3, R71.reuse, R72, R3 ;  /* 0x0000004847037223 */ /* 0x040fe20000000003 */
[----:B------:R-:W-:Y:S01]  /*8df0*/  LOP3.LUT R72, R80, 0xffff0000, RZ, 0xc0, !PT ;  /* 0xffff000050487812 */ /* 0x000fe200078ec0ff */
[----:B------:R-:W-:Y:S01]  /*8e00*/  FMUL R6, R68, R12 ;  /* 0x0000000c44067220 */ /* 0x000fe20000400000 */
[----:B------:R-:W-:Y:S01]  /*8e10*/  F2FP.BF16.F32.PACK_AB R94, R0, R4 ;  /* 0x00000004005e723e */ /* 0x000fe200000010ff */
[C---:B------:R-:W-:Y:S01]  /*8e20*/  FFMA R5, R71.reuse, R74, R5 ;  /* 0x0000004a47057223 */ /* 0x040fe20000000005 */
[C---:B------:R-:W-:Y:S01]  /*8e30*/  FMUL R7, R68.reuse, R13 ;  /* 0x0000000d44077220 */ /* 0x040fe20000400000 */
[----:B------:R-:W-:Y:S01]  /*8e40*/  FFMA R6, R71, R70, R6 ;  /* 0x0000004647067223 */ /* 0x000fe20000000006 */
[----:B------:R-:W-:Y:S01]  /*8e50*/  SHF.L.U32 R70, R81, 0x10, RZ ;  /* 0x0000001051467819 */ /* 0x000fe200000006ff */
[C---:B------:R-:W-:Y:S01]  /*8e60*/  FMUL R0, R68.reuse, R14 ;  /* 0x0000000e44007220 */ /* 0x040fe20000400000 */
[----:B------:R-:W-:Y:S01]  /*8e70*/  F2FP.BF16.F32.PACK_AB R95, R5, R3 ;  /* 0x00000003055f723e */ /* 0x000fe200000010ff */
[----:B------:R-:W-:Y:S01]  /*8e80*/  FFMA R7, R71, R72, R7 ;  /* 0x0000004847077223 */ /* 0x000fe20000000007 */
[----:B------:R-:W-:Y:S01]  /*8e90*/  LOP3.LUT R72, R81, 0xffff0000, RZ, 0xc0, !PT ;  /* 0xffff000051487812 */ /* 0x000fe200078ec0ff */
[C---:B------:R-:W-:Y:S01]  /*8ea0*/  FMUL R3, R68.reuse, R15 ;  /* 0x0000000f44037220 */ /* 0x040fe20000400000 */
[----:B------:R-:W-:Y:S01]  /*8eb0*/  FMUL R4, R68, R16 ;  /* 0x0000001044047220 */ /* 0x000fe20000400000 */
[C---:B------:R-:W-:Y:S01]  /*8ec0*/  FFMA R0, R71.reuse, R70, R0 ;  /* 0x0000004647007223 */ /* 0x040fe20000000000 */
[----:B------:R-:W-:Y:S01]  /*8ed0*/  LOP3.LUT R70, R82, 0xffff0000, RZ, 0xc0, !PT ;  /* 0xffff000052467812 */ /* 0x000fe200078ec0ff */
[----:B------:R-:W-:Y:S01]  /*8ee0*/  FFMA R3, R71, R72, R3 ;  /* 0x0000004847037223 */ /* 0x000fe20000000003 */
[----:B------:R-:W-:Y:S01]  /*8ef0*/  F2FP.BF16.F32.PACK_AB R108, R7, R6 ;  /* 0x00000006076c723e */ /* 0x000fe200000010ff */
[----:B------:R-:W-:Y:S01]  /*8f00*/  FFMA R4, R71, R73, R4 ;  /* 0x0000004947047223 */ /* 0x000fe20000000004 */
[C---:B------:R-:W-:Y:S01]  /*8f10*/  SHF.L.U32 R73, R83.reuse, 0x10, RZ ;  /* 0x0000001053497819 */ /* 0x040fe200000006ff */
[C---:B------:R-:W-:Y:S01]  /*8f20*/  FMUL R5, R68.reuse, R17 ;  /* 0x0000001144057220 */ /* 0x040fe20000400000 */
[----:B------:R-:W-:Y:S01]  /*8f30*/  LOP3.LUT R72, R83, 0xffff0000, RZ, 0xc0, !PT ;  /* 0xffff000053487812 */ /* 0x000fe200078ec0ff */
[C---:B------:R-:W-:Y:S01]  /*8f40*/  FMUL R6, R68.reuse, R18 ;  /* 0x0000001244067220 */ /* 0x040fe20000400000 */
[----:B------:R-:W-:Y:S01]  /*8f50*/  F2FP.BF16.F32.PACK_AB R109, R3, R0 ;  /* 0x00000000036d723e */ /* 0x000fe200000010ff */
[----:B------:R-:W-:Y:S01]  /*8f60*/  FMUL R7, R68, R19 ;  /* 0x0000001344077220 */ /* 0x000fe20000400000 */
[C---:B------:R-:W-:Y:S01]  /*8f70*/  FFMA R5, R71.reuse, R70, R5 ;  /* 0x0000004647057223 */ /* 0x040fe20000000005 */
[C---:B------:R-:W-:Y:S01]  /*8f80*/  SHF.L.U32 R70, R88.reuse, 0x10, RZ ;  /* 0x0000001058467819 */ /* 0x040fe200000006ff */
[----:B------:R-:W-:Y:S01]  /*8f90*/  FFMA R6, R71, R73, R6 ;  /* 0x0000004947067223 */ /* 0x000fe20000000006 */
[----:B------:R-:W-:Y:S01]  /*8fa0*/  SHF.L.U32 R73, R91, 0x10, RZ ;  /* 0x000000105b497819 */ /* 0x000fe200000006ff */
        /* <DEDUP_REMOVED lines=8> */
[----:B------:R-:W-:Y:S01]  /*9030*/  FFMA R3, R71, R72, R3 ;  /* 0x0000004847037223 */ /* 0x000fe20000000003 */
[----:B------:R-:W-:Y:S01]  /*9040*/  LOP3.LUT R72, R91, 0xffff0000, RZ, 0xc0, !PT ;  /* 0xffff00005b487812 */ /* 0x000fe200078ec0ff */
[C---:B------:R-:W-:Y:S01]  /*9050*/  FMUL R4, R68.reuse, R22 ;  /* 0x0000001644047220 */ /* 0x040fe20000400000 */
[----:B------:R3:W-:Y:S01]  /*9060*/  STS.128 [R166+UR46+0x4400], R92 ;  /* 0x0044005ca6007988 */ /* 0x0007e20008000c2e */
[C---:B------:R-:W-:Y:S01]  /*9070*/  FMUL R5, R68.reuse, R23 ;  /* 0x0000001744057220 */ /* 0x040fe20000400000 */
[----:B------:R-:W-:Y:S01]  /*9080*/  F2FP.BF16.F32.PACK_AB R116, R3, R0 ;  /* 0x000000000374723e */ /* 0x000fe200000010ff */
[----:B------:R-:W-:Y:S01]  /*9090*/  FFMA R4, R71, R70, R4 ;  /* 0x0000004647047223 */ /* 0x000fe20000000004 */
[----:B------:R-:W-:Y:S01]  /*90a0*/  LOP3.LUT R0, R89, 0xffff0000, RZ, 0xc0, !PT ;  /* 0xffff000059007812 */ /* 0x000fe200078ec0ff */
[----:B------:R-:W-:Y:S01]  /*90b0*/  FMUL R6, R68, R24 ;  /* 0x0000001844067220 */ /* 0x000fe20000400000 */
[----:B------:R-:W-:Y:S01]  /*90c0*/  SHF.L.U32 R3, R90, 0x10, RZ ;  /* 0x000000105a037819 */ /* 0x000fe200000006ff */
[----:B------:R-:W-:Y:S01]  /*90d0*/  FMUL R7, R68, R25 ;  /* 0x0000001944077220 */ /* 0x000fe20000400000 */
[----:B------:R-:W-:Y:S01]  /*90e0*/  LOP3.LUT R70, R90, 0xffff0000, RZ, 0xc0, !PT ;  /* 0xffff00005a467812 */ /* 0x000fe200078ec0ff */
        /* <DEDUP_REMOVED lines=21> */
[----:B------:R4:W-:Y:S01]  /*9240*/  STS.128 [R165+0x4400], R108 ;  /* 0x0044006ca5007388 */ /* 0x0009e20000000c00 */
[----:B------:R-:W-:Y:S01]  /*9250*/  FFMA R11, R71, R70, R11 ;  /* 0x00000046470b7223 */ /* 0x000fe2000000000b */
[----:B------:R-:W-:Y:S01]  /*9260*/  LOP3.LUT R70, R99, 0xffff0000, RZ, 0xc0, !PT ;  /* 0xffff000063467812 */ /* 0x000fe200078ec0ff */
[C---:B------:R-:W-:Y:S01]  /*9270*/  FFMA R12, R71.reuse, R3, R12 ;  /* 0x00000003470c7223 */ /* 0x040fe2000000000c */
[C---:B------:R-:W-:Y:S01]  /*9280*/  SHF.L.U32 R3, R98.reuse, 0x10, RZ ;  /* 0x0000001062037819 */ /* 0x040fe200000006ff */
[----:B------:R-:W-:Y:S01]  /*9290*/  FFMA R13, R71, R0, R13 ;  /* 0x00000000470d7223 */ /* 0x000fe2000000000d */
[----:B------:R-:W-:Y:S01]  /*92a0*/  LOP3.LUT R0, R98, 0xffff0000, RZ, 0xc0, !PT ;  /* 0xffff000062007812 */ /* 0x000fe200078ec0ff */
[C---:B------:R-:W-:Y:S01]  /*92b0*/  FMUL R14, R68.reuse, R32 ;  /* 0x00000020440e7220 */ /* 0x040fe20000400000 */
[----:B---3--:R-:W-:Y:S01]  /*92c0*/  F2FP.BF16.F32.PACK_AB R92, R11, R10 ;  /* 0x0000000a0b5c723e */ /* 0x008fe200000010ff */
[C---:B------:R-:W-:Y:S01]  /*92d0*/  FMUL R15, R68.reuse, R33 ;  /* 0x00000021440f7220 */ /* 0x040fe20000400000 */
[----:B------:R-:W-:Y:S01]  /*92e0*/  F2FP.BF16.F32.PACK_AB R93, R13, R12 ;  /* 0x0000000c0d5d723e */ /* 0x000fe200000010ff */
        /* <DEDUP_REMOVED lines=14> */
[----:B------:R-:W-:Y:S01]  /*93d0*/  FMUL R20, R68, R38 ;  /* 0x0000002644147220 */ /* 0x000fe20000400000 */
[----:B------:R-:W-:Y:S01]  /*93e0*/  FFMA R18, R71, R0, R18 ;  /* 0x0000000047127223 */ /* 0x000fe20000000012 */
[----:B------:R-:W-:Y:S01]  /*93f0*/  LOP3.LUT R0, R105, 0xffff0000, RZ, 0xc0, !PT ;  /* 0xffff000069007812 */ /* 0x000fe200078ec0ff */
[C---:B------:R-:W-:Y:S01]  /*9400*/  FFMA R19, R71.reuse, R70, R19 ;  /* 0x0000004647137223 */ /* 0x040fe20000000013 */
[C---:B------:R-:W-:Y:S01]  /*9410*/  LOP3.LUT R70, R106.reuse, 0xffff0000, RZ, 0xc0, !PT ;  /* 0xffff00006a467812 */ /* 0x040fe200078ec0ff */
[----:B------:R-:W-:Y:S01]  /*9420*/  FFMA R20, R71, R3, R20 ;  /* 0x0000000347147223 */ /* 0x000fe20000000014 */
[----:B------:R-:W-:Y:S01]  /*9430*/  SHF.L.U32 R3, R106, 0x10, RZ ;  /* 0x000000106a037819 */ /* 0x000fe200000006ff */
[C---:B------:R-:W-:Y:S01]  /*9440*/  FMUL R21, R68.reuse, R39 ;  /* 0x0000002744157220 */ /* 0x040fe20000400000 */
[----:B----4-:R-:W-:Y:S01]  /*9450*/  F2FP.BF16.F32.PACK_AB R108, R19, R18 ;  /* 0x00000012136c723e */ /* 0x010fe200000010ff */
[C---:B------:R-:W-:Y:S01]  /*9460*/  FMUL R22, R68.reuse, R40 ;  /* 0x0000002844167220 */ /* 0x040fe20000400000 */
[----:B------:R-:W-:Y:S01]  /*9470*/  STS.128 [R164+0x4400], R116 ;  /* 0x00440074a4007388 */ /* 0x000fe20000000c00 */
[C---:B------:R-:W-:Y:S01]  /*9480*/  FMUL R23, R68.reuse, R41 ;  /* 0x0000002944177220 */ /* 0x040fe20000400000 */
[----:B------:R-:W-:Y:S01]  /*9490*/  FMUL R24, R68, R42 ;  /* 0x0000002a44187220 */ /* 0x000fe20000400000 */
[C---:B------:R-:W-:Y:S01]  /*94a0*/  FFMA R21, R71.reuse, R0, R21 ;  /* 0x0000000047157223 */ /* 0x040fe20000000015 */
[----:B------:R-:W-:Y:S01]  /*94b0*/  SHF.L.U32 R0, R112, 0x10, RZ ;  /* 0x0000001070007819 */ /* 0x000fe200000006ff */
[----:B------:R-:W-:Y:S01]  /*94c0*/  FMUL R25, R68, R43 ;  /* 0x0000002b44197220 */ /* 0x000fe20000400000 */
[----:B------:R-:W-:Y:S01]  /*94d0*/  FFMA R22, R71, R3, R22 ;  /* 0x0000000347167223 */ /* 0x000fe20000000016 */
[----:B------:R-:W-:Y:S01]  /*94e0*/  SHF.L.U32 R3, R113, 0x10, RZ ;  /* 0x0000001071037819 */ /* 0x000fe200000006ff */
[----:B------:R-:W-:Y:S01]  /*94f0*/  FFMA R23, R71, R70, R23 ;  /* 0x0000004647177223 */ /* 0x000fe20000000017 */
[----:B------:R-:W-:Y:S01]  /*9500*/  LOP3.LUT R70, R112, 0xffff0000, RZ, 0xc0, !PT ;  /* 0xffff000070467812 */ /* 0x000fe200078ec0ff */
[C---:B------:R-:W-:Y:S01]  /*9510*/  FMUL R26, R68.reuse, R44 ;  /* 0x0000002c441a7220 */ /* 0x040fe20000400000 */
[----:B------:R-:W-:Y:S01]  /*9520*/  F2FP.BF16.F32.PACK_AB R109, R21, R20 ;  /* 0x00000014156d723e */ /* 0x000fe200000010ff */
[----:B------:R-:W-:Y:S01]  /*9530*/  FFMA R24, R71, R73, R24 ;  /* 0x0000004947187223 */ /* 0x000fe20000000018 */
[----:B------:R-:W-:Y:S01]  /*9540*/  F2FP.BF16.F32.PACK_AB R110, R23, R22 ;  /* 0x00000016176e723e */ /* 0x000fe200000010ff */
[----:B------:R-:W-:Y:S01]  /*9550*/  FFMA R25, R71, R72, R25 ;  /* 0x0000004847197223 */ /* 0x000fe20000000019 */
[----:B------:R-:W-:Y:S01]  /*9560*/  SHF.L.U32 R73, R115, 0x10, RZ ;  /* 0x0000001073497819 */ /* 0x000fe200000006ff */
[C---:B------:R-:W-:Y:S01]  /*9570*/  FMUL R27, R68.reuse, R45 ;  /* 0x0000002d441b7220 */ /* 0x040fe20000400000 */
[----:B------:R-:W-:Y:S01]  /*9580*/  LOP3.LUT R72, R131, 0xffff0000, RZ, 0xc0, !PT ;  /* 0xffff000083487812 */ /* 0x000fe200078ec0ff */
[----:B------:R-:W-:Y:S01]  /*9590*/  FMUL R28, R68, R46 ;  /* 0x0000002e441c7220 */ /* 0x000fe20000400000 */
[----:B------:R-:W-:Y:S01]  /*95a0*/  F2FP.BF16.F32.PACK_AB R111, R25, R24 ;  /* 0x00000018196f723e */ /* 0x000fe200000010ff */
[----:B------:R3:W-:Y:S01]  /*95b0*/  STS.128 [R163+0x4400], R92 ;  /* 0x0044005ca3007388 */ /* 0x0007e20000000c00 */
        /* <DEDUP_REMOVED lines=12> */
[----:B------:R4:W-:Y:S01]  /*9680*/  STS.128 [R150+0x4400], R108 ;  /* 0x0044006c96007388 */ /* 0x0009e20000000c00 */
[----:B------:R-:W-:Y:S01]  /*9690*/  FMUL R33, R68, R51 ;  /* 0x0000003344217220 */ /* 0x000fe20000400000 */
[C---:B------:R-:W-:Y:S01]  /*96a0*/  FFMA R30, R71.reuse, R3, R30 ;  /* 0x00000003471e7223 */ /* 0x040fe2000000001e */
[C---:B------:R-:W-:Y:S01]  /*96b0*/  SHF.L.U32 R3, R120.reuse, 0x10, RZ ;  /* 0x0000001078037819 */ /* 0x040fe200000006ff */
[C---:B------:R-:W-:Y:S01]  /*96c0*/  FFMA R31, R71.reuse, R70, R31 ;  /* 0x00000046471f7223 */ /* 0x040fe2000000001f */
[----:B------:R-:W-:Y:S01]  /*96d0*/  LOP3.LUT R70, R120, 0xffff0000, RZ, 0xc0, !PT ;  /* 0xffff000078467812 */ /* 0x000fe200078ec0ff */
[----:B------:R-:W-:Y:S01]  /*96e0*/  FFMA R32, R71, R73, R32 ;  /* 0x0000004947207223 */ /* 0x000fe20000000020 */
        /* <DEDUP_REMOVED lines=9> */
[----:B------:R-:W-:Y:S01]  /*9780*/  FFMA R35, R71, R70, R35 ;  /* 0x0000004647237223 */ /* 0x000fe20000000023 */
[----:B------:R-:W-:Y:S01]  /*9790*/  LOP3.LUT R70, R123, 0xffff0000, RZ, 0xc0, !PT ;  /* 0xffff00007b467812 */ /* 0x000fe200078ec0ff */
[----:B------:R-:W-:Y:S01]  /*97a0*/  FFMA R36, R71, R73, R36 ;  /* 0x0000004947247223 */ /* 0x000fe20000000024 */
[----:B------:R-:W-:Y:S01]  /*97b0*/  SHF.L.U32 R73, R123, 0x10, RZ ;  /* 0x000000107b497819 */ /* 0x000fe200000006ff */
[----:B------:R-:W-:Y:S01]  /*97c0*/  FFMA R37, R71, R0, R37 ;  /* 0x0000000047257223 */ /* 0x000fe20000000025 */
[----:B------:R-:W-:Y:S01]  /*97d0*/  LOP3.LUT R0, R122, 0xffff0000, RZ, 0xc0, !PT ;  /* 0xffff00007a007812 */ /* 0x000fe200078ec0ff */
[C---:B------:R-:W-:Y:S01]  /*97e0*/  FMUL R38, R68.reuse, R56 ;  /* 0x0000003844267220 */ /* 0x040fe20000400000 */
[----:B---3--:R-:W-:Y:S01]  /*97f0*/  F2FP.BF16.F32.PACK_AB R92, R27, R26 ;  /* 0x0000001a1b5c723e */ /* 0x008fe200000010ff */
[C---:B------:R-:W-:Y:S01]  /*9800*/  FMUL R39, R68.reuse, R57 ;  /* 0x0000003944277220 */ /* 0x040fe20000400000 */
[----:B------:R-:W-:Y:S01]  /*9810*/  F2FP.BF16.F32.PACK_AB R93, R29, R28 ;  /* 0x0000001c1d5d723e */ /* 0x000fe200000010ff */
[C---:B------:R-:W-:Y:S01]  /*9820*/  FMUL R40, R68.reuse, R58 ;  /* 0x0000003a44287220 */ /* 0x040fe20000400000 */
[----:B------:R-:W-:Y:S01]  /*9830*/  F2FP.BF16.F32.PACK_AB R94, R31, R30 ;  /* 0x0000001e1f5e723e */ /* 0x000fe200000010ff */
[----:B------:R-:W-:Y:S01]  /*9840*/  FMUL R41, R68, R59 ;  /* 0x0000003b44297220 */ /* 0x000fe20000400000 */
[----:B------:R-:W-:Y:S01]  /*9850*/  F2FP.BF16.F32.PACK_AB R95, R33, R32 ;  /* 0x00000020215f723e */ /* 0x000fe200000010ff */
[----:B------:R-:W-:Y:S01]  /*9860*/  FFMA R38, R71, R3, R38 ;  /* 0x0000000347267223 */ /* 0x000fe20000000026 */
[----:B------:R-:W-:Y:S01]  /*9870*/  SHF.L.U32 R3, R129, 0x10, RZ ;  /* 0x0000001081037819 */ /* 0x000fe200000006ff */
[----:B------:R-:W-:Y:S01]  /*9880*/  FFMA R39, R71, R0, R39 ;  /* 0x0000000047277223 */ /* 0x000fe20000000027 */
[C---:B------:R-:W-:Y:S01]  /*9890*/  SHF.L.U32 R0, R128.reuse, 0x10, RZ ;  /* 0x0000001080007819 */ /* 0x040fe200000006ff */
[----:B------:R3:W-:Y:S01]  /*98a0*/  STS.128 [R162+0x4400], R92 ;  /* 0x0044005ca2007388 */ /* 0x0007e20000000c00 */
[----:B----4-:R-:W-:Y:S01]  /*98b0*/  F2FP.BF16.F32.PACK_AB R108, R35, R34 ;  /* 0x00000022236c723e */ /* 0x010fe200000010ff */
[----:B------:R-:W-:Y:S01]  /*98c0*/  FFMA R40, R71, R73, R40 ;  /* 0x0000004947287223 */ /* 0x000fe20000000028 */
[----:B------:R-:W-:Y:S01]  /*98d0*/  SHF.L.U32 R73, R131, 0x10, RZ ;  /* 0x0000001083497819 */ /* 0x000fe200000006ff */
[----:B------:R-:W-:Y:S01]  /*98e0*/  FFMA R41, R71, R70, R41 ;  /* 0x0000004647297223 */ /* 0x000fe20000000029 */
[----:B------:R-:W-:Y:S01]  /*98f0*/  LOP3.LUT R70, R128, 0xffff0000, RZ, 0xc0, !PT ;  /* 0xffff000080467812 */ /* 0x000fe200078ec0ff */
[C---:B------:R-:W-:Y:S01]  /*9900*/  FMUL R42, R68.reuse, R60 ;  /* 0x0000003c442a7220 */ /* 0x040fe20000400000 */
[----:B------:R-:W-:Y:S01]  /*9910*/  F2FP.BF16.F32.PACK_AB R109, R37, R36 ;  /* 0x00000024256d723e */ /* 0x000fe200000010ff */
[C---:B------:R-:W-:Y:S01]  /*9920*/  FMUL R43, R68.reuse, R61 ;  /* 0x0000003d442b7220 */ /* 0x040fe20000400000 */
[C---:B------:R-:W-:Y:S01]  /*9930*/  FMUL R44, R68.reuse, R62 ;  /* 0x0000003e442c7220 */ /* 0x040fe20000400000 */
[----:B------:R-:W-:Y:S01]  /*9940*/  FFMA R42, R71, R0, R42 ;  /* 0x00000000472a7223 */ /* 0x000fe2000000002a */
[----:B------:R-:W-:Y:S01]  /*9950*/  LOP3.LUT R0, R129, 0xffff0000, RZ, 0xc0, !PT ;  /* 0xffff000081007812 */ /* 0x000fe200078ec0ff */
[C---:B------:R-:W-:Y:S01]  /*9960*/  FFMA R43, R71.reuse, R70, R43 ;  /* 0x00000046472b7223 */ /* 0x040fe2000000002b */
[C---:B------:R-:W-:Y:S01]  /*9970*/  FFMA R44, R71.reuse, R3, R44 ;  /* 0x00000003472c7223 */ /* 0x040fe2000000002c */
[----:B------:R-:W-:Y:S01]  /*9980*/  FMUL R45, R68, R63 ;  /* 0x0000003f442d7220 */ /* 0x000fe20000400000 */
[----:B------:R-:W-:Y:S01]  /*9990*/  SHF.L.U32 R3, R130, 0x10, RZ ;  /* 0x0000001082037819 */ /* 0x000fe200000006ff */
[----:B------:R-:W-:Y:S01]  /*99a0*/  FMUL R46, R68, R64 ;  /* 0x00000040442e7220 */ /* 0x000fe20000400000 */
[----:B------:R-:W-:Y:S01]  /*99b0*/  LOP3.LUT R70, R130, 0xffff0000, RZ, 0xc0, !PT ;  /* 0xffff000082467812 */ /* 0x000fe200078ec0ff */
[C---:B------:R-:W-:Y:S01]  /*99c0*/  FMUL R47, R68.reuse, R65 ;  /* 0x00000041442f7220 */ /* 0x040fe20000400000 */
[C---:B------:R-:W-:Y:S01]  /*99d0*/  FMUL R48, R68.reuse, R66 ;  /* 0x0000004244307220 */ /* 0x040fe20000400000 */
[----:B------:R-:W-:Y:S01]  /*99e0*/  FFMA R45, R71, R0, R45 ;  /* 0x00000000472d7223 */ /* 0x000fe2000000002d */
[----:B------:R-:W-:Y:S01]  /*99f0*/  FMUL R49, R68, R67 ;  /* 0x0000004344317220 */ /* 0x000fe20000400000 */
[----:B------:R-:W-:Y:S01]  /*9a00*/  F2FP.BF16.F32.PACK_AB R110, R39, R38 ;  /* 0x00000026276e723e */ /* 0x000fe200000010ff */
[----:B------:R-:W-:Y:S01]  /*9a10*/  FFMA R46, R71, R3, R46 ;  /* 0x00000003472e7223 */ /* 0x000fe2000000002e */
[----:B------:R-:W-:Y:S01]  /*9a20*/  F2FP.BF16.F32.PACK_AB R111, R41, R40 ;  /* 0x00000028296f723e */ /* 0x000fe200000010ff */
[C---:B------:R-:W-:Y:S01]  /*9a30*/  FFMA R47, R71.reuse, R70, R47 ;  /* 0x00000046472f7223 */ /* 0x040fe2000000002f */
[C---:B------:R-:W-:Y:S01]  /*9a40*/  FFMA R48, R71.reuse, R73, R48 ;  /* 0x0000004947307223 */ /* 0x040fe20000000030 */
[----:B------:R-:W-:Y:S01]  /*9a50*/  FFMA R49, R71, R72, R49 ;  /* 0x0000004847317223 */ /* 0x000fe20000000031 */
[----:B------:R-:W-:Y:S01]  /*9a60*/  F2FP.BF16.F32.PACK_AB R72, R43, R42 ;  /* 0x0000002a2b48723e */ /* 0x000fe200000010ff */
[----:B------:R3:W-:Y:S01]  /*9a70*/  STS.128 [R161+0x4400], R108 ;  /* 0x0044006ca1007388 */ /* 0x0007e20000000c00 */
[----:B------:R-:W-:Y:S02]  /*9a80*/  F2FP.BF16.F32.PACK_AB R73, R45, R44 ;  /* 0x0000002c2d49723e */ /* 0x000fe400000010ff */
[----:B------:R-:W-:Y:S02]  /*9a90*/  F2FP.BF16.F32.PACK_AB R74, R47, R46 ;  /* 0x0000002e2f4a723e */ /* 0x000fe400000010ff */
[----:B------:R-:W-:Y:S02]  /*9aa0*/  F2FP.BF16.F32.PACK_AB R75, R49, R48 ;  /* 0x00000030314b723e */ /* 0x000fe400000010ff */
[----:B------:R-:W-:Y:S02]  /*9ab0*/  MOV R0, UR52 ;  /* 0x0000003400007c02 */ /* 0x000fe40008000f00 */
[----:B------:R-:W-:Y:S01]  /*9ac0*/  @P6 SHF.L.U32 R70, R152, 0x1f, RZ ;  /* 0x0000001f98466819 */ /* 0x000fe200000006ff */
[----:B------:R3:W-:Y:S01]  /*9ad0*/  STS.128 [R160+0x4400], R72 ;  /* 0x00440048a0007388 */ /* 0x0007e20000000c00 */
[----:B------:R-:W-:Y:S04]  /*9ae0*/  @P6 LEA R0, R0, UR46, 0x3 ;  /* 0x0000002e00006c11 */ /* 0x000fe8000f8e18ff */
[----:B------:R-:W-:Y:S01]  /*9af0*/  @P6 IADD3 R0, PT, PT, R0, 0xa0, RZ ;  /* 0x000000a000006810 */ /* 0x000fe20007ffe0ff */
[----:B------:R-:W-:Y:S01]  /*9b00*/  @!PT LDS RZ, [RZ] ;  /* 0x00000000fffff984 */ /* 0x000fe20000000800 */
[----:B------:R-:W-:Y:S01]  /*9b10*/  @!PT LDS RZ, [RZ] ;  /* 0x00000000fffff984 */ /* 0x000fe20000000800 */
[----:B------:R-:W-:Y:S01]  /*9b20*/  @!PT LDS RZ, [RZ] ;  /* 0x00000000fffff984 */ /* 0x000fe20000000800 */
[----:B------:R-:W-:Y:S01]  /*9b30*/  @!PT LDS RZ, [RZ] ;  /* 0x00000000fffff984 */ /* 0x000fe20000000800 */
[----:B------:R4:W-:Y:S06]  /*9b40*/  MEMBAR.ALL.CTA ;  /* 0x0000000000007992 */ /* 0x0009ec0000008000 */
[----:B----4-:R-:W4:Y:S01]  /*9b50*/  FENCE.VIEW.ASYNC.S ;  /* 0x00000000000073c6 */ /* 0x010f220000000000 */
[----:B-1----:R-:W-:Y:S01]  /*9b60*/  @P6 PRMT R0, R167, 0x654, R0 ;  /* 0x00000654a7006816 */ /* 0x002fe20000000000 */
[----:B----4-:R-:W-:Y:S06]  /*9b70*/  BAR.SYNC.DEFER_BLOCKING 0x1, 0x80 ;  /* 0x0042000000007b1d */ /* 0x010fec0000010000 */
[----:B------:R-:W-:Y:S05]  /*9b80*/  @P0 BRA `(.L_x_131) ;  /* 0x0000000000280947 */ /* 0x000fea0003800000 */
[----:B------:R-:W1:Y:S01]  /*9b90*/  LDCU.64 UR6, c[0x0][0x348] ;  /* 0x00006900ff0677ac */ /* 0x000e620008000a00 */
[----:B------:R-:W-:Y:S02]  /*9ba0*/  UIADD3 UR9, UPT, UPT, UR53, UR40, URZ ;  /* 0x0000002835097290 */ /* 0x000fe4000fffe0ff */
[----:B------:R-:W-:Y:S01]  /*9bb0*/  UIADD3 UR8, UPT, UPT, UR46, 0x4400, URZ ;  /* 0x000044002e087890 */ /* 0x000fe2000fffe0ff */
[----:B------:R-:W-:Y:S01]  /*9bc0*/  UMOV UR10, UR50 ;  /* 0x00000032000a7c82 */ /* 0x000fe20008000000 */
[----:B------:R-:W-:Y:S01]  /*9bd0*/  UMOV UR11, UR36 ;  /* 0x00000024000b7c82 */ /* 0x000fe20008000000 */
[----:B-1----:R-:W-:Y:S04]  /*9be0*/  UIADD3 UR4, UP0, UPT, UR6, 0xa80, URZ ;  /* 0x00000a8006047890 */ /* 0x002fe8000ff1e0ff */
[----:B------:R-:W-:Y:S09]  /*9bf0*/  UIADD3.X UR5, UPT, UPT, URZ, UR7, URZ, UP0, !UPT ;  /* 0x00000007ff057290 */ /* 0x000ff200087fe4ff */
[----:B------:R1:W-:Y:S01]  /*9c00*/  UTMASTG.3D [UR8], [UR4] ;  /* 0x00000008040073b5 */ /* 0x0003e20008010000 */
[----:B------:R0:W-:Y:S01]  /*9c10*/  UTMACMDFLUSH ;  /* 0x00000000000079b7 */ /* 0x0001e20000000000 */
[----:B-1----:R-:W-:Y:S04]  /*9c20*/  DEPBAR.LE SB0, 0x1 ;  /* 0x000080400000791a */ /* 0x002fe80000000000 */
.L_x_131:
[----:B------:R-:W-:Y:S05]  /*9c30*/  BSYNC.RECONVERGENT B0 ;  /* 0x0000000000007941 */ /* 0x000fea0003800200 */
.L_x_130:
[----:B------:R-:W-:Y:S01]  /*9c40*/  BAR.SYNC.DEFER_BLOCKING 0x1, 0x80 ;  /* 0x0042000000007b1d */ /* 0x000fe20000010000 */
[----:B------:R-:W-:Y:S02]  /*9c50*/  UIADD3 UR5, UPT, UPT, UR52, 0x1, URZ ;  /* 0x0000000134057890 */ /* 0x000fe4000fffe0ff */
[----:B------:R-:W-:Y:S02]  /*9c60*/  UISETP.NE.AND UP0, UPT, UR39, URZ, UPT ;  /* 0x000000ff2700728c */ /* 0x000fe4000bf05270 */
[----:B------:R-:W-:Y:S04]  /*9c70*/  UISETP.NE.AND UP1, UPT, UR5, 0x4, UPT ;  /* 0x000000040500788c */ /* 0x000fe8000bf25270 */
[----:B------:R-:W-:Y:S01]  /*9c80*/  USEL UR47, UR5, URZ, UP1 ;  /* 0x000000ff052f7287 */ /* 0x000fe20008800000 */
[----:B------:R1:W-:Y:S01]  /*9c90*/  @P6 SYNCS.ARRIVE.TRANS64.RED.A1T0 RZ, [R0+URZ], RZ ;  /* 0x000000ff00ff69a7 */ /* 0x0003e200081004ff */
[----:B------:R-:W-:Y:S01]  /*9ca0*/  UMOV UR4, 0x40 ;  /* 0x0000004000047882 */ /* 0x000fe20000000000 */
[----:B------:R-:W-:Y:S01]  /*9cb0*/  BSSY B1, `(.L_x_132) ;  /* 0x0000021000017945 */ /* 0x000fe20003800000 */
[----:B------:R-:W-:Y:S01]  /*9cc0*/  USEL UR40, UR4, 0x80, !UP0 ;  /* 0x0000008004287887 */ /* 0x000fe2000c000000 */
[----:B------:R-:W4:Y:S02]  /*9cd0*/  @P6 SYNCS.PHASECHK.TRANS64.TRYWAIT P0, [R103+URZ+0x80], R70 ;  /* 0x00008046670065a7 */ /* 0x000f2400080011ff */
[----:B----4-:R-:W-:Y:S01]  /*9ce0*/  @P6 SEL R100, RZ, 0x1, !P0 ;  /* 0x00000001ff646807 */ /* 0x010fe20004000000 */
[----:B-1----:R-:W-:Y:S08]  /*9cf0*/  @!P6 BRA `(.L_x_133) ;  /* 0x000000000070e947 */ /* 0x002ff00003800000 */
[----:B------:R-:W-:Y:S01]  /*9d00*/  ISETP.NE.AND P1, PT, R102, RZ, PT ;  /* 0x000000ff6600720c */ /* 0x000fe20003f25270 */
[----:B------:R-:W-:Y:S01]  /*9d10*/  BSSY B0, `(.L_x_134) ;  /* 0x000000b000007945 */ /* 0x000fe20003800000 */
[----:B------:R-:W-:Y:S11]  /*9d20*/  ISETP.NE.AND P0, PT, R100, RZ, PT ;  /* 0x000000ff6400720c */ /* 0x000ff60003f05270 */
[----:B------:R-:W-:Y:S05]  /*9d30*/  @P1 IMAD R5, R77, 0x4000, R166 ;  /* 0x000040004d051824 */ /* 0x000fea00078e02a6 */
[----:B------:R-:W-:Y:S04]  /*9d40*/  @P1 IADD3 R6, PT, PT, R5, UR46, RZ ;  /* 0x0000002e05061c10 */ /* 0x000fe8000fffe0ff */
[----:B------:R-:W-:Y:S01]  /*9d50*/  @P1 IADD3 R4, PT, PT, R79, R6, RZ ;  /* 0x000000064f041210 */ /* 0x000fe20007ffe0ff */
[--C-:B------:R-:W-:Y:S02]  /*9d60*/  @P1 IMAD.IADD R0, R78, 0x1, R6.reuse ;  /* 0x000000014e001824 */ /* 0x100fe400078e0206 */
[----:B------:R-:W-:Y:S01]  /*9d70*/  @P1 IMAD.IADD R3, R101, 0x1, R6 ;  /* 0x0000000165031824 */ /* 0x000fe200078e0206 */
[----:B------:R-:W-:Y:S06]  /*9d80*/  @P0 BRA `(.L_x_135) ;  /* 0x00000000000c0947 */ /* 0x000fec0003800000 */
[----:B------:R-:W-:Y:S04]  /*9d90*/  SHF.L.U32 R6, R152, 0x1f, RZ ;  /* 0x0000001f98067819 */ /* 0x000fe800000006ff */
[----:B------:R-:W1:Y:S02]  /*9da0*/  SYNCS.PHASECHK.TRANS64.TRYWAIT P0, [R103+URZ+0x80], R6 ;  /* 0x00008006670075a7 */ /* 0x000e6400080011ff */
[----:B-1----:R-:W-:Y:S05]  /*9db0*/  @!P0 BRA `(.L_x_136) ;  /* 0x0000003400e08947 */ /* 0x002fea0003800000 */
.L_x_135:
[----:B------:R-:W-:Y:S05]  /*9dc0*/  BSYNC B0 ;  /* 0x0000000000007941 */ /* 0x000fea0003800000 */
.L_x_134:
[----:B------:R-:W-:Y:S01]  /*9dd0*/  ISETP.NE.AND P0, PT, R102, RZ, PT ;  /* 0x000000ff6600720c */ /* 0x000fe20003f05270 */
[----:B------:R-:W-:Y:S11]  /*9de0*/  VIADD R77, R77, 0x1 ;  /* 0x000000014d4d7836 */ /* 0x000ff60000000000 */
[----:B------:R-:W-:Y:S01]  /*9df0*/  @!UPT UIADD3 URZ, UPT, UPT, URZ, URZ, URZ ;  /* 0x000000fffffff290 */ /* 0x000fe2000fffe0ff */
[----:B------:R4:W2:Y:S01]  /*9e00*/  @P0 LDS.128 R84, [R5+UR46+0x400] ;  /* 0x0004002e05540984 */ /* 0x0008a20008000c00 */
[--C-:B-1----:R-:W-:Y:S01]  /*9e10*/  @P0 IMAD.IADD R6, R79, 0x1, R0.reuse ;  /* 0x000000014f060824 */ /* 0x102fe200078e0200 */
[C---:B------:R-:W-:Y:S01]  /*9e20*/  @P0 IADD3 R7, PT, PT, R101.reuse, R4, RZ ;  /* 0x0000000465070210 */ /* 0x040fe20007ffe0ff */
[C---:B------:R-:W-:Y:S01]  /*9e30*/  @P0 IMAD.IADD R8, R101.reuse, 0x1, R0 ;  /* 0x0000000165080824 */ /* 0x040fe200078e0200 */
[----:B------:R4:W1:Y:S02]  /*9e40*/  @P0 LDS.128 R80, [R3+0x400] ;  /* 0x0004000003500984 */ /* 0x0008640000000c00 */
[----:B------:R-:W-:Y:S02]  /*9e50*/  @P0 IADD3 R9, PT, PT, R101, R6, RZ ;  /* 0x0000000665090210 */ /* 0x000fe40007ffe0ff */
[----:B------:R4:W1:Y:S04]  /*9e60*/  @P0 LDS.128 R88, [R4+0x400] ;  /* 0x0004000004580984 */ /* 0x0008680000000c00 */
[----:B------:R4:W1:Y:S04]  /*9e70*/  @P0 LDS.128 R96, [R7+0x400] ;  /* 0x0004000007600984 */ /* 0x0008680000000c00 */
[----:B------:R4:W1:Y:S04]  /*9e80*/  @P0 LDS.128 R104, [R0+0x400] ;  /* 0x0004000000680984 */ /* 0x0008680000000c00 */
[----:B------:R4:W1:Y:S04]  /*9e90*/  @P0 LDS.128 R112, [R8+0x400] ;  /* 0x0004000008700984 */ /* 0x0008680000000c00 */
[----:B------:R4:W1:Y:S04]  /*9ea0*/  @P0 LDS.128 R120, [R6+0x400] ;  /* 0x0004000006780984 */ /* 0x0008680000000c00 */
[----:B------:R4:W1:Y:S02]  /*9eb0*/  @P0 LDS.128 R128, [R9+0x400] ;  /* 0x0004000009800984 */ /* 0x0008640000000c00 */
.L_x_133:
[----:B------:R-:W-:Y:S05]  /*9ec0*/  BSYNC B1 ;  /* 0x0000000000017941 */ /* 0x000fea0003800000 */
.L_x_132:
        /* <DEDUP_REMOVED lines=21> */
.L_x_137:
[----:B--2---:R-:W-:Y:S01]  /*a020*/  SHF.L.U32 R70, R84, 0x10, RZ ;  /* 0x0000001054467819 */ /* 0x004fe200000006ff */
[----:B------:R-:W-:Y:S05]  /*a030*/  WARPSYNC.ALL ;  /* 0x0000000000007948 */ /* 0x000fea0003800000 */
[----:B------:R-:W-:Y:S01]  /*a040*/  R2UR UR4, R16 ;  /* 0x00000000100472ca */ /* 0x000fe200000e0000 */
[----:B------:R-:W-:Y:S01]  /*a050*/  BSSY.RECONVERGENT B0, `(.L_x_138) ;  /* 0x0000103000007945 */ /* 0x000fe20003800200 */
[----:B---3--:R-:W-:Y:S02]  /*a060*/  LOP3.LUT R72, R87, 0xffff0000, RZ, 0xc0, !PT ;  /* 0xffff000057487812 */ /* 0x008fe400078ec0ff */
[----:B------:R-:W-:Y:S02]  /*a070*/  ISETP.NE.AND P6, PT, R159, RZ, PT ;  /* 0x000000ff9f00720c */ /* 0x000fe40003fc5270 */
[----:B------:R-:W-:Y:S07]  /*a080*/  ISETP.NE.AND P0, PT, R155, RZ, PT ;  /* 0x000000ff9b00720c */ /* 0x000fee0003f05270 */
[----:B------:R-:W2:Y:S02]  /*a090*/  LDTM.x64 R4, tmem[UR4] ;  /* 0x00000004000479ee */ /* 0x000ea40008340000 */
[----:B--2---:R-:W-:Y:S01]  /*a0a0*/  FMUL R0, R68, R4 ;  /* 0x0000000444007220 */ /* 0x004fe20000400000 */
[----:B------:R-:W-:Y:S01]  /*a0b0*/  LOP3.LUT R4, R84, 0xffff0000, RZ, 0xc0, !PT ;  /* 0xffff000054047812 */ /* 0x000fe200078ec0ff */
[C---:B------:R-:W-:Y:S01]  /*a0c0*/  FMUL R3, R68.reuse, R5 ;  /* 0x0000000544037220 */ /* 0x040fe20000400000 */
[----:B------:R-:W-:Y:S01]  /*a0d0*/  SHF.L.U32 R5, R85, 0x10, RZ ;  /* 0x0000001055057819 */ /* 0x000fe200000006ff */
[----:B------:R-:W-:Y:S01]  /*a0e0*/  FFMA R0, R71, R70, R0 ;  /* 0x0000004647007223 */ /* 0x000fe20000000000 */
[----:B------:R-:W-:Y:S01]  /*a0f0*/  LOP3.LUT R70, R85, 0xffff0000, RZ, 0xc0, !PT ;  /* 0xffff000055467812 */ /* 0x000fe200078ec0ff */
[C---:B------:R-:W-:Y:S01]  /*a100*/  FMUL R6, R68.reuse, R6 ;  /* 0x0000000644067220 */ /* 0x040fe20000400000 */
[C---:B------:R-:W-:Y:S01]  /*a110*/  FFMA R3, R71.reuse, R4, R3 ;  /* 0x0000000447037223 */ /* 0x040fe20000000003 */
[C---:B------:R-:W-:Y:S01]  /*a120*/  FMUL R7, R68.reuse, R7 ;  /* 0x0000000744077220 */ /* 0x040fe20000400000 */
[----:B------:R-:W-:Y:S01]  /*a130*/  FMUL R4, R68, R8 ;  /* 0x0000000844047220 */ /* 0x000fe20000400000 */
[C---:B------:R-:W-:Y:S01]  /*a140*/  LOP3.LUT R8, R86.reuse, 0xffff0000, RZ, 0xc0, !PT ;  /* 0xffff000056087812 */ /* 0x040fe200078ec0ff */
[C---:B------:R-:W-:Y:S01]  /*a150*/  FFMA R6, R71.reuse, R5, R6 ;  /* 0x0000000547067223 */ /* 0x040fe20000000006 */
[----:B------:R-:W-:Y:S01]  /*a160*/  SHF.L.U32 R5, R86, 0x10, RZ ;  /* 0x0000001056057819 */ /* 0x000fe200000006ff */
[----:B------:R-:W-:Y:S01]  /*a170*/  FFMA R7, R71, R70, R7 ;  /* 0x0000004647077223 */ /* 0x000fe20000000007 */
[----:B------:R-:W-:Y:S01]  /*a180*/  F2FP.BF16.F32.PACK_AB R92, R3, R0 ;  /* 0x00000000035c723e */ /* 0x000fe200000010ff */
[----:B------:R-:W-:Y:S01]  /*a190*/  FMUL R0, R68, R9 ;  /* 0x0000000944007220 */ /* 0x000fe20000400000 */
[----:B------:R-:W-:Y:S01]  /*a1a0*/  SHF.L.U32 R70, R87, 0x10, RZ ;  /* 0x0000001057467819 */ /* 0x000fe200000006ff */
[----:B------:R-:W-:Y:S01]  /*a1b0*/  FFMA R4, R71, R5, R4 ;  /* 0x0000000547047223 */ /* 0x000fe20000000004 */
[----:B------:R-:W-:Y:S01]  /*a1c0*/  F2FP.BF16.F32.PACK_AB R93, R7, R6 ;  /* 0x00000006075d723e */ /* 0x000fe200000010ff */
[C---:B------:R-:W-:Y:S01]  /*a1d0*/  FFMA R0, R71.reuse, R8, R0 ;  /* 0x0000000847007223 */ /* 0x040fe20000000000 */
[----:B-1----:R-:W-:Y:S01]  /*a1e0*/  SHF.L.U32 R8, R80, 0x10, RZ ;  /* 0x0000001050087819 */ /* 0x002fe200000006ff */
[----:B------:R-:W-:Y:S01]  /*a1f0*/  FMUL R3, R68, R10 ;  /* 0x0000000a44037220 */ /* 0x000fe20000400000 */
[----:B------:R-:W-:Y:S01]  /*a200*/  LOP3.LUT R10, R80, 0xffff0000, RZ, 0xc0, !PT ;  /* 0xffff0000500a7812 */ /* 0x000fe200078ec0ff */
[----:B------:R-:W-:Y:S01]  /*a210*/  FMUL R5, R68, R11 ;  /* 0x0000000b44057220 */ /* 0x000fe20000400000 */
[----:B------:R-:W-:Y:S01]  /*a220*/  F2FP.BF16.F32.PACK_AB R94, R0, R4 ;  /* 0x00000004005e723e */ /* 0x000fe200000010ff */
[C---:B------:R-:W-:Y:S01]  /*a230*/  FMUL R6, R68.reuse, R12 ;  /* 0x0000000c44067220 */ /* 0x040fe20000400000 */
[C---:B------:R-:W-:Y:S01]  /*a240*/  FMUL R7, R68.reuse, R13 ;  /* 0x0000000d44077220 */ /* 0x040fe20000400000 */
[----:B------:R-:W-:Y:S01]  /*a250*/  FFMA R3, R71, R70, R3 ;  /* 0x0000004647037223 */ /* 0x000fe20000000003 */
[----:B------:R-:W-:Y:S01]  /*a260*/  SHF.L.U32 R70, R81, 0x10, RZ ;  /* 0x0000001051467819 */ /* 0x000fe200000006ff */
[C---:B------:R-:W-:Y:S01]  /*a270*/  FFMA R5, R71.reuse, R72, R5 ;  /* 0x0000004847057223 */ /* 0x040fe20000000005 */
[C---:B------:R-:W-:Y:S01]  /*a280*/  FFMA R6, R71.reuse, R8, R6 ;  /* 0x0000000847067223 */ /* 0x040fe20000000006 */
[C---:B------:R-:W-:Y:S01]  /*a290*/  FMUL R0, R68.reuse, R14 ;  /* 0x0000000e44007220 */ /* 0x040fe20000400000 */
[----:B------:R-:W-:Y:S01]  /*a2a0*/  FFMA R7, R71, R10, R7 ;  /* 0x0000000a47077223 */ /* 0x000fe20000000007 */
[C---:B------:R-:W-:Y:S01]  /*a2b0*/  FMUL R14, R68.reuse, R24 ;  /* 0x00000018440e7220 */ /* 0x040fe20000400000 */
[----:B------:R-:W-:Y:S01]  /*a2c0*/  F2FP.BF16.F32.PACK_AB R95, R5, R3 ;  /* 0x00000003055f723e */ /* 0x000fe200000010ff */
[C---:B------:R-:W-:Y:S01]  /*a2d0*/  FMUL R24, R68.reuse, R34 ;  /* 0x0000002244187220 */ /* 0x040fe20000400000 */
[C---:B------:R-:W-:Y:S01]  /*a2e0*/  FMUL R34, R68.reuse, R44 ;  /* 0x0000002c44227220 */ /* 0x040fe20000400000 */
[C---:B------:R-:W-:Y:S01]  /*a2f0*/  FMUL R44, R68.reuse, R54 ;  /* 0x00000036442c7220 */ /* 0x040fe20000400000 */
[C---:B------:R-:W-:Y:S01]  /*a300*/  FMUL R54, R68.reuse, R64 ;  /* 0x0000004044367220 */ /* 0x040fe20000400000 */
[----:B------:R-:W-:Y:S01]  /*a310*/  F2FP.BF16.F32.PACK_AB R64, R7, R6 ;  /* 0x000000060740723e */ /* 0x000fe200000010ff */
[----:B------:R-:W-:Y:S01]  /*a320*/  STS.128 [R166+UR46+0x8400], R92 ;  /* 0x0084005ca6007988 */ /* 0x000fe20008000c2e */
[----:B------:R-:W-:Y:S01]  /*a330*/  LOP3.LUT R6, R81, 0xffff0000, RZ, 0xc0, !PT ;  /* 0xffff000051067812 */ /* 0x000fe200078ec0ff */
[----:B------:R-:W-:Y:S01]  /*a340*/  FMUL R3, R68, R15 ;  /* 0x0000000f44037220 */ /* 0x000fe20000400000 */
[----:B------:R-:W-:Y:S01]  /*a350*/  SHF.L.U32 R7, R82, 0x10, RZ ;  /* 0x0000001052077819 */ /* 0x000fe200000006ff */
[C---:B------:R-:W-:Y:S01]  /*a360*/  FMUL R8, R68.reuse, R18 ;  /* 0x0000001244087220 */ /* 0x040fe20000400000 */
[C---:B------:R-:W-:Y:S01]  /*a370*/  FFMA R0, R71.reuse, R70, R0 ;  /* 0x0000004647007223 */ /* 0x040fe20000000000 */
[C---:B------:R-:W-:Y:S01]  /*a380*/  FMUL R9, R68.reuse, R19 ;  /* 0x0000001344097220 */ /* 0x040fe20000400000 */
[----:B------:R-:W-:Y:S01]  /*a390*/  FMUL R18, R68, R28 ;  /* 0x0000001c44127220 */ /* 0x000fe20000400000 */
[----:B------:R-:W-:Y:S01]  /*a3a0*/  FFMA R3, R71, R6, R3 ;  /* 0x0000000647037223 */ /* 0x000fe20000000003 */
[----:B------:R-:W-:Y:S01]  /*a3b0*/  LOP3.LUT R6, R88, 0xffff0000, RZ, 0xc0, !PT ;  /* 0xffff000058067812 */ /* 0x000fe200078ec0ff */
[C---:B------:R-:W-:Y:S01]  /*a3c0*/  FMUL R10, R68.reuse, R20 ;  /* 0x00000014440a7220 */ /* 0x040fe20000400000 */
        /* <DEDUP_REMOVED lines=10> */
[----:B------:R-:W-:Y:S01]  /*a470*/  FMUL R48, R68, R58 ;  /* 0x0000003a44307220 */ /* 0x000fe20000400000 */
[----:B------:R-:W-:Y:S01]  /*a480*/  LOP3.LUT R58, R82, 0xffff0000, RZ, 0xc0, !PT ;  /* 0xffff0000523a7812 */ /* 0x000fe200078ec0ff */
[C---:B------:R-:W-:Y:S01]  /*a490*/  FMUL R4, R68.reuse, R16 ;  /* 0x0000001044047220 */ /* 0x040fe20000400000 */
[C---:B------:R-:W-:Y:S01]  /*a4a0*/  FMUL R40, R68.reuse, R50 ;  /* 0x0000003244287220 */ /* 0x040fe20000400000 */
[C---:B------:R-:W-:Y:S01]  /*a4b0*/  FMUL R45, R68.reuse, R55 ;  /* 0x00000037442d7220 */ /* 0x040fe20000400000 */
[C---:B------:R-:W-:Y:S01]  /*a4c0*/  FMUL R49, R68.reuse, R59 ;  /* 0x0000003b44317220 */ /* 0x040fe20000400000 */
[----:B------:R-:W-:Y:S01]  /*a4d0*/  SHF.L.U32 R59, R83, 0x10, RZ ;  /* 0x00000010533b7819 */ /* 0x000fe200000006ff */
[C---:B------:R-:W-:Y:S01]  /*a4e0*/  FMUL R55, R68.reuse, R65 ;  /* 0x0000004144377220 */ /* 0x040fe20000400000 */
[----:B------:R-:W-:Y:S01]  /*a4f0*/  F2FP.BF16.F32.PACK_AB R65, R3, R0 ;  /* 0x000000000341723e */ /* 0x000fe200000010ff */
[----:B------:R-:W-:Y:S01]  /*a500*/  FMUL R5, R68, R17 ;  /* 0x0000001144057220 */ /* 0x000fe20000400000 */
[----:B------:R-:W-:Y:S01]  /*a510*/  SHF.L.U32 R0, R88, 0x10, RZ ;  /* 0x0000001058007819 */ /* 0x000fe200000006ff */
[C---:B------:R-:W-:Y:S01]  /*a520*/  FMUL R50, R68.reuse, R60 ;  /* 0x0000003c44327220 */ /* 0x040fe20000400000 */
[----:B------:R-:W-:Y:S01]  /*a530*/  LOP3.LUT R60, R83, 0xffff0000, RZ, 0xc0, !PT ;  /* 0xffff0000533c7812 */ /* 0x000fe200078ec0ff */
[----:B------:R-:W-:Y:S01]  /*a540*/  FFMA R4, R71, R7, R4 ;  /* 0x0000000747047223 */ /* 0x000fe20000000004 */
[----:B------:R-:W-:Y:S01]  /*a550*/  SHF.L.U32 R3, R89, 0x10, RZ ;  /* 0x0000001059037819 */ /* 0x000fe200000006ff */
[C---:B------:R-:W-:Y:S01]  /*a560*/  FFMA R5, R71.reuse, R58, R5 ;  /* 0x0000003a47057223 */ /* 0x040fe20000000005 */
[C---:B------:R-:W-:Y:S01]  /*a570*/  FFMA R8, R71.reuse, R59, R8 ;  /* 0x0000003b47087223 */ /* 0x040fe20000000008 */
[C---:B------:R-:W-:Y:S01]  /*a580*/  FFMA R9, R71.reuse, R60, R9 ;  /* 0x0000003c47097223 */ /* 0x040fe20000000009 */
[----:B------:R-:W-:Y:S01]  /*a590*/  FFMA R10, R71, R0, R10 ;  /* 0x00000000470a7223 */ /* 0x000fe2000000000a */
[----:B------:R-:W-:Y:S01]  /*a5a0*/  LOP3.LUT R0, R89, 0xffff0000, RZ, 0xc0, !PT ;  /* 0xffff000059007812 */ /* 0x000fe200078ec0ff */
[C---:B------:R-:W-:Y:S01]  /*a5b0*/  FMUL R11, R68.reuse, R21 ;  /* 0x00000015440b7220 */ /* 0x040fe20000400000 */
[C---:B------:R-:W-:Y:S01]  /*a5c0*/  FMUL R12, R68.reuse, R22 ;  /* 0x00000016440c7220 */ /* 0x040fe20000400000 */
[C---:B------:R-:W-:Y:S01]  /*a5d0*/  FMUL R13, R68.reuse, R23 ;  /* 0x00000017440d7220 */ /* 0x040fe20000400000 */
[C---:B------:R-:W-:Y:S01]  /*a5e0*/  FMUL R16, R68.reuse, R26 ;  /* 0x0000001a44107220 */ /* 0x040fe20000400000 */
[C---:B------:R-:W-:Y:S01]  /*a5f0*/  FMUL R26, R68.reuse, R36 ;  /* 0x00000024441a7220 */ /* 0x040fe20000400000 */
[----:B------:R-:W-:Y:S01]  /*a600*/  FFMA R11, R71, R6, R11 ;  /* 0x00000006470b7223 */ /* 0x000fe2000000000b */
[----:B------:R-:W-:Y:S01]  /*a610*/  LOP3.LUT R6, R99, 0xffff0000, RZ, 0xc0, !PT ;  /* 0xffff000063067812 */ /* 0x000fe200078ec0ff */
[----:B------:R-:W-:Y:S01]  /*a620*/  FMUL R36, R68, R46 ;  /* 0x0000002e44247220 */ /* 0x000fe20000400000 */
[----:B------:R-:W-:Y:S01]  /*a630*/  FFMA R12, R71, R3, R12 ;  /* 0x00000003470c7223 */ /* 0x000fe2000000000c */
[----:B------:R-:W-:Y:S01]  /*a640*/  SHF.L.U32 R3, R90, 0x10, RZ ;  /* 0x000000105a037819 */ /* 0x000fe200000006ff */
[C---:B------:R-:W-:Y:S01]  /*a650*/  FMUL R46, R68.reuse, R56 ;  /* 0x00000038442e7220 */ /* 0x040fe20000400000 */
[----:B------:R-:W-:Y:S01]  /*a660*/  FMUL R56, R68, R66 ;  /* 0x0000004244387220 */ /* 0x000fe20000400000 */
[----:B------:R-:W-:Y:S01]  /*a670*/  F2FP.BF16.F32.PACK_AB R66, R5, R4 ;  /* 0x000000040542723e */ /* 0x000fe200000010ff */
[C---:B------:R-:W-:Y:S01]  /*a680*/  FFMA R13, R71.reuse, R0, R13 ;  /* 0x00000000470d7223 */ /* 0x040fe2000000000d */
[----:B------:R-:W-:Y:S01]  /*a690*/  LOP3.LUT R0, R90, 0xffff0000, RZ, 0xc0, !PT ;  /* 0xffff00005a007812 */ /* 0x000fe200078ec0ff */
[----:B------:R-:W-:Y:S01]  /*a6a0*/  FFMA R14, R71, R3, R14 ;  /* 0x00000003470e7223 */ /* 0x000fe2000000000e */
[C---:B------:R-:W-:Y:S01]  /*a6b0*/  SHF.L.U32 R5, R91.reuse, 0x10, RZ ;  /* 0x000000105b057819 */ /* 0x040fe200000006ff */
[----:B------:R-:W-:Y:S01]  /*a6c0*/  FMUL R17, R68, R27 ;  /* 0x0000001b44117220 */ /* 0x000fe20000400000 */
[----:B------:R-:W-:Y:S01]  /*a6d0*/  LOP3.LUT R4, R91, 0xffff0000, RZ, 0xc0, !PT ;  /* 0xffff00005b047812 */ /* 0x000fe200078ec0ff */
[C---:B------:R-:W-:Y:S01]  /*a6e0*/  FFMA R15, R71.reuse, R0, R15 ;  /* 0x00000000470f7223 */ /* 0x040fe2000000000f */
[C---:B------:R-:W-:Y:S01]  /*a6f0*/  SHF.L.U32 R0, R96.reuse, 0x10, RZ ;  /* 0x0000001060007819 */ /* 0x040fe200000006ff */
[----:B------:R-:W-:Y:S01]  /*a700*/  FFMA R16, R71, R5, R16 ;  /* 0x0000000547107223 */ /* 0x000fe20000000010 */
[----:B------:R-:W-:Y:S01]  /*a710*/  SHF.L.U32 R3, R97, 0x10, RZ ;  /* 0x0000001061037819 */ /* 0x000fe200000006ff */
[----:B------:R-:W-:Y:S01]  /*a720*/  FFMA R17, R71, R4, R17 ;  /* 0x0000000447117223 */ /* 0x000fe20000000011 */
[----:B------:R-:W-:Y:S01]  /*a730*/  LOP3.LUT R4, R96, 0xffff0000, RZ, 0xc0, !PT ;  /* 0xffff000060047812 */ /* 0x000fe200078ec0ff */
[C---:B------:R-:W-:Y:S01]  /*a740*/  FMUL R27, R68.reuse, R37 ;  /* 0x00000025441b7220 */ /* 0x040fe20000400000 */
[----:B------:R-:W-:Y:S01]  /*a750*/  SHF.L.U32 R5, R99, 0x10, RZ ;  /* 0x0000001063057819 */ /* 0x000fe200000006ff */
[C---:B------:R-:W-:Y:S01]  /*a760*/  FMUL R37, R68.reuse, R47 ;  /* 0x0000002f44257220 */ /* 0x040fe20000400000 */
[C---:B------:R-:W-:Y:S01]  /*a770*/  FMUL R47, R68.reuse, R57 ;  /* 0x00000039442f7220 */ /* 0x040fe20000400000 */
[----:B------:R-:W-:Y:S01]  /*a780*/  FMUL R57, R68, R67 ;  /* 0x0000004344397220 */ /* 0x000fe20000400000 */
[----:B------:R-:W-:Y:S01]  /*a790*/  F2FP.BF16.F32.PACK_AB R67, R9, R8 ;  /* 0x000000080943723e */ /* 0x000fe200000010ff */
[----:B------:R-:W-:Y:S01]  /*a7a0*/  FFMA R18, R71, R0, R18 ;  /* 0x0000000047127223 */ /* 0x000fe20000000012 */
[----:B------:R-:W-:Y:S01]  /*a7b0*/  LOP3.LUT R0, R97, 0xffff0000, RZ, 0xc0, !PT ;  /* 0xffff000061007812 */ /* 0x000fe200078ec0ff */
[C---:B------:R-:W-:Y:S01]  /*a7c0*/  FFMA R19, R71.reuse, R4, R19 ;  /* 0x0000000447137223 */ /* 0x040fe20000000013 */
[C---:B------:R-:W-:Y:S01]  /*a7d0*/  LOP3.LUT R4, R98.reuse, 0xffff0000, RZ, 0xc0, !PT ;  /* 0xffff000062047812 */ /* 0x040fe200078ec0ff */
[----:B------:R-:W-:Y:S01]  /*a7e0*/  FFMA R20, R71, R3, R20 ;  /* 0x0000000347147223 */ /* 0x000fe20000000014 */
[----:B------:R-:W-:Y:S01]  /*a7f0*/  SHF.L.U32 R3, R98, 0x10, RZ ;  /* 0x0000001062037819 */ /* 0x000fe200000006ff */
[C---:B------:R-:W-:Y:S01]  /*a800*/  FMUL R21, R68.reuse, R31 ;  /* 0x0000001f44157220 */ /* 0x040fe20000400000 */
[----:B------:R-:W-:Y:S01]  /*a810*/  F2FP.BF16.F32.PACK_AB R8, R11, R10 ;  /* 0x0000000a0b08723e */ /* 0x000fe200000010ff */
[C---:B------:R-:W-:Y:S01]  /*a820*/  FMUL R22, R68.reuse, R32 ;  /* 0x0000002044167220 */ /* 0x040fe20000400000 */
[----:B------:R-:W-:Y:S01]  /*a830*/  F2FP.BF16.F32.PACK_AB R9, R13, R12 ;  /* 0x0000000c0d09723e */ /* 0x000fe200000010ff */
[----:B------:R-:W-:Y:S01]  /*a840*/  STS.128 [R165+0x8400], R64 ;  /* 0x00840040a5007388 */ /* 0x000fe20000000c00 */
[----:B------:R-:W-:Y:S01]  /*a850*/  F2FP.BF16.F32.PACK_AB R10, R15, R14 ;  /* 0x0000000e0f0a723e */ /* 0x000fe200000010ff */
[----:B------:R-:W-:Y:S01]  /*a860*/  FMUL R23, R68, R33 ;  /* 0x0000002144177220 */ /* 0x000fe20000400000 */
[----:B------:R-:W-:Y:S01]  /*a870*/  F2FP.BF16.F32.PACK_AB R11, R17, R16 ;  /* 0x00000010110b723e */ /* 0x000fe200000010ff */
[----:B------:R-:W-:Y:S01]  /*a880*/  FFMA R21, R71, R0, R21 ;  /* 0x0000000047157223 */ /* 0x000fe20000000015 */
[----:B------:R-:W-:Y:S01]  /*a890*/  F2FP.BF16.F32.PACK_AB R12, R19, R18 ;  /* 0x00000012130c723e */ /* 0x000fe200000010ff */
[C---:B------:R-:W-:Y:S01]  /*a8a0*/  FFMA R22, R71.reuse, R3, R22 ;  /* 0x0000000347167223 */ /* 0x040fe20000000016 */
[C---:B------:R-:W-:Y:S01]  /*a8b0*/  SHF.L.U32 R0, R104.reuse, 0x10, RZ ;  /* 0x0000001068007819 */ /* 0x040fe200000006ff */
[----:B------:R-:W-:Y:S01]  /*a8c0*/  FFMA R23, R71, R4, R23 ;  /* 0x0000000447177223 */ /* 0x000fe20000000017 */
[----:B------:R-:W-:Y:S01]  /*a8d0*/  F2FP.BF16.F32.PACK_AB R13, R21, R20 ;  /* 0x00000014150d723e */ /* 0x000fe200000010ff */
[C---:B------:R-:W-:Y:S01]  /*a8e0*/  FFMA R24, R71.reuse, R5, R24 ;  /* 0x0000000547187223 */ /* 0x040fe20000000018 */
[----:B------:R-:W-:Y:S01]  /*a8f0*/  LOP3.LUT R4, R104, 0xffff0000, RZ, 0xc0, !PT ;  /* 0xffff000068047812 */ /* 0x000fe200078ec0ff */
[----:B------:R-:W-:Y:S01]  /*a900*/  FFMA R25, R71, R6, R25 ;  /* 0x0000000647197223 */ /* 0x000fe20000000019 */
[----:B------:R-:W-:Y:S01]  /*a910*/  F2FP.BF16.F32.PACK_AB R14, R23, R22 ;  /* 0x00000016170e723e */ /* 0x000fe200000010ff */
[----:B------:R1:W-:Y:S01]  /*a920*/  STS.128 [R164+0x8400], R8 ;  /* 0x00840008a4007388 */ /* 0x0003e20000000c00 */
[----:B------:R-:W-:Y:S01]  /*a930*/  SHF.L.U32 R3, R105, 0x10, RZ ;  /* 0x0000001069037819 */ /* 0x000fe200000006ff */
[----:B------:R-:W-:Y:S01]  /*a940*/  FFMA R26, R71, R0, R26 ;  /* 0x00000000471a7223 */ /* 0x000fe2000000001a */
[----:B------:R-:W-:Y:S01]  /*a950*/  F2FP.BF16.F32.PACK_AB R15, R25, R24 ;  /* 0x00000018190f723e */ /* 0x000fe200000010ff */
[----:B------:R-:W-:Y:S01]  /*a960*/  FFMA R27, R71, R4, R27 ;  /* 0x00000004471b7223 */ /* 0x000fe2000000001b */
[----:B------:R-:W-:Y:S01]  /*a970*/  LOP3.LUT R0, R105, 0xffff0000, RZ, 0xc0, !PT ;  /* 0xffff000069007812 */ /* 0x000fe200078ec0ff */
[C---:B------:R-:W-:Y:S01]  /*a980*/  FFMA R28, R71.reuse, R3, R28 ;  /* 0x00000003471c7223 */ /* 0x040fe2000000001c */
[C---:B------:R-:W-:Y:S01]  /*a990*/  SHF.L.U32 R3, R106.reuse, 0x10, RZ ;  /* 0x000000106a037819 */ /* 0x040fe200000006ff */
[----:B------:R2:W-:Y:S01]  /*a9a0*/  STS.128 [R163+0x8400], R12 ;  /* 0x0084000ca3007388 */ /* 0x0005e20000000c00 */
[----:B------:R-:W-:Y:S01]  /*a9b0*/  LOP3.LUT R4, R106, 0xffff0000, RZ, 0xc0, !PT ;  /* 0xffff00006a047812 */ /* 0x000fe200078ec0ff */
[----:B------:R-:W-:Y:S01]  /*a9c0*/  FFMA R29, R71, R0, R29 ;  /* 0x00000000471d7223 */ /* 0x000fe2000000001d */
[C---:B------:R-:W-:Y:S01]  /*a9d0*/  SHF.L.U32 R5, R107.reuse, 0x10, RZ ;  /* 0x000000106b057819 */ /* 0x040fe200000006ff */
[C---:B------:R-:W-:Y:S01]  /*a9e0*/  FMUL R31, R68.reuse, R41 ;  /* 0x00000029441f7220 */ /* 0x040fe20000400000 */
[----:B------:R-:W-:Y:S01]  /*a9f0*/  LOP3.LUT R6, R107, 0xffff0000, RZ, 0xc0, !PT ;  /* 0xffff00006b067812 */ /* 0x000fe200078ec0ff */
[----:B------:R-:W-:Y:S01]  /*aa00*/  FMUL R32, R68, R42 ;  /* 0x0000002a44207220 */ /* 0x000fe20000400000 */
[----:B------:R-:W-:Y:S01]  /*aa10*/  SHF.L.U32 R0, R112, 0x10, RZ ;  /* 0x0000001070007819 */ /* 0x000fe200000006ff */
[----:B------:R-:W-:Y:S01]  /*aa20*/  FMUL R33, R68, R43 ;  /* 0x0000002b44217220 */ /* 0x000fe20000400000 */
[----:B------:R-:W-:Y:S01]  /*aa30*/  LEA R16, R77, UR46, 0x3 ;  /* 0x0000002e4d107c11 */ /* 0x000fe2000f8e18ff */
[----:B------:R-:W-:Y:S01]  /*aa40*/  FFMA R30, R71, R3, R30 ;  /* 0x00000003471e7223 */ /* 0x000fe2000000001e */
[----:B------:R-:W-:Y:S01]  /*aa50*/  SHF.L.U32 R3, R113, 0x10, RZ ;  /* 0x0000001071037819 */ /* 0x000fe200000006ff */
[C---:B------:R-:W-:Y:S01]  /*aa60*/  FFMA R31, R71.reuse, R4, R31 ;  /* 0x00000004471f7223 */ /* 0x040fe2000000001f */
[----:B------:R-:W-:Y:S01]  /*aa70*/  LOP3.LUT R4, R112, 0xffff0000, RZ, 0xc0, !PT ;  /* 0xffff000070047812 */ /* 0x000fe200078ec0ff */
[----:B------:R-:W-:Y:S01]  /*aa80*/  FFMA R32, R71, R5, R32 ;  /* 0x0000000547207223 */ /* 0x000fe20000000020 */
[----:B------:R-:W-:Y:S01]  /*aa90*/  SHF.L.U32 R5, R115, 0x10, RZ ;  /* 0x0000001073057819 */ /* 0x000fe200000006ff */
[----:B------:R-:W-:Y:S01]  /*aaa0*/  FFMA R33, R71, R6, R33 ;  /* 0x0000000647217223 */ /* 0x000fe20000000021 */
[----:B------:R-:W-:Y:S01]  /*aab0*/  LOP3.LUT R6, R131, 0xffff0000, RZ, 0xc0, !PT ;  /* 0xffff000083067812 */ /* 0x000fe200078ec0ff */
[----:B------:R-:W-:Y:S01]  /*aac0*/  FFMA R34, R71, R0, R34 ;  /* 0x0000000047227223 */ /* 0x000fe20000000022 */
[----:B------:R-:W-:Y:S01]  /*aad0*/  LOP3.LUT R0, R113, 0xffff0000, RZ, 0xc0, !PT ;  /* 0xffff000071007812 */ /* 0x000fe200078ec0ff */
[C---:B------:R-:W-:Y:S01]  /*aae0*/  FFMA R35, R71.reuse, R4, R35 ;  /* 0x0000000447237223 */ /* 0x040fe20000000023 */
[----:B------:R-:W-:Y:S01]  /*aaf0*/  LOP3.LUT R4, R120, 0xffff0000, RZ, 0xc0, !PT ;  /* 0xffff000078047812 */ /* 0x000fe200078ec0ff */
[C---:B------:R-:W-:Y:S01]  /*ab00*/  FFMA R36, R71.reuse, R3, R36 ;  /* 0x0000000347247223 */ /* 0x040fe20000000024 */
[C---:B------:R-:W-:Y:S01]  /*ab10*/  SHF.L.U32 R3, R114.reuse, 0x10, RZ ;  /* 0x0000001072037819 */ /* 0x040fe200000006ff */
[----:B------:R-:W-:Y:S01]  /*ab20*/  FFMA R37, R71, R0, R37 ;  /* 0x0000000047257223 */ /* 0x000fe20000000025 */
[----:B------:R-:W-:Y:S01]  /*ab30*/  LOP3.LUT R0, R114, 0xffff0000, RZ, 0xc0, !PT ;  /* 0xffff000072007812 */ /* 0x000fe200078ec0ff */
[----:B------:R-:W-:Y:S01]  /*ab40*/  FMUL R41, R68, R51 ;  /* 0x0000003344297220 */ /* 0x000fe20000400000 */
[----:B-1----:R-:W-:Y:S01]  /*ab50*/  F2FP.BF16.F32.PACK_AB R8, R35, R34 ;  /* 0x000000222308723e */ /* 0x002fe200000010ff */
[C---:B------:R-:W-:Y:S01]  /*ab60*/  FFMA R38, R71.reuse, R3, R38 ;  /* 0x0000000347267223 */ /* 0x040fe20000000026 */
[----:B------:R-:W-:Y:S01]  /*ab70*/  SHF.L.U32 R3, R120, 0x10, RZ ;  /* 0x0000001078037819 */ /* 0x000fe200000006ff */
[----:B------:R-:W-:Y:S01]  /*ab80*/  FFMA R39, R71, R0, R39 ;  /* 0x0000000047277223 */ /* 0x000fe20000000027 */
[----:B--2---:R-:W-:Y:S01]  /*ab90*/  F2FP.BF16.F32.PACK_AB R12, R27, R26 ;  /* 0x0000001a1b0c723e */ /* 0x004fe200000010ff */
[----:B------:R-:W-:Y:S01]  /*aba0*/  FFMA R40, R71, R5, R40 ;  /* 0x0000000547287223 */ /* 0x000fe20000000028 */
[----:B------:R-:W-:Y:S01]  /*abb0*/  F2FP.BF16.F32.PACK_AB R13, R29, R28 ;  /* 0x0000001c1d0d723e */ /* 0x000fe200000010ff */
[C---:B------:R-:W-:Y:S01]  /*abc0*/  FMUL R42, R68.reuse, R52 ;  /* 0x00000034442a7220 */ /* 0x040fe20000400000 */
[----:B------:R-:W-:Y:S01]  /*abd0*/  F2FP.BF16.F32.PACK_AB R14, R31, R30 ;  /* 0x0000001e1f0e723e */ /* 0x000fe200000010ff */
[C---:B------:R-:W-:Y:S01]  /*abe0*/  FMUL R43, R68.reuse, R53 ;  /* 0x00000035442b7220 */ /* 0x040fe20000400000 */
[----:B------:R-:W-:Y:S01]  /*abf0*/  F2FP.BF16.F32.PACK_AB R15, R33, R32 ;  /* 0x00000020210f723e */ /* 0x000fe200000010ff */
[C---:B------:R-:W-:Y:S01]  /*ac00*/  FMUL R51, R68.reuse, R61 ;  /* 0x0000003d44337220 */ /* 0x040fe20000400000 */
[----:B------:R-:W-:Y:S01]  /*ac10*/  LOP3.LUT R0, R115, 0xffff0000, RZ, 0xc0, !PT ;  /* 0xffff000073007812 */ /* 0x000fe200078ec0ff */
[----:B------:R-:W-:Y:S01]  /*ac20*/  FMUL R52, R68, R62 ;  /* 0x0000003e44347220 */ /* 0x000fe20000400000 */
[----:B------:R-:W-:Y:S01]  /*ac30*/  SHF.L.U32 R5, R121, 0x10, RZ ;  /* 0x0000001079057819 */ /* 0x000fe200000006ff */
[----:B------:R1:W-:Y:S01]  /*ac40*/  STS.128 [R150+0x8400], R12 ;  /* 0x0084000c96007388 */ /* 0x0003e20000000c00 */
[----:B------:R-:W-:Y:S01]  /*ac50*/  F2FP.BF16.F32.PACK_AB R9, R37, R36 ;  /* 0x000000242509723e */ /* 0x000fe200000010ff */
[----:B------:R-:W-:Y:S01]  /*ac60*/  FFMA R41, R71, R0, R41 ;  /* 0x0000000047297223 */ /* 0x000fe20000000029 */
[----:B------:R-:W-:Y:S01]  /*ac70*/  LOP3.LUT R0, R121, 0xffff0000, RZ, 0xc0, !PT ;  /* 0xffff000079007812 */ /* 0x000fe200078ec0ff */
[C---:B------:R-:W-:Y:S01]  /*ac80*/  FFMA R42, R71.reuse, R3, R42 ;  /* 0x00000003472a7223 */ /* 0x040fe2000000002a */
[C---:B------:R-:W-:Y:S01]  /*ac90*/  SHF.L.U32 R3, R122.reuse, 0x10, RZ ;  /* 0x000000107a037819 */ /* 0x040fe200000006ff */
[----:B------:R-:W-:Y:S01]  /*aca0*/  FFMA R43, R71, R4, R43 ;  /* 0x00000004472b7223 */ /* 0x000fe2000000002b */
[----:B------:R-:W-:Y:S01]  /*acb0*/  LOP3.LUT R4, R123, 0xffff0000, RZ, 0xc0, !PT ;  /* 0xffff00007b047812 */ /* 0x000fe200078ec0ff */
[----:B------:R-:W-:Y:S01]  /*acc0*/  FFMA R44, R71, R5, R44 ;  /* 0x00000005472c7223 */ /* 0x000fe2000000002c */
[----:B------:R-:W-:Y:S01]  /*acd0*/  SHF.L.U32 R5, R123, 0x10, RZ ;  /* 0x000000107b057819 */ /* 0x000fe200000006ff */
[C---:B------:R-:W-:Y:S01]  /*ace0*/  FFMA R45, R71.reuse, R0, R45 ;  /* 0x00000000472d7223 */ /* 0x040fe2000000002d */
[----:B------:R-:W-:Y:S01]  /*acf0*/  LOP3.LUT R0, R122, 0xffff0000, RZ, 0xc0, !PT ;  /* 0xffff00007a007812 */ /* 0x000fe200078ec0ff */
[----:B------:R-:W-:Y:S01]  /*ad00*/  FFMA R46, R71, R3, R46 ;  /* 0x00000003472e7223 */ /* 0x000fe2000000002e */
[----:B------:R-:W-:Y:S01]  /*ad10*/  SHF.L.U32 R3, R129, 0x10, RZ ;  /* 0x0000001081037819 */ /* 0x000fe200000006ff */
[----:B------:R-:W-:Y:S01]  /*ad20*/  FMUL R53, R68, R63 ;  /* 0x0000003f44357220 */ /* 0x000fe20000400000 */
        /* <DEDUP_REMOVED lines=8> */
[----:B------:R-:W-:Y:S01]  /*adb0*/  LOP3.LUT R0, R129, 0xffff0000, RZ, 0xc0, !PT ;  /* 0xffff000081007812 */ /* 0x000fe200078ec0ff */
[----:B------:R2:W-:Y:S01]  /*adc0*/  STS.128 [R162+0x8400], R8 ;  /* 0x00840008a2007388 */ /* 0x0005e20000000c00 */
[----:B------:R-:W-:Y:S01]  /*add0*/  SHF.L.U32 R5, R131, 0x10, RZ ;  /* 0x0000001083057819 */ /* 0x000fe200000006ff */
[C---:B------:R-:W-:Y:S01]  /*ade0*/  FFMA R51, R71.reuse, R4, R51 ;  /* 0x0000000447337223 */ /* 0x040fe20000000033 */
[C---:B------:R-:W-:Y:S01]  /*adf0*/  LOP3.LUT R4, R130.reuse, 0xffff0000, RZ, 0xc0, !PT ;  /* 0xffff000082047812 */ /* 0x040fe200078ec0ff */
[C---:B------:R-:W-:Y:S01]  /*ae00*/  FFMA R52, R71.reuse, R3, R52 ;  /* 0x0000000347347223 */ /* 0x040fe20000000034 */
[----:B------:R-:W-:Y:S01]  /*ae10*/  SHF.L.U32 R3, R130, 0x10, RZ ;  /* 0x0000001082037819 */ /* 0x000fe200000006ff */
[----:B------:R-:W-:Y:S01]  /*ae20*/  FFMA R53, R71, R0, R53 ;  /* 0x0000000047357223 */ /* 0x000fe20000000035 */
[----:B-1----:R-:W-:Y:S02]  /*ae30*/  F2FP.BF16.F32.PACK_AB R12, R43, R42 ;  /* 0x0000002a2b0c723e */ /* 0x002fe400000010ff */
[----:B------:R-:W-:Y:S01]  /*ae40*/  F2FP.BF16.F32.PACK_AB R13, R45, R44 ;  /* 0x0000002c2d0d723e */ /* 0x000fe200000010ff */
[----:B------:R-:W-:Y:S01]  /*ae50*/  FFMA R54, R71, R3, R54 ;  /* 0x0000000347367223 */ /* 0x000fe20000000036 */
[----:B------:R-:W-:Y:S01]  /*ae60*/  F2FP.BF16.F32.PACK_AB R14, R47, R46 ;  /* 0x0000002e2f0e723e */ /* 0x000fe200000010ff */
[----:B------:R-:W-:Y:S01]  /*ae70*/  FFMA R55, R71, R4, R55 ;  /* 0x0000000447377223 */ /* 0x000fe20000000037 */
[----:B------:R-:W-:Y:S01]  /*ae80*/  F2FP.BF16.F32.PACK_AB R15, R49, R48 ;  /* 0x00000030310f723e */ /* 0x000fe200000010ff */
[C---:B------:R-:W-:Y:S01]  /*ae90*/  FFMA R56, R71.reuse, R5, R56 ;  /* 0x0000000547387223 */ /* 0x040fe20000000038 */
[----:B------:R-:W-:Y:S01]  /*aea0*/  FFMA R57, R71, R6, R57 ;  /* 0x0000000647397223 */ /* 0x000fe20000000039 */
[----:B------:R-:W-:Y:S02]  /*aeb0*/  F2FP.BF16.F32.PACK_AB R4, R51, R50 ;  /* 0x000000323304723e */ /* 0x000fe400000010ff */
        /* <DEDUP_REMOVED lines=14> */
[----:B-1----:R-:W1:Y:S01]  /*afa0*/  FENCE.VIEW.ASYNC.S ;  /* 0x00000000000073c6 */ /* 0x002e620000000000 */
[----:B------:R-:W-:Y:S01]  /*afb0*/  @P6 PRMT R0, R167, 0x654, R0 ;  /* 0x00000654a7006816 */ /* 0x000fe20000000000 */
[----:B-1----:R-:W-:Y:S06]  /*afc0*/  BAR.SYNC.DEFER_BLOCKING 0x1, 0x80 ;  /* 0x0042000000007b1d */ /* 0x002fec0000010000 */
        /* <DEDUP_REMOVED lines=11> */
.L_x_139:
[----:B------:R-:W-:Y:S05]  /*b080*/  BSYNC.RECONVERGENT B0 ;  /* 0x0000000000007941 */ /* 0x000fea0003800200 */
.L_x_138:
[----:B------:R-:W-:Y:S01]  /*b090*/  BAR.SYNC.DEFER_BLOCKING 0x1, 0x80 ;  /* 0x0042000000007b1d */ /* 0x000fe20000010000 */
[----:B------:R-:W-:Y:S02]  /*b0a0*/  UIADD3 UR4, UPT, UPT, UR47, 0x1, URZ ;  /* 0x000000012f047890 */ /* 0x000fe4000fffe0ff */
[----:B------:R-:W-:Y:S02]  /*b0b0*/  UISETP.NE.AND UP0, UPT, UR39, URZ, UPT ;  /* 0x000000ff2700728c */ /* 0x000fe4000bf05270 */
[----:B------:R-:W-:Y:S02]  /*b0c0*/  UISETP.NE.AND UP1, UPT, UR4, 0x4, UPT ;  /* 0x000000040400788c */ /* 0x000fe4000bf25270 */
[----:B------:R-:W-:Y:S02]  /*b0d0*/  USEL UR40, URZ, 0xc0, !UP0 ;  /* 0x000000c0ff287887 */ /* 0x000fe4000c000000 */
[----:B------:R-:W-:Y:S01]  /*b0e0*/  USEL UR52, UR4, URZ, UP1 ;  /* 0x000000ff04347287 */ /* 0x000fe20008800000 */
[----:B------:R1:W-:Y:S01]  /*b0f0*/  @P6 SYNCS.ARRIVE.TRANS64.RED.A1T0 RZ, [R0+URZ], RZ ;  /* 0x000000ff00ff69a7 */ /* 0x0003e200081004ff */
[----:B------:R-:W-:Y:S01]  /*b100*/  BSSY B1, `(.L_x_140) ;  /* 0x000001f000017945 */ /* 0x000fe20003800000 */
[----:B------:R-:W3:Y:S02]  /*b110*/  @P6 SYNCS.PHASECHK.TRANS64.TRYWAIT P0, [R16+URZ+0x80], R3 ;  /* 0x00008003100065a7 */ /* 0x000ee400080011ff */
[----:B---3--:R-:W-:Y:S01]  /*b120*/  @P6 SEL R100, RZ, 0x1, !P0 ;  /* 0x00000001ff646807 */ /* 0x008fe20004000000 */
[----:B-1----:R-:W-:Y:S06]  /*b130*/  @!P6 BRA `(.L_x_141) ;  /* 0x00000000006ce947 */ /* 0x002fec0003800000 */
[----:B------:R-:W-:Y:S01]  /*b140*/  ISETP.NE.AND P1, PT, R102, RZ, PT ;  /* 0x000000ff6600720c */ /* 0x000fe20003f25270 */
[----:B------:R-:W-:Y:S01]  /*b150*/  BSSY B0, `(.L_x_142) ;  /* 0x000000b000007945 */ /* 0x000fe20003800000 */
[----:B------:R-:W-:Y:S11]  /*b160*/  ISETP.NE.AND P0, PT, R100, RZ, PT ;  /* 0x000000ff6400720c */ /* 0x000ff60003f05270 */
[----:B------:R-:W-:Y:S05]  /*b170*/  @P1 IMAD R77, R77, 0x4000, R166 ;  /* 0x000040004d4d1824 */ /* 0x000fea00078e02a6 */
[----:B--2---:R-:W-:Y:S04]  /*b180*/  @P1 IADD3 R4, PT, PT, R77, UR46, RZ ;  /* 0x0000002e4d041c10 */ /* 0x004fe8000fffe0ff */
[----:B------:R-:W-:Y:S01]  /*b190*/  @P1 IADD3 R0, PT, PT, R79, R4, RZ ;  /* 0x000000044f001210 */ /* 0x000fe20007ffe0ff */
[--C-:B------:R-:W-:Y:S02]  /*b1a0*/  @P1 IMAD.IADD R78, R78, 0x1, R4.reuse ;  /* 0x000000014e4e1824 */ /* 0x100fe400078e0204 */
[----:B------:R-:W-:Y:S01]  /*b1b0*/  @P1 IMAD.IADD R4, R101, 0x1, R4 ;  /* 0x0000000165041824 */ /* 0x000fe200078e0204 */
[----:B------:R-:W-:Y:S06]  /*b1c0*/  @P0 BRA `(.L_x_143) ;  /* 0x00000000000c0947 */ /* 0x000fec0003800000 */
[----:B------:R-:W-:Y:S04]  /*b1d0*/  SHF.L.U32 R3, R152, 0x1f, RZ ;  /* 0x0000001f98037819 */ /* 0x000fe800000006ff */
[----:B------:R-:W1:Y:S02]  /*b1e0*/  SYNCS.PHASECHK.TRANS64.TRYWAIT P0, [R16+URZ+0x80], R3 ;  /* 0x00008003100075a7 */ /* 0x000e6400080011ff */
[----:B-1----:R-:W-:Y:S05]  /*b1f0*/  @!P0 BRA `(.L_x_144) ;  /* 0x0000002000e48947 */ /* 0x002fea0003800000 */
.L_x_143:
[----:B------:R-:W-:Y:S05]  /*b200*/  BSYNC B0 ;  /* 0x0000000000007941 */ /* 0x000fea0003800000 */
.L_x_142:
[----:B------:R-:W-:Y:S11]  /*b210*/  ISETP.NE.AND P0, PT, R102, RZ, PT ;  /* 0x000000ff6600720c */ /* 0x000ff60003f05270 */
[----:B------:R-:W-:Y:S02]  /*b220*/  @!UPT UIADD3 URZ, UPT, UPT, URZ, URZ, URZ ;  /* 0x000000fffffff290 */ /* 0x000fe4000fffe0ff */
[----:B------:R3:W4:Y:S01]  /*b230*/  @P0 LDS.128 R84, [R77+UR46+0x400] ;  /* 0x0004002e4d540984 */ /* 0x0007220008000c00 */
[----:B------:R-:W-:Y:S01]  /*b240*/  @P0 IMAD.IADD R6, R79, 0x1, R78 ;  /* 0x000000014f060824 */ /* 0x000fe200078e024e */
[C---:B------:R-:W-:Y:S01]  /*b250*/  @P0 IADD3 R5, PT, PT, R101.reuse, R78, RZ ;  /* 0x0000004e65050210 */ /* 0x040fe20007ffe0ff */
[C---:B-1----:R-:W-:Y:S01]  /*b260*/  @P0 IMAD.IADD R3, R101.reuse, 0x1, R0 ;  /* 0x0000000165030824 */ /* 0x042fe200078e0200 */
[----:B------:R3:W1:Y:S02]  /*b270*/  @P0 LDS.128 R80, [R4+0x400] ;  /* 0x0004000004500984 */ /* 0x0006640000000c00 */
[----:B------:R-:W-:Y:S02]  /*b280*/  @P0 IADD3 R101, PT, PT, R101, R6, RZ ;  /* 0x0000000665650210 */ /* 0x000fe40007ffe0ff */
[----:B------:R3:W2:Y:S04]  /*b290*/  @P0 LDS.128 R88, [R0+0x400] ;  /* 0x0004000000580984 */ /* 0x0006a80000000c00 */
[----:B------:R3:W1:Y:S04]  /*b2a0*/  @P0 LDS.128 R96, [R3+0x400] ;  /* 0x0004000003600984 */ /* 0x0006680000000c00 */
[----:B------:R3:W1:Y:S04]  /*b2b0*/  @P0 LDS.128 R104, [R78+0x400] ;  /* 0x000400004e680984 */ /* 0x0006680000000c00 */
[----:B------:R3:W1:Y:S04]  /*b2c0*/  @P0 LDS.128 R112, [R5+0x400] ;  /* 0x0004000005700984 */ /* 0x0006680000000c00 */
[----:B------:R3:W1:Y:S04]  /*b2d0*/  @P0 LDS.128 R120, [R6+0x400] ;  /* 0x0004000006780984 */ /* 0x0006680000000c00 */
[----:B------:R3:W1:Y:S02]  /*b2e0*/  @P0 LDS.128 R128, [R101+0x400] ;  /* 0x0004000065800984 */ /* 0x0006640000000c00 */
.L_x_141:
[----:B------:R-:W-:Y:S05]  /*b2f0*/  BSYNC B1 ;  /* 0x0000000000017941 */ /* 0x000fea0003800000 */
.L_x_140:
[----:B------:R-:W-:Y:S01]  /*b300*/  VIADD R16, R69, UR40 ;  /* 0x0000002845107c36 */ /* 0x000fe20008000000 */
[----:B------:R-:W-:Y:S04]  /*b310*/  BSSY.RECONVERGENT B6, `(.L_x_145) ;  /* 0x0000015000067945 */ /* 0x000fe80003800200 */
[----:B---3--:R-:W-:Y:S04]  /*b320*/  SHF.R.U32.HI R3, RZ, 0x15, R16 ;  /* 0x00000015ff037819 */ /* 0x008fe80000011610 */
[----:B------:R-:W-:Y:S11]  /*b330*/  LOP3.LUT P0, RZ, R3, 0x3, R144, 0x48, !PT ;  /* 0x0000000303ff7812 */ /* 0x000ff60007804890 */
[----:B------:R-:W-:Y:S02]  /*b340*/  @!UPT UIADD3 URZ, UPT, UPT, URZ, URZ, URZ ;  /* 0x000000fffffff290 */ /* 0x000fe4000fffe0ff */
[----:B------:R-:W-:Y:S05]  /*b350*/  @!P0 BRA `(.L_x_146) ;  /* 0x0000000000408947 */ /* 0x000fea0003800000 */
[----:B------:R-:W3:Y:S01]  /*b360*/  LDCU.64 UR8, c[0x4][0x70] ;  /* 0x01000e00ff0877ac */ /* 0x000ee20008000a00 */
[----:B--2---:R-:W-:Y:S01]  /*b370*/  MOV R15, 0x0 ;  /* 0x00000000000f7802 */ /* 0x004fe20000000f00 */
[----:B------:R-:W-:Y:S02]  /*b380*/  HFMA2 R12, -RZ, RZ, 0, 5.9604644775390625e-08 ;  /* 0x00000001ff0c7431 */ /* 0x000fe400000001ff */
[----:B------:R-:W-:Y:S02]  /*b390*/  IMAD.MOV.U32 R8, RZ, RZ, 0x192 ;  /* 0x00000192ff087424 */ /* 0x000fe400078e00ff */
[----:B------:R-:W-:Y:S01]  /*b3a0*/  IMAD.MOV.U32 R13, RZ, RZ, RZ ;  /* 0x000000ffff0d7224 */ /* 0x000fe200078e00ff */
[----:B------:R-:W2:Y:S01]  /*b3b0*/  LDCU.64 UR6, c[0x4][0x78] ;  /* 0x01000f00ff0677ac */ /* 0x000ea20008000a00 */
[----:B------:R-:W1:Y:S01]  /*b3c0*/  LDC.64 R14, c[0x4][R15] ;  /* 0x010000000f0e7b82 */ /* 0x000e620000000a00 */
[----:B------:R-:W5:Y:S01]  /*b3d0*/  LDCU.64 UR4, c[0x4][0x10] ;  /* 0x01000200ff0477ac */ /* 0x000f620008000a00 */
[----:B---3--:R-:W-:Y:S01]  /*b3e0*/  MOV R5, UR9 ;  /* 0x0000000900057c02 */ /* 0x008fe20008000f00 */
[----:B------:R-:W-:Y:S01]  /*b3f0*/  IMAD.U32 R4, RZ, RZ, UR8 ;  /* 0x00000008ff047e24 */ /* 0x000fe2000f8e00ff */
[----:B--2---:R-:W-:Y:S01]  /*b400*/  MOV R7, UR7 ;  /* 0x0000000700077c02 */ /* 0x004fe20008000f00 */
[----:B------:R-:W-:Y:S01]  /*b410*/  IMAD.U32 R6, RZ, RZ, UR6 ;  /* 0x00000006ff067e24 */ /* 0x000fe2000f8e00ff */
[----:B-----5:R-:W-:Y:S01]  /*b420*/  MOV R11, UR5 ;  /* 0x00000005000b7c02 */ /* 0x020fe20008000f00 */
[----:B------:R-:W-:Y:S02]  /*b430*/  IMAD.U32 R10, RZ, RZ, UR4 ;  /* 0x00000004ff0a7e24 */ /* 0x000fe4000f8e00ff */
[----:B------:R-:W-:Y:S07]  /*b440*/  LEPC R20, `(.L_x_146) ;  /* 0x000000001014794e */ /* 0x000fee0000000000 */
[----:B-1--4-:R-:W-:Y:S05]  /*b450*/  CALL.ABS.NOINC R14 ;  /* 0x000000000e007343 */ /* 0x012fea0003c00000 */
.L_x_146:
[----:B------:R-:W-:Y:S05]  /*b460*/  BSYNC.RECONVERGENT B6 ;  /* 0x0000000000067941 */ /* 0x000fea0003800200 */
.L_x_145:
[----:B----4-:R-:W-:Y:S01]  /*b470*/  SHF.L.U32 R69, R84, 0x10, RZ ;  /* 0x0000001054457819 */ /* 0x010fe200000006ff */
[----:B------:R-:W-:Y:S05]  /*b480*/  WARPSYNC.ALL ;  /* 0x0000000000007948 */ /* 0x000fea0003800000 */
[----:B------:R-:W-:Y:S01]  /*b490*/  R2UR UR4, R16 ;  /* 0x00000000100472ca */ /* 0x000fe200000e0000 */
[----:B------:R-:W-:Y:S01]  /*b4a0*/  BSSY.RECONVERGENT B0, `(.L_x_147) ;  /* 0x00000fc000007945 */ /* 0x000fe20003800200 */
[----:B------:R-:W-:Y:S02]  /*b4b0*/  LOP3.LUT R0, R84, 0xffff0000, RZ, 0xc0, !PT ;  /* 0xffff000054007812 */ /* 0x000fe400078ec0ff */
[C---:B------:R-:W-:Y:S02]  /*b4c0*/  SHF.L.U32 R3, R85.reuse, 0x10, RZ ;  /* 0x0000001055037819 */ /* 0x040fe400000006ff */
[----:B------:R-:W-:Y:S02]  /*b4d0*/  LOP3.LUT R70, R85, 0xffff0000, RZ, 0xc0, !PT ;  /* 0xffff000055467812 */ /* 0x000fe400078ec0ff */
[C---:B------:R-:W-:Y:S02]  /*b4e0*/  SHF.L.U32 R72, R86.reuse, 0x10, RZ ;  /* 0x0000001056487819 */ /* 0x040fe400000006ff */
[----:B------:R-:W-:Y:S02]  /*b4f0*/  LOP3.LUT R74, R86, 0xffff0000, RZ, 0xc0, !PT ;  /* 0xffff0000564a7812 */ /* 0x000fe400078ec0ff */
[C---:B------:R-:W-:Y:S01]  /*b500*/  SHF.L.U32 R73, R87.reuse, 0x10, RZ ;  /* 0x0000001057497819 */ /* 0x040fe200000006ff */
[----:B--2---:R-:W2:Y:S01]  /*b510*/  LDTM.x64 R4, tmem[UR4] ;  /* 0x00000004000479ee */ /* 0x004ea20008340000 */
[----:B------:R-:W-:Y:S02]  /*b520*/  LOP3.LUT R76, R87, 0xffff0000, RZ, 0xc0, !PT ;  /* 0xffff0000574c7812 */ /* 0x000fe400078ec0ff */
[C---:B-1----:R-:W-:Y:S02]  /*b530*/  SHF.L.U32 R75, R80.reuse, 0x10, RZ ;  /* 0x00000010504b7819 */ /* 0x042fe400000006ff */
[----:B------:R-:W-:Y:S02]  /*b540*/  LOP3.LUT R78, R80, 0xffff0000, RZ, 0xc0, !PT ;  /* 0xffff0000504e7812 */ /* 0x000fe400078ec0ff */
[C---:B------:R-:W-:Y:S02]  /*b550*/  SHF.L.U32 R77, R81.reuse, 0x10, RZ ;  /* 0x00000010514d7819 */ /* 0x040fe400000006ff */
[----:B------:R-:W-:Y:S02]  /*b560*/  LOP3.LUT R80, R81, 0xffff0000, RZ, 0xc0, !PT ;  /* 0xffff000051507812 */ /* 0x000fe400078ec0ff */
[C---:B------:R-:W-:Y:S02]  /*b570*/  SHF.L.U32 R79, R82.reuse, 0x10, RZ ;  /* 0x00000010524f7819 */ /* 0x040fe400000006ff */
[----:B------:R-:W-:Y:S02]  /*b580*/  LOP3.LUT R82, R82, 0xffff0000, RZ, 0xc0, !PT ;  /* 0xffff000052527812 */ /* 0x000fe400078ec0ff */
[C---:B------:R-:W-:Y:S02]  /*b590*/  SHF.L.U32 R81, R83.reuse, 0x10, RZ ;  /* 0x0000001053517819 */ /* 0x040fe400000006ff */
[----:B------:R-:W-:Y:S02]  /*b5a0*/  LOP3.LUT R84, R83, 0xffff0000, RZ, 0xc0, !PT ;  /* 0xffff000053547812 */ /* 0x000fe400078ec0ff */
[C---:B------:R-:W-:Y:S02]  /*b5b0*/  SHF.L.U32 R83, R88.reuse, 0x10, RZ ;  /* 0x0000001058537819 */ /* 0x040fe400000006ff */
[----:B------:R-:W-:Y:S02]  /*b5c0*/  LOP3.LUT R86, R88, 0xffff0000, RZ, 0xc0, !PT ;  /* 0xffff000058567812 */ /* 0x000fe400078ec0ff */
[C---:B------:R-:W-:Y:S01]  /*b5d0*/  SHF.L.U32 R85, R89.reuse, 0x10, RZ ;  /* 0x0000001059557819 */ /* 0x040fe200000006ff */
[C---:B--2---:R-:W-:Y:S01]  /*b5e0*/  FMUL R4, R68.reuse, R4 ;  /* 0x0000000444047220 */ /* 0x044fe20000400000 */
[----:B------:R-:W-:Y:S01]  /*b5f0*/  LOP3.LUT R88, R89, 0xffff0000, RZ, 0xc0, !PT ;  /* 0xffff000059587812 */ /* 0x000fe200078ec0ff */
[----:B------:R-:W-:Y:S01]  /*b600*/  FMUL R5, R68, R5 ;  /* 0x0000000544057220 */ /* 0x000fe20000400000 */
[C---:B------:R-:W-:Y:S01]  /*b610*/  SHF.L.U32 R87, R90.reuse, 0x10, RZ ;  /* 0x000000105a577819 */ /* 0x040fe200000006ff */
[C---:B------:R-:W-:Y:S01]  /*b620*/  FFMA R4, R71.reuse, R69, R4 ;  /* 0x0000004547047223 */ /* 0x040fe20000000004 */
[----:B------:R-:W-:Y:S01]  /*b630*/  LOP3.LUT R90, R90, 0xffff0000, RZ, 0xc0, !PT ;  /* 0xffff00005a5a7812 */ /* 0x000fe200078ec0ff */
[----:B------:R-:W-:Y:S01]  /*b640*/  FFMA R5, R71, R0, R5 ;  /* 0x0000000047057223 */ /* 0x000fe20000000005 */
[C---:B------:R-:W-:Y:S01]  /*b650*/  SHF.L.U32 R89, R91.reuse, 0x10, RZ ;  /* 0x000000105b597819 */ /* 0x040fe200000006ff */
[C---:B------:R-:W-:Y:S01]  /*b660*/  FMUL R6, R68.reuse, R6 ;  /* 0x0000000644067220 */ /* 0x040fe20000400000 */
[----:B------:R-:W-:Y:S01]  /*b670*/  LOP3.LUT R92, R91, 0xffff0000, RZ, 0xc0, !PT ;  /* 0xffff00005b5c7812 */ /* 0x000fe200078ec0ff */
[----:B------:R-:W-:Y:S01]  /*b680*/  FMUL R7, R68, R7 ;  /* 0x0000000744077220 */ /* 0x000fe20000400000 */
[----:B------:R-:W-:Y:S01]  /*b690*/  F2FP.BF16.F32.PACK_AB R4, R5, R4 ;  /* 0x000000040504723e */ /* 0x000fe200000010ff */
[C---:B------:R-:W-:Y:S01]  /*b6a0*/  FFMA R6, R71.reuse, R3, R6 ;  /* 0x0000000347067223 */ /* 0x040fe20000000006 */
[C---:B------:R-:W-:Y:S01]  /*b6b0*/  SHF.L.U32 R91, R96.reuse, 0x10, RZ ;  /* 0x00000010605b7819 */ /* 0x040fe200000006ff */
[----:B------:R-:W-:Y:S01]  /*b6c0*/  FFMA R7, R71, R70, R7 ;  /* 0x0000004647077223 */ /* 0x000fe20000000007 */
[----:B------:R-:W-:Y:S01]  /*b6d0*/  LOP3.LUT R94, R96, 0xffff0000, RZ, 0xc0, !PT ;  /* 0xffff0000605e7812 */ /* 0x000fe200078ec0ff */
[C---:B------:R-:W-:Y:S01]  /*b6e0*/  FMUL R8, R68.reuse, R8 ;  /* 0x0000000844087220 */ /* 0x040fe20000400000 */
[----:B------:R-:W-:Y:S01]  /*b6f0*/  SHF.L.U32 R93, R97, 0x10, RZ ;  /* 0x00000010615d7819 */ /* 0x000fe200000006ff */
[----:B------:R-:W-:Y:S01]  /*b700*/  FMUL R9, R68, R9 ;  /* 0x0000000944097220 */ /* 0x000fe20000400000 */
[----:B------:R-:W-:Y:S01]  /*b710*/  F2FP.BF16.F32.PACK_AB R5, R7, R6 ;  /* 0x000000060705723e */ /* 0x000fe200000010ff */
[----:B------:R-:W-:Y:S01]  /*b720*/  FFMA R8, R71, R72, R8 ;  /* 0x0000004847087223 */ /* 0x000fe20000000008 */
[----:B------:R-:W-:Y:S01]  /*b730*/  LOP3.LUT R96, R97, 0xffff0000, RZ, 0xc0, !PT ;  /* 0xffff000061607812 */ /* 0x000fe200078ec0ff */
[----:B------:R-:W-:Y:S01]  /*b740*/  FFMA R9, R71, R74, R9 ;  /* 0x0000004a47097223 */ /* 0x000fe20000000009 */
[----:B------:R-:W-:Y:S01]  /*b750*/  SHF.L.U32 R95, R98, 0x10, RZ ;  /* 0x00000010625f7819 */ /* 0x000fe200000006ff */
[----:B------:R-:W-:Y:S01]  /*b760*/  FMUL R10, R68, R10 ;  /* 0x0000000a440a7220 */ /* 0x000fe20000400000 */
[----:B------:R-:W-:Y:S01]  /*b770*/  LOP3.LUT R98, R98, 0xffff0000, RZ, 0xc0, !PT ;  /* 0xffff000062627812 */ /* 0x000fe200078ec0ff */
[C---:B------:R-:W-:Y:S01]  /*b780*/  FMUL R11, R68.reuse, R11 ;  /* 0x0000000b440b7220 */ /* 0x040fe20000400000 */
[----:B------:R-:W-:Y:S01]  /*b790*/  F2FP.BF16.F32.PACK_AB R6, R9, R8 ;  /* 0x000000080906723e */ /* 0x000fe200000010ff */
[----:B------:R-:W-:Y:S01]  /*b7a0*/  FFMA R10, R71, R73, R10 ;  /* 0x00000049470a7223 */ /* 0x000fe2000000000a */
[----:B------:R-:W-:Y:S01]  /*b7b0*/  SHF.L.U32 R97, R99, 0x10, RZ ;  /* 0x0000001063617819 */ /* 0x000fe200000006ff */
[----:B------:R-:W-:Y:S01]  /*b7c0*/  FFMA R11, R71, R76, R11 ;  /* 0x0000004c470b7223 */ /* 0x000fe2000000000b */
[----:B------:R-:W-:Y:S01]  /*b7d0*/  LOP3.LUT R100, R99, 0xffff0000, RZ, 0xc0, !PT ;  /* 0xffff000063647812 */ /* 0x000fe200078ec0ff */
[----:B------:R-:W-:Y:S01]  /*b7e0*/  FMUL R0, R68, R12 ;  /* 0x0000000c44007220 */ /* 0x000fe20000400000 */
[----:B------:R-:W-:Y:S01]  /*b7f0*/  SHF.L.U32 R99, R104, 0x10, RZ ;  /* 0x0000001068637819 */ /* 0x000fe200000006ff */
[C---:B------:R-:W-:Y:S01]  /*b800*/  FMUL R3, R68.reuse, R13 ;  /* 0x0000000d44037220 */ /* 0x040fe20000400000 */
[----:B------:R-:W-:Y:S01]  /*b810*/  F2FP.BF16.F32.PACK_AB R7, R11, R10 ;  /* 0x0000000a0b07723e */ /* 0x000fe200000010ff */
[----:B------:R-:W-:Y:S01]  /*b820*/  FMUL R14, R68, R14 ;  /* 0x0000000e440e7220 */ /* 0x000fe20000400000 */
[----:B------:R-:W-:Y:S01]  /*b830*/  LOP3.LUT R102, R104, 0xffff0000, RZ, 0xc0, !PT ;  /* 0xffff000068667812 */ /* 0x000fe200078ec0ff */
[C---:B------:R-:W-:Y:S01]  /*b840*/  FMUL R15, R68.reuse, R15 ;  /* 0x0000000f440f7220 */ /* 0x040fe20000400000 */
[----:B------:R-:W-:Y:S01]  /*b850*/  SHF.L.U32 R101, R105, 0x10, RZ ;  /* 0x0000001069657819 */ /* 0x000fe200000006ff */
[----:B------:R-:W-:Y:S01]  /*b860*/  FFMA R0, R71, R75, R0 ;  /* 0x0000004b47007223 */ /* 0x000fe20000000000 */
[----:B------:R-:W-:Y:S01]  /*b870*/  LOP3.LUT R104, R105, 0xffff0000, RZ, 0xc0, !PT ;  /* 0xffff000069687812 */ /* 0x000fe200078ec0ff */
[----:B------:R-:W-:Y:S01]  /*b880*/  FMUL R12, R68, R16 ;  /* 0x00000010440c7220 */ /* 0x000fe20000400000 */
[C---:B------:R-:W-:Y:S01]  /*b890*/  SHF.L.U32 R103, R106.reuse, 0x10, RZ ;  /* 0x000000106a677819 */ /* 0x040fe200000006ff */
[----:B------:R-:W-:Y:S01]  /*b8a0*/  FFMA R3, R71, R78, R3 ;  /* 0x0000004e47037223 */ /* 0x000fe20000000003 */
[----:B------:R-:W-:Y:S01]  /*b8b0*/  LOP3.LUT R106, R106, 0xffff0000, RZ, 0xc0, !PT ;  /* 0xffff00006a6a7812 */ /* 0x000fe200078ec0ff */
[C---:B------:R-:W-:Y:S01]  /*b8c0*/  FMUL R13, R68.reuse, R17 ;  /* 0x00000011440d7220 */ /* 0x040fe20000400000 */
[----:B------:R-:W-:Y:S01]  /*b8d0*/  SHF.L.U32 R105, R107, 0x10, RZ ;  /* 0x000000106b697819 */ /* 0x000fe200000006ff */
[----:B------:R-:W-:Y:S01]  /*b8e0*/  FFMA R14, R71, R77, R14 ;  /* 0x0000004d470e7223 */ /* 0x000fe2000000000e */
[----:B------:R-:W-:Y:S01]  /*b8f0*/  F2FP.BF16.F32.PACK_AB R8, R3, R0 ;  /* 0x000000000308723e */ /* 0x000fe200000010ff */
[----:B------:R-:W-:Y:S01]  /*b900*/  FMUL R18, R68, R18 ;  /* 0x0000001244127220 */ /* 0x000fe20000400000 */
[----:B------:R-:W-:Y:S01]  /*b910*/  LOP3.LUT R108, R107, 0xffff0000, RZ, 0xc0, !PT ;  /* 0xffff00006b6c7812 */ /* 0x000fe200078ec0ff */
[----:B------:R-:W-:Y:S01]  /*b920*/  FFMA R15, R71, R80, R15 ;  /* 0x00000050470f7223 */ /* 0x000fe2000000000f */
[----:B------:R-:W-:Y:S01]  /*b930*/  SHF.L.U32 R107, R112, 0x10, RZ ;  /* 0x00000010706b7819 */ /* 0x000fe200000006ff */
[----:B------:R-:W-:Y:S01]  /*b940*/  FMUL R19, R68, R19 ;  /* 0x0000001344137220 */ /* 0x000fe20000400000 */
[----:B------:R-:W-:Y:S01]  /*b950*/  LOP3.LUT R110, R112, 0xffff0000, RZ, 0xc0, !PT ;  /* 0xffff0000706e7812 */ /* 0x000fe200078ec0ff */
[----:B------:R1:W-:Y:S01]  /*b960*/  STS.128 [R166+UR46+0xc400], R4 ;  /* 0x00c40004a6007988 */ /* 0x0003e20008000c2e */
[----:B------:R-:W-:Y:S01]  /*b970*/  F2FP.BF16.F32.PACK_AB R9, R15, R14 ;  /* 0x0000000e0f09723e */ /* 0x000fe200000010ff */
[C---:B------:R-:W-:Y:S01]  /*b980*/  FFMA R12, R71.reuse, R79, R12 ;  /* 0x0000004f470c7223 */ /* 0x040fe2000000000c */
[C---:B------:R-:W-:Y:S01]  /*b990*/  FFMA R13, R71.reuse, R82, R13 ;  /* 0x00000052470d7223 */ /* 0x040fe2000000000d */
[----:B------:R-:W-:Y:S01]  /*b9a0*/  FFMA R18, R71, R81, R18 ;  /* 0x0000005147127223 */ /* 0x000fe20000000012 */
[----:B------:R-:W-:Y:S01]  /*b9b0*/  SHF.L.U32 R109, R113, 0x10, RZ ;  /* 0x00000010716d7819 */ /* 0x000fe200000006ff */
[----:B------:R-:W-:Y:S01]  /*b9c0*/  FFMA R19, R71, R84, R19 ;  /* 0x0000005447137223 */ /* 0x000fe20000000013 */
[C---:B------:R-:W-:Y:S01]  /*b9d0*/  FMUL R16, R68.reuse, R20 ;  /* 0x0000001444107220 */ /* 0x040fe20000400000 */
[----:B------:R-:W-:Y:S01]  /*b9e0*/  F2FP.BF16.F32.PACK_AB R10, R13, R12 ;  /* 0x0000000c0d0a723e */ /* 0x000fe200000010ff */
[C---:B------:R-:W-:Y:S01]  /*b9f0*/  FMUL R17, R68.reuse, R21 ;  /* 0x0000001544117220 */ /* 0x040fe20000400000 */
[C---:B------:R-:W-:Y:S01]  /*ba00*/  FMUL R22, R68.reuse, R22 ;  /* 0x0000001644167220 */ /* 0x040fe20000400000 */
[----:B------:R-:W-:Y:S01]  /*ba10*/  F2FP.BF16.F32.PACK_AB R11, R19, R18 ;  /* 0x00000012130b723e */ /* 0x000fe200000010ff */
[C---:B------:R-:W-:Y:S01]  /*ba20*/  FFMA R16, R71.reuse, R83, R16 ;  /* 0x0000005347107223 */ /* 0x040fe20000000010 */
[----:B------:R-:W-:Y:S01]  /*ba30*/  FFMA R17, R71, R86, R17 ;  /* 0x0000005647117223 */ /* 0x000fe20000000011 */
[----:B------:R-:W-:Y:S01]  /*ba40*/  LOP3.LUT R112, R113, 0xffff0000, RZ, 0xc0, !PT ;  /* 0xffff000071707812 */ /* 0x000fe200078ec0ff */
[----:B------:R-:W-:Y:S01]  /*ba50*/  FFMA R22, R71, R85, R22 ;  /* 0x0000005547167223 */ /* 0x000fe20000000016 */
[----:B------:R1:W-:Y:S01]  /*ba60*/  STS.128 [R165+0xc400], R8 ;  /* 0x00c40008a5007388 */ /* 0x0003e20000000c00 */
[C---:B------:R-:W-:Y:S01]  /*ba70*/  FMUL R23, R68.reuse, R23 ;  /* 0x0000001744177220 */ /* 0x040fe20000400000 */
[----:B------:R-:W-:Y:S01]  /*ba80*/  F2FP.BF16.F32.PACK_AB R16, R17, R16 ;  /* 0x000000101110723e */ /* 0x000fe200000010ff */
[C---:B------:R-:W-:Y:S01]  /*ba90*/  FMUL R20, R68.reuse, R24 ;  /* 0x0000001844147220 */ /* 0x040fe20000400000 */
[----:B------:R-:W-:Y:S01]  /*baa0*/  FMUL R21, R68, R25 ;  /* 0x0000001944157220 */ /* 0x000fe20000400000 */
[C---:B------:R-:W-:Y:S01]  /*bab0*/  SHF.L.U32 R111, R114.reuse, 0x10, RZ ;  /* 0x00000010726f7819 */ /* 0x040fe200000006ff */
[C---:B------:R-:W-:Y:S01]  /*bac0*/  FFMA R23, R71.reuse, R88, R23 ;  /* 0x0000005847177223 */ /* 0x040fe20000000017 */
[C---:B------:R-:W-:Y:S01]  /*bad0*/  FFMA R20, R71.reuse, R87, R20 ;  /* 0x0000005747147223 */ /* 0x040fe20000000014 */
[----:B------:R-:W-:Y:S01]  /*bae0*/  LOP3.LUT R114, R114, 0xffff0000, RZ, 0xc0, !PT ;  /* 0xffff000072727812 */ /* 0x000fe200078ec0ff */
        /* <DEDUP_REMOVED lines=8> */
[----:B------:R-:W-:Y:S01]  /*bb70*/  SHF.L.U32 R113, R115, 0x10, RZ ;  /* 0x0000001073717819 */ /* 0x000fe200000006ff */
[----:B------:R-:W-:Y:S01]  /*bb80*/  FFMA R24, R71, R91, R24 ;  /* 0x0000005b47187223 */ /* 0x000fe20000000018 */
[C---:B------:R-:W-:Y:S01]  /*bb90*/  FMUL R25, R68.reuse, R29 ;  /* 0x0000001d44197220 */ /* 0x040fe20000400000 */
[----:B------:R-:W-:Y:S01]  /*bba0*/  LOP3.LUT R116, R115, 0xffff0000, RZ, 0xc0, !PT ;  /* 0xffff000073747812 */ /* 0x000fe200078ec0ff */
[C---:B------:R-:W-:Y:S01]  /*bbb0*/  FMUL R30, R68.reuse, R30 ;  /* 0x0000001e441e7220 */ /* 0x040fe20000400000 */
[----:B------:R-:W-:Y:S01]  /*bbc0*/  F2FP.BF16.F32.PACK_AB R19, R27, R26 ;  /* 0x0000001a1b13723e */ /* 0x000fe200000010ff */
[C---:B------:R-:W-:Y:S01]  /*bbd0*/  FFMA R25, R71.reuse, R94, R25 ;  /* 0x0000005e47197223 */ /* 0x040fe20000000019 */
[----:B------:R-:W-:Y:S01]  /*bbe0*/  FMUL R31, R68, R31 ;  /* 0x0000001f441f7220 */ /* 0x000fe20000400000 */
[----:B------:R-:W-:Y:S01]  /*bbf0*/  FFMA R30, R71, R93, R30 ;  /* 0x0000005d471e7223 */ /* 0x000fe2000000001e */
[----:B------:R-:W-:Y:S01]  /*bc00*/  SHF.L.U32 R115, R120, 0x10, RZ ;  /* 0x0000001078737819 */ /* 0x000fe200000006ff */
[----:B------:R1:W-:Y:S01]  /*bc10*/  STS.128 [R164+0xc400], R16 ;  /* 0x00c40010a4007388 */ /* 0x0003e20000000c00 */
[----:B------:R-:W-:Y:S01]  /*bc20*/  F2FP.BF16.F32.PACK_AB R24, R25, R24 ;  /* 0x000000181918723e */ /* 0x000fe200000010ff */
[C---:B------:R-:W-:Y:S01]  /*bc30*/  FFMA R31, R71.reuse, R96, R31 ;  /* 0x00000060471f7223 */ /* 0x040fe2000000001f */
[C---:B------:R-:W-:Y:S01]  /*bc40*/  FMUL R28, R68.reuse, R32 ;  /* 0x00000020441c7220 */ /* 0x040fe20000400000 */
[C---:B------:R-:W-:Y:S01]  /*bc50*/  FMUL R29, R68.reuse, R33 ;  /* 0x00000021441d7220 */ /* 0x040fe20000400000 */
[----:B------:R-:W-:Y:S01]  /*bc60*/  FMUL R34, R68, R34 ;  /* 0x0000002244227220 */ /* 0x000fe20000400000 */
[----:B------:R-:W-:Y:S01]  /*bc70*/  LOP3.LUT R118, R120, 0xffff0000, RZ, 0xc0, !PT ;  /* 0xffff000078767812 */ /* 0x000fe200078ec0ff */
[----:B------:R-:W-:Y:S01]  /*bc80*/  FFMA R28, R71, R95, R28 ;  /* 0x0000005f471c7223 */ /* 0x000fe2000000001c */
[----:B------:R-:W-:Y:S01]  /*bc90*/  F2FP.BF16.F32.PACK_AB R25, R31, R30 ;  /* 0x0000001e1f19723e */ /* 0x000fe200000010ff */
[C---:B------:R-:W-:Y:S01]  /*bca0*/  FFMA R29, R71.reuse, R98, R29 ;  /* 0x00000062471d7223 */ /* 0x040fe2000000001d */
[----:B------:R-:W-:Y:S01]  /*bcb0*/  FFMA R34, R71, R97, R34 ;  /* 0x0000006147227223 */ /* 0x000fe20000000022 */
[C---:B------:R-:W-:Y:S01]  /*bcc0*/  FMUL R35, R68.reuse, R35 ;  /* 0x0000002344237220 */ /* 0x040fe20000400000 */
[----:B------:R-:W-:Y:S01]  /*bcd0*/  SHF.L.U32 R117, R121, 0x10, RZ ;  /* 0x0000001079757819 */ /* 0x000fe200000006ff */
[C---:B------:R-:W-:Y:S01]  /*bce0*/  FMUL R32, R68.reuse, R36 ;  /* 0x0000002444207220 */ /* 0x040fe20000400000 */
[----:B------:R-:W-:Y:S01]  /*bcf0*/  F2FP.BF16.F32.PACK_AB R26, R29, R28 ;  /* 0x0000001c1d1a723e */ /* 0x000fe200000010ff */
[C---:B------:R-:W-:Y:S01]  /*bd00*/  FFMA R35, R71.reuse, R100, R35 ;  /* 0x0000006447237223 */ /* 0x040fe20000000023 */
[C---:B------:R-:W-:Y:S01]  /*bd10*/  FMUL R33, R68.reuse, R37 ;  /* 0x0000002544217220 */ /* 0x040fe20000400000 */
[----:B------:R-:W-:Y:S01]  /*bd20*/  FFMA R32, R71, R99, R32 ;  /* 0x0000006347207223 */ /* 0x000fe20000000020 */
        /* <DEDUP_REMOVED lines=29> */
[C---:B------:R-:W-:Y:S01]  /*bf00*/  FMUL R47, R68.reuse, R47 ;  /* 0x0000002f442f7220 */ /* 0x040fe20000400000 */
[C---:B------:R-:W-:Y:S01]  /*bf10*/  FMUL R44, R68.reuse, R48 ;  /* 0x00000030442c7220 */ /* 0x040fe20000400000 */
[----:B------:R-:W-:Y:S01]  /*bf20*/  FMUL R45, R68, R49 ;  /* 0x00000031442d7220 */ /* 0x000fe20000400000 */
[----:B------:R1:W-:Y:S01]  /*bf30*/  STS.128 [R150+0xc400], R32 ;  /* 0x00c4002096007388 */ /* 0x0003e20000000c00 */
[C---:B------:R-:W-:Y:S01]  /*bf40*/  SHF.L.U32 R123, R128.reuse, 0x10, RZ ;  /* 0x00000010807b7819 */ /* 0x040fe200000006ff */
[----:B------:R-:W-:Y:S01]  /*bf50*/  FFMA R46, R71, R109, R46 ;  /* 0x0000006d472e7223 */ /* 0x000fe2000000002e */
[----:B------:R-:W-:Y:S01]  /*bf60*/  F2FP.BF16.F32.PACK_AB R40, R41, R40 ;  /* 0x000000282928723e */ /* 0x000fe200000010ff */
[C---:B------:R-:W-:Y:S01]  /*bf70*/  FFMA R47, R71.reuse, R112, R47 ;  /* 0x00000070472f7223 */ /* 0x040fe2000000002f */
[C---:B------:R-:W-:Y:S01]  /*bf80*/  FFMA R44, R71.reuse, R111, R44 ;  /* 0x0000006f472c7223 */ /* 0x040fe2000000002c */
[----:B------:R-:W-:Y:S01]  /*bf90*/  LOP3.LUT R126, R128, 0xffff0000, RZ, 0xc0, !PT ;  /* 0xffff0000807e7812 */ /* 0x000fe200078ec0ff */
[C---:B------:R-:W-:Y:S01]  /*bfa0*/  FFMA R45, R71.reuse, R114, R45 ;  /* 0x00000072472d7223 */ /* 0x040fe2000000002d */
[C---:B------:R-:W-:Y:S01]  /*bfb0*/  FMUL R50, R68.reuse, R50 ;  /* 0x0000003244327220 */ /* 0x040fe20000400000 */
[C---:B------:R-:W-:Y:S01]  /*bfc0*/  FMUL R51, R68.reuse, R51 ;  /* 0x0000003344337220 */ /* 0x040fe20000400000 */
[C---:B------:R-:W-:Y:S01]  /*bfd0*/  FMUL R48, R68.reuse, R52 ;  /* 0x0000003444307220 */ /* 0x040fe20000400000 */
[C---:B------:R-:W-:Y:S01]  /*bfe0*/  FMUL R49, R68.reuse, R53 ;  /* 0x0000003544317220 */ /* 0x040fe20000400000 */
[C---:B------:R-:W-:Y:S01]  /*bff0*/  FFMA R50, R71.reuse, R113, R50 ;  /* 0x0000007147327223 */ /* 0x040fe20000000032 */
        /* <DEDUP_REMOVED lines=9> */
[----:B------:R-:W-:Y:S01]  /*c090*/  FFMA R55, R71, R120, R55 ;  /* 0x0000007847377223 */ /* 0x000fe20000000037 */
[C---:B------:R-:W-:Y:S01]  /*c0a0*/  FMUL R59, R68.reuse, R59 ;  /* 0x0000003b443b7220 */ /* 0x040fe20000400000 */
[----:B------:R-:W-:Y:S01]  /*c0b0*/  F2FP.BF16.F32.PACK_AB R41, R47, R46 ;  /* 0x0000002e2f29723e */ /* 0x000fe200000010ff */
[----:B------:R-:W-:Y:S01]  /*c0c0*/  FFMA R52, R71, R119, R52 ;  /* 0x0000007747347223 */ /* 0x000fe20000000034 */
[----:B------:R-:W-:Y:S01]  /*c0d0*/  F2FP.BF16.F32.PACK_AB R42, R45, R44 ;  /* 0x0000002c2d2a723e */ /* 0x000fe200000010ff */
[C---:B------:R-:W-:Y:S01]  /*c0e0*/  FMUL R56, R68.reuse, R60 ;  /* 0x0000003c44387220 */ /* 0x040fe20000400000 */
[----:B------:R-:W-:Y:S01]  /*c0f0*/  F2FP.BF16.F32.PACK_AB R43, R51, R50 ;  /* 0x00000032332b723e */ /* 0x000fe200000010ff */
[----:B------:R-:W-:Y:S01]  /*c100*/  FFMA R53, R71, R122, R53 ;  /* 0x0000007a47357223 */ /* 0x000fe20000000035 */
[----:B------:R-:W-:Y:S01]  /*c110*/  SHF.L.U32 R125, R129, 0x10, RZ ;  /* 0x00000010817d7819 */ /* 0x000fe200000006ff */
[C---:B------:R-:W-:Y:S01]  /*c120*/  FMUL R57, R68.reuse, R61 ;  /* 0x0000003d44397220 */ /* 0x040fe20000400000 */
[----:B------:R-:W-:Y:S01]  /*c130*/  FFMA R58, R71, R121, R58 ;  /* 0x00000079473a7223 */ /* 0x000fe2000000003a */
[----:B------:R1:W-:Y:S01]  /*c140*/  STS.128 [R162+0xc400], R40 ;  /* 0x00c40028a2007388 */ /* 0x0003e20000000c00 */
[----:B------:R-:W-:Y:S01]  /*c150*/  LOP3.LUT R128, R129, 0xffff0000, RZ, 0xc0, !PT ;  /* 0xffff000081807812 */ /* 0x000fe200078ec0ff */
[----:B------:R-:W-:Y:S01]  /*c160*/  FMUL R62, R68, R62 ;  /* 0x0000003e443e7220 */ /* 0x000fe20000400000 */
[C---:B------:R-:W-:Y:S01]  /*c170*/  FFMA R59, R71.reuse, R124, R59 ;  /* 0x0000007c473b7223 */ /* 0x040fe2000000003b */
[----:B------:R-:W-:Y:S01]  /*c180*/  SHF.L.U32 R127, R130, 0x10, RZ ;  /* 0x00000010827f7819 */ /* 0x000fe200000006ff */
[----:B------:R-:W-:Y:S01]  /*c190*/  FMUL R63, R68, R63 ;  /* 0x0000003f443f7220 */ /* 0x000fe20000400000 */
[C---:B------:R-:W-:Y:S01]  /*c1a0*/  FFMA R56, R71.reuse, R123, R56 ;  /* 0x0000007b47387223 */ /* 0x040fe20000000038 */
[----:B------:R-:W-:Y:S01]  /*c1b0*/  LOP3.LUT R130, R130, 0xffff0000, RZ, 0xc0, !PT ;  /* 0xffff000082827812 */ /* 0x000fe200078ec0ff */
[C---:B------:R-:W-:Y:S01]  /*c1c0*/  FMUL R60, R68.reuse, R64 ;  /* 0x00000040443c7220 */ /* 0x040fe20000400000 */
[----:B------:R-:W-:Y:S01]  /*c1d0*/  FFMA R57, R71, R126, R57 ;  /* 0x0000007e47397223 */ /* 0x000fe20000000039 */
[----:B------:R-:W-:Y:S01]  /*c1e0*/  SHF.L.U32 R129, R131, 0x10, RZ ;  /* 0x0000001083817819 */ /* 0x000fe200000006ff */
[C---:B------:R-:W-:Y:S01]  /*c1f0*/  FMUL R61, R68.reuse, R65 ;  /* 0x00000041443d7220 */ /* 0x040fe20000400000 */
[----:B------:R-:W-:Y:S01]  /*c200*/  FFMA R62, R71, R125, R62 ;  /* 0x0000007d473e7223 */ /* 0x000fe2000000003e */
[----:B------:R-:W-:Y:S01]  /*c210*/  LOP3.LUT R132, R131, 0xffff0000, RZ, 0xc0, !PT ;  /* 0xffff000083847812 */ /* 0x000fe200078ec0ff */
[C---:B------:R-:W-:Y:S01]  /*c220*/  FMUL R66, R68.reuse, R66 ;  /* 0x0000004244427220 */ /* 0x040fe20000400000 */
[----:B------:R-:W-:Y:S01]  /*c230*/  F2FP.BF16.F32.PACK_AB R48, R49, R48 ;  /* 0x000000303130723e */ /* 0x000fe200000010ff */
[----:B------:R-:W-:Y:S01]  /*c240*/  FFMA R63, R71, R128, R63 ;  /* 0x00000080473f7223 */ /* 0x000fe2000000003f */
[----:B------:R-:W-:Y:S01]  /*c250*/  FMUL R67, R68, R67 ;  /* 0x0000004344437220 */ /* 0x000fe20000400000 */
        /* <DEDUP_REMOVED lines=12> */
[----:B------:R-:W-:Y:S03]  /*c320*/  ISETP.NE.AND P0, PT, R155, RZ, PT ;  /* 0x000000ff9b00720c */ /* 0x000fe60003f05270 */
[----:B------:R1:W-:Y:S01]  /*c330*/  STS.128 [R160+0xc400], R56 ;  /* 0x00c40038a0007388 */ /* 0x0003e20000000c00 */
[----:B------:R-:W-:Y:S01]  /*c340*/  @!PT LDS RZ, [RZ] ;  /* 0x00000000fffff984 */ /* 0x000fe20000000800 */
[----:B------:R-:W-:Y:S01]  /*c350*/  @!PT LDS RZ, [RZ] ;  /* 0x00000000fffff984 */ /* 0x000fe20000000800 */
[----:B------:R-:W-:Y:S01]  /*c360*/  @!PT LDS RZ, [RZ] ;  /* 0x00000000fffff984 */ /* 0x000fe20000000800 */
[----:B------:R-:W-:Y:S01]  /*c370*/  @!PT LDS RZ, [RZ] ;  /* 0x00000000fffff984 */ /* 0x000fe20000000800 */
[----:B------:R2:W-:Y:S07]  /*c380*/  MEMBAR.ALL.CTA ;  /* 0x0000000000007992 */ /* 0x0005ee0000008000 */
[----:B--2---:R-:W2:Y:S02]  /*c390*/  FENCE.VIEW.ASYNC.S ;  /* 0x00000000000073c6 */ /* 0x004ea40000000000 */
[----:B--2---:R-:W-:Y:S06]  /*c3a0*/  BAR.SYNC.DEFER_BLOCKING 0x1, 0x80 ;  /* 0x0042000000007b1d */ /* 0x004fec0000010000 */
[----:B------:R-:W-:Y:S05]  /*c3b0*/  @P0 BRA `(.L_x_148) ;  /* 0x0000000000280947 */ /* 0x000fea0003800000 */
[----:B------:R-:W2:Y:S01]  /*c3c0*/  LDCU.64 UR6, c[0x0][0x348] ;  /* 0x00006900ff0677ac */ /* 0x000ea20008000a00 */
[----:B------:R-:W-:Y:S02]  /*c3d0*/  UIADD3 UR9, UPT, UPT, UR53, UR40, URZ ;  /* 0x0000002835097290 */ /* 0x000fe4000fffe0ff */
[----:B------:R-:W-:Y:S01]  /*c3e0*/  UIADD3 UR8, UPT, UPT, UR46, 0xc400, URZ ;  /* 0x0000c4002e087890 */ /* 0x000fe2000fffe0ff */
[----:B------:R-:W-:Y:S01]  /*c3f0*/  UMOV UR10, UR50 ;  /* 0x00000032000a7c82 */ /* 0x000fe20008000000 */
[----:B------:R-:W-:Y:S01]  /*c400*/  UMOV UR11, UR36 ;  /* 0x00000024000b7c82 */ /* 0x000fe20008000000 */
[----:B--2---:R-:W-:Y:S04]  /*c410*/  UIADD3 UR4, UP0, UPT, UR6, 0xa80, URZ ;  /* 0x00000a8006047890 */ /* 0x004fe8000ff1e0ff */
[----:B------:R-:W-:Y:S09]  /*c420*/  UIADD3.X UR5, UPT, UPT, URZ, UR7, URZ, UP0, !UPT ;  /* 0x00000007ff057290 */ /* 0x000ff200087fe4ff */
[----:B------:R2:W-:Y:S01]  /*c430*/  UTMASTG.3D [UR8], [UR4] ;  /* 0x00000008040073b5 */ /* 0x0005e20008010000 */
[----:B------:R0:W-:Y:S01]  /*c440*/  UTMACMDFLUSH ;  /* 0x00000000000079b7 */ /* 0x0001e20000000000 */
[----:B--2---:R-:W-:Y:S04]  /*c450*/  DEPBAR.LE SB0, 0x1 ;  /* 0x000080400000791a */ /* 0x004fe80000000000 */
.L_x_148:
[----:B------:R-:W-:Y:S05]  /*c460*/  BSYNC.RECONVERGENT B0 ;  /* 0x0000000000007941 */ /* 0x000fea0003800200 */
.L_x_147:
[----:B------:R-:W-:Y:S01]  /*c470*/  BAR.SYNC.DEFER_BLOCKING 0x1, 0x80 ;  /* 0x0042000000007b1d */ /* 0x000fe20000010000 */
[----:B------:R-:W-:Y:S09]  /*c480*/  UISETP.NE.AND UP0, UPT, UR54, -0x4, UPT ;  /* 0xfffffffc3600788c */ /* 0x000ff2000bf05270 */
[----:B------:R-:W-:Y:S05]  /*c490*/  BRA.U !UP0, `(.L_x_149) ;  /* 0x0000000108247547 */ /* 0x000fea000b800000 */
[----:B------:R-:W-:Y:S01]  /*c4a0*/  ISETP.NE.AND P0, PT, R159, RZ, PT ;  /* 0x000000ff9f00720c */ /* 0x000fe20003f05270 */
[----:B------:R-:W-:Y:S01]  /*c4b0*/  IMAD.U32 R0, RZ, RZ, UR52 ;  /* 0x00000034ff007e24 */ /* 0x000fe2000f8e00ff */
[----:B------:R-:W-:Y:S04]  /*c4c0*/  UIADD3 UR4, UPT, UPT, UR52, 0x1, URZ ;  /* 0x0000000134047890 */ /* 0x000fe8000fffe0ff */
[----:B------:R-:W-:Y:S04]  /*c4d0*/  UISETP.NE.AND UP0, UPT, UR4, 0x4, UPT ;  /* 0x000000040400788c */ /* 0x000fe8000bf05270 */
[----:B------:R-:W-:Y:S03]  /*c4e0*/  USEL UR52, UR4, URZ, UP0 ;  /* 0x000000ff04347287 */ /* 0x000fe60008000000 */
[----:B------:R-:W-:Y:S05]  /*c4f0*/  @P0 LEA R0, R0, UR46, 0x3 ;  /* 0x0000002e00000c11 */ /* 0x000fea000f8e18ff */
[----:B------:R-:W-:Y:S05]  /*c500*/  @P0 VIADD R0, R0, 0xa0 ;  /* 0x000000a000000836 */ /* 0x000fea0000000000 */
[----:B------:R-:W-:Y:S04]  /*c510*/  @P0 PRMT R0, R167, 0x654, R0 ;  /* 0x00000654a7000816 */ /* 0x000fe80000000000 */
[----:B------:R2:W-:Y:S03]  /*c520*/  @P0 SYNCS.ARRIVE.TRANS64.RED.A1T0 RZ, [R0+URZ], RZ ;  /* 0x000000ff00ff09a7 */ /* 0x0005e600081004ff */
.L_x_149:
[----:B------:R-:W-:Y:S01]  /*c530*/  R2UR UR6, R158 ;  /* 0x000000009e0672ca */ /* 0x000fe200000e0000 */
[----:B------:R-:W-:Y:S01]  /*c540*/  UIADD3 UR54, UPT, UPT, UR54, 0x4, URZ ;  /* 0x0000000436367890 */ /* 0x000fe2000fffe0ff */
[----:B------:R-:W-:Y:S01]  /*c550*/  R2UR UR5, R145 ;  /* 0x00000000910572ca */ /* 0x000fe200000e0000 */
[----:B------:R-:W-:Y:S01]  /*c560*/  ULOP3.LUT UR39, UR39, 0x1, URZ, 0x3c, !UPT ;  /* 0x0000000127277892 */ /* 0x000fe2000f8e3cff */
[----:B------:R-:W-:Y:S02]  /*c570*/  R2UR UR4, R146 ;  /* 0x00000000920472ca */ /* 0x000fe400000e0000 */
[----:B------:R-:W-:Y:S02]  /*c580*/  R2UR UR36, R156 ;  /* 0x000000009c2472ca */ /* 0x000fe400000e0000 */
[C---:B------:R-:W-:Y:S04]  /*c590*/  ISETP.NE.AND P0, PT, R149.reuse, 0x2, PT ;  /* 0x000000029500780c */ /* 0x040fe80003f05270 */
[----:B--2---:R-:W-:Y:S01]  /*c5a0*/  SEL R0, RZ, 0x1, P0 ;  /* 0x00000001ff007807 */ /* 0x004fe20000000000 */
[----:B------:R-:W-:Y:S01]  /*c5b0*/  UISETP.NE.AND UP0, UPT, UR6, URZ, UPT ;  /* 0x000000ff0600728c */ /* 0x000fe2000bf05270 */
[----:B------:R-:W-:Y:S01]  /*c5c0*/  SEL R149, R149, RZ, P0 ;  /* 0x000000ff95957207 */ /* 0x000fe20000000000 */
[----:B------:R-:W-:Y:S01]  /*c5d0*/  UIADD3 UR16, UPT, UPT, UR37, UR5, URZ ;  /* 0x0000000525107290 */ /* 0x000fe2000fffe0ff */
[----:B------:R-:W-:Y:S01]  /*c5e0*/  LOP3.LUT R151, R151, R0, RZ, 0x3c, !PT ;  /* 0x0000000097977212 */ /* 0x000fe200078e3cff */
[----:B------:R-:W-:Y:S05]  /*c5f0*/  UIADD3 UR20, UPT, UPT, UR38, UR4, URZ ;  /* 0x0000000426147290 */ /* 0x000fea000fffe0ff */
[----:B------:R-:W-:Y:S07]  /*c600*/  BRA.U UP0, `(.L_x_150) ;  /* 0xffffff9d009c7547 */ /* 0x000fee000b83ffff */
[----:B------:R-:W2:Y:S01]  /*c610*/  LDCU.64 UR4, c[0x0][0xc88] ;  /* 0x00019100ff0477ac */ /* 0x000ea20008000a00 */
[----:B------:R-:W3:Y:S01]  /*c620*/  LDCU.64 UR6, c[0x0][0xc90] ;  /* 0x00019200ff0677ac */ /* 0x000ee20008000a00 */
[----:B------:R-:W-:Y:S02]  /*c630*/  ULOP3.LUT UR9, UR62, 0x1, URZ, 0x3c, !UPT ;  /* 0x000000013e097892 */ /* 0x000fe4000f8e3cff */
[----:B------:R-:W-:-:S04]  /*c640*/  UIADD3 UR8, UPT, UPT, UR46, 0x120, URZ ;  /* 0x000001202e087890 */ /* 0x000fc8000fffe0ff */
[----:B------:R-:W-:Y:S01]  /*c650*/  UPRMT UR8, UR9, 0x654, UR8 ;  /* 0x0000065409087896 */ /* 0x000fe20008000008 */
[----:B--2---:R-:W-:Y:S02]  /*c660*/  ISETP.NE.U32.AND P2, PT, RZ, UR4, PT ;  /* 0x00000004ff007c0c */ /* 0x004fe4000bf45070 */
[----:B---3--:R-:W-:-:S06]  /*c670*/  ISETP.NE.U32.AND P1, PT, RZ, UR6, PT ;  /* 0x00000006ff007c0c */ /* 0x008fcc000bf25070 */
[----:B------:R-:W-:Y:S01]  /*c680*/  SYNCS.ARRIVE.TRANS64.RED.A1T0 RZ, [UR8], RZ ;  /* 0x000000ffffff79a7 */ /* 0x000fe20008100408 */
[----:B------:R-:W-:Y:S02]  /*c690*/  ISETP.NE.AND.EX P2, PT, RZ, UR5, PT, P2 ;  /* 0x00000005ff007c0c */ /* 0x000fe4000bf45320 */
[----:B------:R-:W-:Y:S01]  /*c6a0*/  ISETP.NE.AND.EX P0, PT, RZ, UR7, PT, P1 ;  /* 0x00000007ff007c0c */ /* 0x000fe2000bf05310 */
[----:B------:R-:W-:-:S12]  /*c6b0*/  SYNCS.ARRIVE.TRANS64.A1T0 RZ, [UR46+0x120], RZ ;  /* 0x000120ffffff79a7 */ /* 0x000fd8000810002e */
[----:B------:R-:W-:Y:S05]  /*c6c0*/  @P2 BRA P0, `(.L_x_151) ;  /* 0x00000000003c2947 */ /* 0x000fea0000000000 */
[----:B------:R-:W-:-:S13]  /*c6d0*/  ISETP.NE.AND.EX P1, PT, RZ, UR7, PT, P1 ;  /* 0x00000007ff007c0c */ /* 0x000fda000bf25310 */
[----:B------:R-:W-:Y:S05]  /*c6e0*/  @P1 BRA `(.L_x_152) ;  /* 0x00000000000c1947 */ /* 0x000fea0003800000 */
[----:B------:R-:W-:-:S13]  /*c6f0*/  FSETP.NEU.AND P0, PT, R71, RZ, PT ;  /* 0x000000ff4700720b */ /* 0x000fda0003f0d000 */
[----:B------:R-:W-:Y:S05]  /*c700*/  @!P0 EXIT ;  /* 0x000000000000894d */ /* 0x000fea0003800000 */
[----:B------:R-:W-:Y:S05]  /*c710*/  BRA `(.L_x_151) ;  /* 0x0000000000287947 */ /* 0x000fea0003800000 */
.L_x_152:
[----:B------:R-:W-:Y:S01]  /*c720*/  ISETP.NE.AND P0, PT, R148, RZ, PT ;  /* 0x000000ff9400720c */ /* 0x000fe20003f05270 */
[----:B------:R-:W-:-:S12]  /*c730*/  BSSY.RECONVERGENT B0, `(.L_x_151) ;  /* 0x0000008000007945 */ /* 0x000fd80003800200 */
[----:B------:R-:W-:Y:S05]  /*c740*/  @P0 BRA `(.L_x_153) ;  /* 0x0000000000100947 */ /* 0x000fea0003800000 */
[----:B------:R-:W-:-:S04]  /*c750*/  ISETP.NE.U32.AND P0, PT, RZ, UR4, PT ;  /* 0x00000004ff007c0c */ /* 0x000fc8000bf05070 */
[----:B------:R-:W-:-:S13]  /*c760*/  ISETP.NE.AND.EX P0, PT, RZ, UR5, PT, P0 ;  /* 0x00000005ff007c0c */ /* 0x000fda000bf05300 */
[----:B------:R-:W-:Y:S05]  /*c770*/  @!P0 EXIT ;  /* 0x000000000000894d */ /* 0x000fea0003800000 */
[----:B------:R-:W-:Y:S05]  /*c780*/  BRA `(.L_x_154) ;  /* 0x0000000000087947 */ /* 0x000fea0003800000 */
.L_x_153:
[----:B------:R-:W-:-:S13]  /*c790*/  FSETP.NEU.AND P0, PT, R71, RZ, PT ;  /* 0x000000ff4700720b */ /* 0x000fda0003f0d000 */
[----:B------:R-:W-:Y:S05]  /*c7a0*/  @!P0 EXIT ;  /* 0x000000000000894d */ /* 0x000fea0003800000 */
.L_x_154:
[----:B------:R-:W-:Y:S05]  /*c7b0*/  BSYNC.RECONVERGENT B0 ;  /* 0x0000000000007941 */ /* 0x000fea0003800200 */
.L_x_151:
[----:B------:R-:W-:Y:S01]  /*c7c0*/  ULEA UR6, UR52, UR46, 0x3 ;  /* 0x0000002e34067291 */ /* 0x000fe2000f8e18ff */
[----:B------:R-:W-:-:S04]  /*c7d0*/  DEPBAR.LE SB0, 0x0 ;  /* 0x000080000000791a */ /* 0x000fc80000000000 */
[----:B------:R-:W-:-:S04]  /*c7e0*/  UIADD3 UR6, UPT, UPT, UR6, 0xa0, URZ ;  /* 0x000000a006067890 */ /* 0x000fc8000fffe0ff */
[----:B------:R-:W-:-:S09]  /*c7f0*/  UPRMT UR6, UR62, 0x654, UR6 ;  /* 0x000006543e067896 */ /* 0x000fd20008000006 */
[----:B------:R-:W-:Y:S01]  /*c800*/  SYNCS.ARRIVE.TRANS64.RED.A1T0 RZ, [UR6], RZ ;  /* 0x000000ffffff79a7 */ /* 0x000fe20008100406 */
[----:B------:R-:W-:Y:S05]  /*c810*/  EXIT ;  /* 0x000000000000794d */ /* 0x000fea0003800000 */
.L_x_24:
[----:B-1----:R1:W2:Y:S02]  /*c820*/  SYNCS.PHASECHK.TRANS64.TRYWAIT P0, [R0+URZ+0x110], R3 ;  /* 0x00011003000075a7 */ /* 0x0022a400080011ff */
[----:B--2---:R-:W-:Y:S05]  /*c830*/  @!P0 NANOSLEEP.SYNCS 0x989680 ;  /* 0x009896800000895d */ /* 0x004fea0003900000 */
[----:B------:R-:W2:Y:S02]  /*c840*/  @!P0 SYNCS.PHASECHK.TRANS64 P0, [R0+URZ+0x110], R3 ;  /* 0x00011003000085a7 */ /* 0x000ea400080010ff */
[----:B--2---:R-:W-:Y:S05]  /*c850*/  @!P0 BRA `(.L_x_24) ;  /* 0xfffffffc00f08947 */ /* 0x004fea000383ffff */
[----:B------:R-:W-:Y:S05]  /*c860*/  BRA `(.L_x_155) ;  /* 0xffffff54006c7947 */ /* 0x000fea000383ffff */
.L_x_27:
[----:B-1----:R-:W-:-:S07]  /*c870*/  MOV R0, UR5 ;  /* 0x0000000500007c02 */ /* 0x002fce0008000f00 */
.L_x_156:
[----:B-1----:R1:W2:Y:S02]  /*c880*/  SYNCS.PHASECHK.TRANS64.TRYWAIT P0, [R0+URZ+0x40], R3 ;  /* 0x00004003000075a7 */ /* 0x0022a400080011ff */
[----:B--2---:R-:W-:Y:S05]  /*c890*/  @!P0 NANOSLEEP.SYNCS 0x989680 ;  /* 0x009896800000895d */ /* 0x004fea0003900000 */
[----:B------:R-:W2:Y:S02]  /*c8a0*/  @!P0 SYNCS.PHASECHK.TRANS64 P0, [R0+URZ+0x40], R3 ;  /* 0x00004003000085a7 */ /* 0x000ea400080010ff */
[----:B--2---:R-:W-:Y:S05]  /*c8b0*/  @!P0 BRA `(.L_x_156) ;  /* 0xfffffffc00f08947 */ /* 0x004fea000383ffff */
[----:B------:R-:W-:Y:S05]  /*c8c0*/  BRA `(.L_x_26) ;  /* 0xffffff5400d07947 */ /* 0x000fea000383ffff */
.L_x_36:
[----:B-1----:R-:W-:-:S07]  /*c8d0*/  MOV R0, UR7 ;  /* 0x0000000700007c02 */ /* 0x002fce0008000f00 */
.L_x_157:
[----:B-1----:R1:W2:Y:S02]  /*c8e0*/  SYNCS.PHASECHK.TRANS64.TRYWAIT P0, [R0+URZ+0x40], R3 ;  /* 0x00004003000075a7 */ /* 0x0022a400080011ff */
[----:B--2---:R-:W-:Y:S05]  /*c8f0*/  @!P0 NANOSLEEP.SYNCS 0x989680 ;  /* 0x009896800000895d */ /* 0x004fea0003900000 */
[----:B------:R-:W2:Y:S02]  /*c900*/  @!P0 SYNCS.PHASECHK.TRANS64 P0, [R0+URZ+0x40], R3 ;  /* 0x00004003000085a7 */ /* 0x000ea400080010ff */
[----:B--2---:R-:W-:Y:S05]  /*c910*/  @!P0 BRA `(.L_x_157) ;  /* 0xfffffffc00f08947 */ /* 0x004fea000383ffff */
[----:B------:R-:W-:Y:S05]  /*c920*/  BRA `(.L_x_35) ;  /* 0xffffff5800f47947 */ /* 0x000fea000383ffff */
.L_x_43:
[----:B-1----:R1:W4:Y:S02]  /*c930*/  SYNCS.PHASECHK.TRANS64.TRYWAIT P0, [R3+URZ+0xd0], R0 ;  /* 0x0000d000030075a7 */ /* 0x00232400080011ff */
[----:B----4-:R-:W-:Y:S05]  /*c940*/  @!P0 NANOSLEEP.SYNCS 0x989680 ;  /* 0x009896800000895d */ /* 0x010fea0003900000 */
[----:B------:R-:W4:Y:S02]  /*c950*/  @!P0 SYNCS.PHASECHK.TRANS64 P0, [R3+URZ+0xd0], R0 ;  /* 0x0000d000030085a7 */ /* 0x000f2400080010ff */
[----:B----4-:R-:W-:Y:S05]  /*c960*/  @!P0 BRA `(.L_x_43) ;  /* 0xfffffffc00f08947 */ /* 0x010fea000383ffff */
[----:B------:R-:W-:Y:S05]  /*c970*/  BRA `(.L_x_158) ;  /* 0xffffff5c00f07947 */ /* 0x000fea000383ffff */
.L_x_47:
[----:B-1----:R-:W-:-:S07]  /*c980*/  MOV R0, UR4 ;  /* 0x0000000400007c02 */ /* 0x002fce0008000f00 */
.L_x_159:
[----:B-1----:R1:W2:Y:S02]  /*c990*/  SYNCS.PHASECHK.TRANS64.TRYWAIT P0, [R0+URZ], R3 ;  /* 0x00000003000075a7 */ /* 0x0022a400080011ff */
[----:B--2---:R-:W-:Y:S05]  /*c9a0*/  @!P0 NANOSLEEP.SYNCS 0x989680 ;  /* 0x009896800000895d */ /* 0x004fea0003900000 */
[----:B------:R-:W2:Y:S02]  /*c9b0*/  @!P0 SYNCS.PHASECHK.TRANS64 P0, [R0+URZ], R3 ;  /* 0x00000003000085a7 */ /* 0x000ea400080010ff */
[----:B--2---:R-:W-:Y:S05]  /*c9c0*/  @!P0 BRA `(.L_x_159) ;  /* 0xfffffffc00f08947 */ /* 0x004fea000383ffff */
[----:B------:R-:W-:Y:S05]  /*c9d0*/  BRA `(.L_x_160) ;  /* 0xffffff64009c7947 */ /* 0x000fea000383ffff */
.L_x_48:
[----:B------:R-:W-:-:S07]  /*c9e0*/  MOV R0, UR5 ;  /* 0x0000000500007c02 */ /* 0x000fce0008000f00 */
.L_x_161:
[----:B-1----:R1:W2:Y:S02]  /*c9f0*/  SYNCS.PHASECHK.TRANS64.TRYWAIT P0, [R0+URZ], R3 ;  /* 0x00000003000075a7 */ /* 0x0022a400080011ff */
[----:B--2---:R-:W-:Y:S05]  /*ca00*/  @!P0 NANOSLEEP.SYNCS 0x989680 ;  /* 0x009896800000895d */ /* 0x004fea0003900000 */
[----:B------:R-:W2:Y:S02]  /*ca10*/  @!P0 SYNCS.PHASECHK.TRANS64 P0, [R0+URZ], R3 ;  /* 0x00000003000085a7 */ /* 0x000ea400080010ff */
[----:B--2---:R-:W-:Y:S05]  /*ca20*/  @!P0 BRA `(.L_x_161) ;  /* 0xfffffffc00f08947 */ /* 0x004fea000383ffff */
[----:B------:R-:W-:Y:S05]  /*ca30*/  BRA `(.L_x_162) ;  /* 0xffffff6400a87947 */ /* 0x000fea000383ffff */
.L_x_49:
[----:B------:R-:W-:-:S07]  /*ca40*/  MOV R0, UR5 ;  /* 0x0000000500007c02 */ /* 0x000fce0008000f00 */
.L_x_163:
[----:B-1----:R1:W2:Y:S02]  /*ca50*/  SYNCS.PHASECHK.TRANS64.TRYWAIT P0, [R0+URZ], R3 ;  /* 0x00000003000075a7 */ /* 0x0022a400080011ff */
[----:B--2---:R-:W-:Y:S05]  /*ca60*/  @!P0 NANOSLEEP.SYNCS 0x989680 ;  /* 0x009896800000895d */ /* 0x004fea0003900000 */
[----:B------:R-:W2:Y:S02]  /*ca70*/  @!P0 SYNCS.PHASECHK.TRANS64 P0, [R0+URZ], R3 ;  /* 0x00000003000085a7 */ /* 0x000ea400080010ff */
[----:B--2---:R-:W-:Y:S05]  /*ca80*/  @!P0 BRA `(.L_x_163) ;  /* 0xfffffffc00f08947 */ /* 0x004fea000383ffff */
[----:B------:R-:W-:Y:S05]  /*ca90*/  BRA `(.L_x_164) ;  /* 0xffffff6400b47947 */ /* 0x000fea000383ffff */
.L_x_50:
[----:B------:R-:W-:-:S07]  /*caa0*/  MOV R0, UR5 ;  /* 0x0000000500007c02 */ /* 0x000fce0008000f00 */
.L_x_165:
[----:B-1----:R1:W2:Y:S02]  /*cab0*/  SYNCS.PHASECHK.TRANS64.TRYWAIT P0, [R0+URZ], R3 ;  /* 0x00000003000075a7 */ /* 0x0022a400080011ff */
[----:B--2---:R-:W-:Y:S05]  /*cac0*/  @!P0 NANOSLEEP.SYNCS 0x989680 ;  /* 0x009896800000895d */ /* 0x004fea0003900000 */
[----:B------:R-:W2:Y:S02]  /*cad0*/  @!P0 SYNCS.PHASECHK.TRANS64 P0, [R0+URZ], R3 ;  /* 0x00000003000085a7 */ /* 0x000ea400080010ff */
[----:B--2---:R-:W-:Y:S05]  /*cae0*/  @!P0 BRA `(.L_x_165) ;  /* 0xfffffffc00f08947 */ /* 0x004fea000383ffff */
[----:B------:R-:W-:Y:S05]  /*caf0*/  BRA `(.L_x_166) ;  /* 0xffffff6400c07947 */ /* 0x000fea000383ffff */
.L_x_51:
[----:B------:R-:W-:-:S07]  /*cb00*/  MOV R0, UR5 ;  /* 0x0000000500007c02 */ /* 0x000fce0008000f00 */
.L_x_167:
[----:B-1----:R1:W2:Y:S02]  /*cb10*/  SYNCS.PHASECHK.TRANS64.TRYWAIT P0, [R0+URZ], R3 ;  /* 0x00000003000075a7 */ /* 0x0022a400080011ff */
[----:B--2---:R-:W-:Y:S05]  /*cb20*/  @!P0 NANOSLEEP.SYNCS 0x989680 ;  /* 0x009896800000895d */ /* 0x004fea0003900000 */
[----:B------:R-:W2:Y:S02]  /*cb30*/  @!P0 SYNCS.PHASECHK.TRANS64 P0, [R0+URZ], R3 ;  /* 0x00000003000085a7 */ /* 0x000ea400080010ff */
[----:B--2---:R-:W-:Y:S05]  /*cb40*/  @!P0 BRA `(.L_x_167) ;  /* 0xfffffffc00f08947 */ /* 0x004fea000383ffff */
[----:B------:R-:W-:Y:S05]  /*cb50*/  BRA `(.L_x_168) ;  /* 0xffffff6400cc7947 */ /* 0x000fea000383ffff */
.L_x_52:
[----:B------:R-:W-:-:S07]  /*cb60*/  MOV R0, UR5 ;  /* 0x0000000500007c02 */ /* 0x000fce0008000f00 */
.L_x_169:
[----:B-1----:R1:W2:Y:S02]  /*cb70*/  SYNCS.PHASECHK.TRANS64.TRYWAIT P0, [R0+URZ], R3 ;  /* 0x00000003000075a7 */ /* 0x0022a400080011ff */
[----:B--2---:R-:W-:Y:S05]  /*cb80*/  @!P0 NANOSLEEP.SYNCS 0x989680 ;  /* 0x009896800000895d */ /* 0x004fea0003900000 */
[----:B------:R-:W2:Y:S02]  /*cb90*/  @!P0 SYNCS.PHASECHK.TRANS64 P0, [R0+URZ], R3 ;  /* 0x00000003000085a7 */ /* 0x000ea400080010ff */
[----:B--2---:R-:W-:Y:S05]  /*cba0*/  @!P0 BRA `(.L_x_169) ;  /* 0xfffffffc00f08947 */ /* 0x004fea000383ffff */
[----:B------:R-:W-:Y:S05]  /*cbb0*/  BRA `(.L_x_170) ;  /* 0xffffff6400d87947 */ /* 0x000fea000383ffff */
.L_x_53:
[----:B------:R-:W-:-:S07]  /*cbc0*/  MOV R0, UR5 ;  /* 0x0000000500007c02 */ /* 0x000fce0008000f00 */
.L_x_171:
[----:B-1----:R1:W2:Y:S02]  /*cbd0*/  SYNCS.PHASECHK.TRANS64.TRYWAIT P0, [R0+URZ], R3 ;  /* 0x00000003000075a7 */ /* 0x0022a400080011ff */
[----:B--2---:R-:W-:Y:S05]  /*cbe0*/  @!P0 NANOSLEEP.SYNCS 0x989680 ;  /* 0x009896800000895d */ /* 0x004fea0003900000 */
[----:B------:R-:W2:Y:S02]  /*cbf0*/  @!P0 SYNCS.PHASECHK.TRANS64 P0, [R0+URZ], R3 ;  /* 0x00000003000085a7 */ /* 0x000ea400080010ff */
[----:B--2---:R-:W-:Y:S05]  /*cc00*/  @!P0 BRA `(.L_x_171) ;  /* 0xfffffffc00f08947 */ /* 0x004fea000383ffff */
[----:B------:R-:W-:Y:S05]  /*cc10*/  BRA `(.L_x_172) ;  /* 0xffffff6400e47947 */ /* 0x000fea000383ffff */
.L_x_56:
[----:B-1----:R1:W2:Y:S02]  /*cc20*/  SYNCS.PHASECHK.TRANS64.TRYWAIT P0, [R2+URZ+0x100], R5 ;  /* 0x00010005020075a7 */ /* 0x0022a400080011ff */
[----:B--2---:R-:W-:Y:S05]  /*cc30*/  @!P0 NANOSLEEP.SYNCS 0x989680 ;  /* 0x009896800000895d */ /* 0x004fea0003900000 */
[----:B------:R-:W2:Y:S02]  /*cc40*/  @!P0 SYNCS.PHASECHK.TRANS64 P0, [R2+URZ+0x100], R5 ;  /* 0x00010005020085a7 */ /* 0x000ea400080010ff */
[----:B--2---:R-:W-:Y:S05]  /*cc50*/  @!P0 BRA `(.L_x_56) ;  /* 0xfffffffc00f08947 */ /* 0x004fea000383ffff */
[----:B------:R-:W-:Y:S05]  /*cc60*/  BRA `(.L_x_173) ;  /* 0xffffff6800407947 */ /* 0x000fea000383ffff */
.L_x_57:
[----:B------:R-:W-:-:S07]  /*cc70*/  MOV R2, UR4 ;  /* 0x0000000400027c02 */ /* 0x000fce0008000f00 */
.L_x_174:
[----:B-1----:R1:W2:Y:S02]  /*cc80*/  SYNCS.PHASECHK.TRANS64.TRYWAIT P0, [R2+URZ+0xe0], R5 ;  /* 0x0000e005020075a7 */ /* 0x0022a400080011ff */
[----:B--2---:R-:W-:Y:S05]  /*cc90*/  @!P0 NANOSLEEP.SYNCS 0x989680 ;  /* 0x009896800000895d */ /* 0x004fea0003900000 */
[----:B------:R-:W2:Y:S02]  /*cca0*/  @!P0 SYNCS.PHASECHK.TRANS64 P0, [R2+URZ+0xe0], R5 ;  /* 0x0000e005020085a7 */ /* 0x000ea400080010ff */
[----:B--2---:R-:W-:Y:S05]  /*ccb0*/  @!P0 BRA `(.L_x_174) ;  /* 0xfffffffc00f08947 */ /* 0x004fea000383ffff */
[----:B------:R-:W-:Y:S05]  /*ccc0*/  BRA `(.L_x_175) ;  /* 0xffffff6800507947 */ /* 0x000fea000383ffff */
.L_x_58:
[----:B-1----:R1:W2:Y:S02]  /*ccd0*/  SYNCS.PHASECHK.TRANS64.TRYWAIT P1, [R2+URZ+0xd0], R5 ;  /* 0x0000d005020075a7 */ /* 0x0022a400080211ff */
[----:B--2---:R-:W-:Y:S05]  /*cce0*/  @!P1 NANOSLEEP.SYNCS 0x989680 ;  /* 0x009896800000995d */ /* 0x004fea0003900000 */
[----:B------:R-:W2:Y:S02]  /*ccf0*/  @!P1 SYNCS.PHASECHK.TRANS64 P1, [R2+URZ+0xd0], R5 ;  /* 0x0000d005020095a7 */ /* 0x000ea400080210ff */
[----:B--2---:R-:W-:Y:S05]  /*cd00*/  @!P1 BRA `(.L_x_58) ;  /* 0xfffffffc00f09947 */ /* 0x004fea000383ffff */
[----:B------:R-:W-:Y:S05]  /*cd10*/  BRA `(.L_x_176) ;  /* 0xffffff6800807947 */ /* 0x000fea000383ffff */
.L_x_61:
[----:B------:R-:W-:-:S07]  /*cd20*/  MOV R0, UR4 ;  /* 0x0000000400007c02 */ /* 0x000fce0008000f00 */
.L_x_177:
[----:B-1----:R1:W2:Y:S02]  /*cd30*/  SYNCS.PHASECHK.TRANS64.TRYWAIT P0, [R0+URZ+0xe0], R3 ;  /* 0x0000e003000075a7 */ /* 0x0022a400080011ff */
[----:B--2---:R-:W-:Y:S05]  /*cd40*/  @!P0 NANOSLEEP.SYNCS 0x989680 ;  /* 0x009896800000895d */ /* 0x004fea0003900000 */
[----:B------:R-:W2:Y:S02]  /*cd50*/  @!P0 SYNCS.PHASECHK.TRANS64 P0, [R0+URZ+0xe0], R3 ;  /* 0x0000e003000085a7 */ /* 0x000ea400080010ff */
[----:B--2---:R-:W-:Y:S05]  /*cd60*/  @!P0 BRA `(.L_x_177) ;  /* 0xfffffffc00f08947 */ /* 0x004fea000383ffff */
[----:B------:R-:W-:Y:S05]  /*cd70*/  BRA `(.L_x_60) ;  /* 0xffffff6800d47947 */ /* 0x000fea000383ffff */
.L_x_70:
[----:B-1----:R-:W-:-:S04]  /*cd80*/  MOV R0, UR5 ;  /* 0x0000000500007c02 */ /* 0x002fc80008000f00 */
[----:B------:R1:W2:Y:S03]  /*cd90*/  SYNCS.PHASECHK.TRANS64.TRYWAIT P0, [R0+URZ+0x8], R7 ;  /* 0x00000807000075a7 */ /* 0x0002a600080011ff */
[----:B--2---:R-:W-:Y:S05]  /*cda0*/  @!P0 NANOSLEEP.SYNCS 0x989680 ;  /* 0x009896800000895d */ /* 0x004fea0003900000 */
[----:B------:R-:W2:Y:S02]  /*cdb0*/  @!P0 SYNCS.PHASECHK.TRANS64 P0, [R0+URZ+0x8], R7 ;  /* 0x00000807000085a7 */ /* 0x000ea400080010ff */
[----:B--2---:R-:W-:Y:S05]  /*cdc0*/  @!P0 BRA `(.L_x_70) ;  /* 0xfffffffc00ec8947 */ /* 0x004fea000383ffff */
[----:B------:R-:W-:Y:S05]  /*cdd0*/  BRA `(.L_x_69) ;  /* 0xffffff6c008c7947 */ /* 0x000fea000383ffff */
.L_x_72:
[----:B------:R-:W-:Y:S01]  /*cde0*/  BSSY B0, `(.L_x_178) ;  /* 0x0000006000007945 */ /* 0x000fe20003800000 */
[----:B------:R-:W-:-:S07]  /*cdf0*/  MOV R15, 0xffffffff ;  /* 0xffffffff000f7802 */ /* 0x000fce0000000f00 */
[----:B-1---5:R-:W-:Y:S05]  /*ce00*/  WARPSYNC.COLLECTIVE R15, `(.L_x_179) ;  /* 0x000000000f0c7348 */ /* 0x022fea0003c00000 */
[----:B------:R-:W-:Y:S02]  /*ce10*/  ELECT P6, UR79, PT ;  /* 0x00000000004f782f */ /* 0x000fe400038c0000 */
[----:B------:R-:W-:Y:S01]  /*ce20*/  MOV R14, UR79 ;  /* 0x0000004f000e7c02 */ /* 0x000fe20008000f00 */
[----:B-1---5:R-:W-:Y:S10]  /*ce30*/  ENDCOLLECTIVE ;  /* 0x000000000000791b */ /* 0x022ff40003800000 */
.L_x_179:
[----:B------:R-:W-:Y:S05]  /*ce40*/  BSYNC B0 ;  /* 0x0000000000007941 */ /* 0x000fea0003800000 */
.L_x_178:
[----:B------:R-:W-:Y:S05]  /*ce50*/  BRA `(.L_x_180) ;  /* 0xffffff6c00bc7947 */ /* 0x000fea000383ffff */
.L_x_74:
[----:B-1----:R-:W-:-:S04]  /*ce60*/  MOV R0, UR5 ;  /* 0x0000000500007c02 */ /* 0x002fc80008000f00 */
[----:B------:R1:W2:Y:S03]  /*ce70*/  SYNCS.PHASECHK.TRANS64.TRYWAIT P0, [R0+URZ+0x8], R5 ;  /* 0x00000805000075a7 */ /* 0x0002a600080011ff */
[----:B--2---:R-:W-:Y:S05]  /*ce80*/  @!P0 NANOSLEEP.SYNCS 0x989680 ;  /* 0x009896800000895d */ /* 0x004fea0003900000 */
[----:B------:R-:W2:Y:S02]  /*ce90*/  @!P0 SYNCS.PHASECHK.TRANS64 P0, [R0+URZ+0x8], R5 ;  /* 0x00000805000085a7 */ /* 0x000ea400080010ff */
[----:B--2---:R-:W-:Y:S05]  /*cea0*/  @!P0 BRA `(.L_x_74) ;  /* 0xfffffffc00ec8947 */ /* 0x004fea000383ffff */
[----:B------:R-:W-:Y:S05]  /*ceb0*/  BRA `(.L_x_73) ;  /* 0xffffff6c00c07947 */ /* 0x000fea000383ffff */
.L_x_75:
[----:B-1----:R1:W2:Y:S02]  /*cec0*/  SYNCS.PHASECHK.TRANS64.TRYWAIT P0, [R0+URZ+0xd0], R5 ;  /* 0x0000d005000075a7 */ /* 0x0022a400080011ff */
[----:B--2---:R-:W-:Y:S05]  /*ced0*/  @!P0 NANOSLEEP.SYNCS 0x989680 ;  /* 0x009896800000895d */ /* 0x004fea0003900000 */
[----:B------:R-:W2:Y:S02]  /*cee0*/  @!P0 SYNCS.PHASECHK.TRANS64 P0, [R0+URZ+0xd0], R5 ;  /* 0x0000d005000085a7 */ /* 0x000ea400080010ff */
[----:B--2---:R-:W-:Y:S05]  /*cef0*/  @!P0 BRA `(.L_x_75) ;  /* 0xfffffffc00f08947 */ /* 0x004fea000383ffff */
[----:B------:R-:W-:Y:S05]  /*cf00*/  BRA `(.L_x_181) ;  /* 0xffffff7000fc7947 */ /* 0x000fea000383ffff */
.L_x_79:
[----:B------:R-:W-:-:S07]  /*cf10*/  MOV R0, UR18 ;  /* 0x0000001200007c02 */ /* 0x000fce0008000f00 */
.L_x_182:
[----:B-1----:R1:W2:Y:S02]  /*cf20*/  SYNCS.PHASECHK.TRANS64.TRYWAIT P0, [R0+URZ], R5 ;  /* 0x00000005000075a7 */ /* 0x0022a400080011ff */
[----:B--2---:R-:W-:Y:S05]  /*cf30*/  @!P0 NANOSLEEP.SYNCS 0x989680 ;  /* 0x009896800000895d */ /* 0x004fea0003900000 */
[----:B------:R-:W2:Y:S02]  /*cf40*/  @!P0 SYNCS.PHASECHK.TRANS64 P0, [R0+URZ], R5 ;  /* 0x00000005000085a7 */ /* 0x000ea400080010ff */
[----:B--2---:R-:W-:Y:S05]  /*cf50*/  @!P0 BRA `(.L_x_182) ;  /* 0xfffffffc00f08947 */ /* 0x004fea000383ffff */
[----:B------:R-:W-:Y:S05]  /*cf60*/  BRA `(.L_x_78) ;  /* 0xffffff7400547947 */ /* 0x000fea000383ffff */
.L_x_80:
[----:B------:R-:W-:-:S07]  /*cf70*/  MOV R0, UR30 ;  /* 0x0000001e00007c02 */ /* 0x000fce0008000f00 */
.L_x_183:
[----:B-1----:R1:W2:Y:S02]  /*cf80*/  SYNCS.PHASECHK.TRANS64.TRYWAIT P0, [R0+URZ+0xf8], R5 ;  /* 0x0000f805000075a7 */ /* 0x0022a400080011ff */
[----:B--2---:R-:W-:Y:S05]  /*cf90*/  @!P0 NANOSLEEP.SYNCS 0x989680 ;  /* 0x009896800000895d */ /* 0x004fea0003900000 */
[----:B------:R-:W2:Y:S02]  /*cfa0*/  @!P0 SYNCS.PHASECHK.TRANS64 P0, [R0+URZ+0xf8], R5 ;  /* 0x0000f805000085a7 */ /* 0x000ea400080010ff */
[----:B--2---:R-:W-:Y:S05]  /*cfb0*/  @!P0 BRA `(.L_x_183) ;  /* 0xfffffffc00f08947 */ /* 0x004fea000383ffff */
[----:B------:R-:W-:Y:S05]  /*cfc0*/  BRA `(.L_x_184) ;  /* 0xffffff7400c87947 */ /* 0x000fea000383ffff */
.L_x_83:
[----:B------:R-:W-:Y:S07]  /*cfd0*/  MOV R0, UR7 ;  /* 0x0000000700007c02 */ /* 0x000fee0008000f00 */
.L_x_185:
[----:B-1----:R1:W2:Y:S02]  /*cfe0*/  SYNCS.PHASECHK.TRANS64.TRYWAIT P0, [R0+URZ], R5 ;  /* 0x00000005000075a7 */ /* 0x0022a400080011ff */
[----:B--2---:R-:W-:Y:S05]  /*cff0*/  @!P0 NANOSLEEP.SYNCS 0x989680 ;  /* 0x009896800000895d */ /* 0x004fea0003900000 */
[----:B------:R-:W2:Y:S02]  /*d000*/  @!P0 SYNCS.PHASECHK.TRANS64 P0, [R0+URZ], R5 ;  /* 0x00000005000085a7 */ /* 0x000ea400080010ff */
[----:B--2---:R-:W-:Y:S05]  /*d010*/  @!P0 BRA `(.L_x_185) ;  /* 0xfffffffc00f08947 */ /* 0x004fea000383ffff */
[----:B------:R-:W-:Y:S05]  /*d020*/  BRA `(.L_x_82) ;  /* 0xffffff78001c7947 */ /* 0x000fea000383ffff */
.L_x_86:
[----:B------:R-:W-:-:S07]  /*d030*/  MOV R0, UR30 ;  /* 0x0000001e00007c02 */ /* 0x000fce0008000f00 */
.L_x_186:
[----:B-1----:R1:W3:Y:S02]  /*d040*/  SYNCS.PHASECHK.TRANS64.TRYWAIT P0, [R0+URZ+0x120], R3 ;  /* 0x00012003000075a7 */ /* 0x0022e400080011ff */
[----:B---3--:R-:W-:Y:S05]  /*d050*/  @!P0 NANOSLEEP.SYNCS 0x989680 ;  /* 0x009896800000895d */ /* 0x008fea0003900000 */
[----:B------:R-:W3:Y:S02]  /*d060*/  @!P0 SYNCS.PHASECHK.TRANS64 P0, [R0+URZ+0x120], R3 ;  /* 0x00012003000085a7 */ /* 0x000ee400080010ff */
[----:B---3--:R-:W-:Y:S05]  /*d070*/  @!P0 BRA `(.L_x_186) ;  /* 0xfffffffc00f08947 */ /* 0x008fea000383ffff */
[----:B------:R-:W-:Y:S05]  /*d080*/  BRA `(.L_x_187) ;  /* 0xffffff7c001c7947 */ /* 0x000fea000383ffff */
.L_x_91:
[----:B--2---:R2:W3:Y:S02]  /*d090*/  SYNCS.PHASECHK.TRANS64.TRYWAIT P0, [R12+URZ+0xd0], R9 ;  /* 0x0000d0090c0075a7 */ /* 0x0044e400080011ff */
[----:B---3--:R-:W-:Y:S05]  /*d0a0*/  @!P0 NANOSLEEP.SYNCS 0x989680 ;  /* 0x009896800000895d */ /* 0x008fea0003900000 */
[----:B------:R-:W3:Y:S02]  /*d0b0*/  @!P0 SYNCS.PHASECHK.TRANS64 P0, [R12+URZ+0xd0], R9 ;  /* 0x0000d0090c0085a7 */ /* 0x000ee400080010ff */
[----:B---3--:R-:W-:Y:S05]  /*d0c0*/  @!P0 BRA `(.L_x_91) ;  /* 0xfffffffc00f08947 */ /* 0x008fea000383ffff */
[----:B------:R-:W-:Y:S05]  /*d0d0*/  BRA `(.L_x_188) ;  /* 0xffffff80004c7947 */ /* 0x000fea000383ffff */
.L_x_94:
[----:B------:R-:W-:Y:S07]  /*d0e0*/  MOV R0, UR21 ;  /* 0x0000001500007c02 */ /* 0x000fee0008000f00 */
.L_x_189:
[----:B--2---:R2:W3:Y:S02]  /*d0f0*/  SYNCS.PHASECHK.TRANS64.TRYWAIT P2, [R0+URZ+0xc8], R11 ;  /* 0x0000c80b000075a7 */ /* 0x0044e400080411ff */
[----:B---3--:R-:W-:Y:S05]  /*d100*/  @!P2 NANOSLEEP.SYNCS 0x989680 ;  /* 0x009896800000a95d */ /* 0x008fea0003900000 */
[----:B------:R-:W3:Y:S02]  /*d110*/  @!P2 SYNCS.PHASECHK.TRANS64 P2, [R0+URZ+0xc8], R11 ;  /* 0x0000c80b0000a5a7 */ /* 0x000ee400080410ff */
[----:B---3--:R-:W-:Y:S05]  /*d120*/  @!P2 BRA `(.L_x_189) ;  /* 0xfffffffc00f0a947 */ /* 0x008fea000383ffff */
[----:B------:R-:W-:Y:S05]  /*d130*/  BRA `(.L_x_93) ;  /* 0xffffff8400b47947 */ /* 0x000fea000383ffff */
.L_x_97:
[----:B--2---:R-:W-:Y:S07]  /*d140*/  MOV R0, UR21 ;  /* 0x0000001500007c02 */ /* 0x004fee0008000f00 */
.L_x_190:
[----:B--2---:R2:W3:Y:S02]  /*d150*/  SYNCS.PHASECHK.TRANS64.TRYWAIT P0, [R0+URZ+0xa0], R9 ;  /* 0x0000a009000075a7 */ /* 0x0044e400080011ff */
[----:B---3--:R-:W-:Y:S05]  /*d160*/  @!P0 NANOSLEEP.SYNCS 0x989680 ;  /* 0x009896800000895d */ /* 0x008fea0003900000 */
[----:B------:R-:W3:Y:S02]  /*d170*/  @!P0 SYNCS.PHASECHK.TRANS64 P0, [R0+URZ+0xa0], R9 ;  /* 0x0000a009000085a7 */ /* 0x000ee400080010ff */
[----:B---3--:R-:W-:Y:S05]  /*d180*/  @!P0 BRA `(.L_x_190) ;  /* 0xfffffffc00f08947 */ /* 0x008fea000383ffff */
[----:B------:R-:W-:Y:S05]  /*d190*/  BRA `(.L_x_191) ;  /* 0xffffff8800147947 */ /* 0x000fea000383ffff */
.L_x_98:
[----:B------:R-:W-:Y:S07]  /*d1a0*/  MOV R0, UR21 ;  /* 0x0000001500007c02 */ /* 0x000fee0008000f00 */
.L_x_192:
[----:B--2---:R2:W3:Y:S02]  /*d1b0*/  SYNCS.PHASECHK.TRANS64.TRYWAIT P0, [R0+URZ+0xa8], R9 ;  /* 0x0000a809000075a7 */ /* 0x0044e400080011ff */
[----:B---3--:R-:W-:Y:S05]  /*d1c0*/  @!P0 NANOSLEEP.SYNCS 0x989680 ;  /* 0x009896800000895d */ /* 0x008fea0003900000 */
[----:B------:R-:W3:Y:S02]  /*d1d0*/  @!P0 SYNCS.PHASECHK.TRANS64 P0, [R0+URZ+0xa8], R9 ;  /* 0x0000a809000085a7 */ /* 0x000ee400080010ff */
[----:B---3--:R-:W-:Y:S05]  /*d1e0*/  @!P0 BRA `(.L_x_192) ;  /* 0xfffffffc00f08947 */ /* 0x008fea000383ffff */
[----:B------:R-:W-:Y:S05]  /*d1f0*/  BRA `(.L_x_193) ;  /* 0xffffff8800647947 */ /* 0x000fea000383ffff */
.L_x_99:
[----:B------:R-:W-:Y:S07]  /*d200*/  MOV R0, UR21 ;  /* 0x0000001500007c02 */ /* 0x000fee0008000f00 */
.L_x_194:
[----:B--2---:R2:W3:Y:S02]  /*d210*/  SYNCS.PHASECHK.TRANS64.TRYWAIT P0, [R0+URZ+0xb0], R9 ;  /* 0x0000b009000075a7 */ /* 0x0044e400080011ff */
[----:B---3--:R-:W-:Y:S05]  /*d220*/  @!P0 NANOSLEEP.SYNCS 0x989680 ;  /* 0x009896800000895d */ /* 0x008fea0003900000 */
[----:B------:R-:W3:Y:S02]  /*d230*/  @!P0 SYNCS.PHASECHK.TRANS64 P0, [R0+URZ+0xb0], R9 ;  /* 0x0000b009000085a7 */ /* 0x000ee400080010ff */
[----:B---3--:R-:W-:Y:S05]  /*d240*/  @!P0 BRA `(.L_x_194) ;  /* 0xfffffffc00f08947 */ /* 0x008fea000383ffff */
[----:B------:R-:W-:Y:S05]  /*d250*/  BRA `(.L_x_195) ;  /* 0xffffff8800a87947 */ /* 0x000fea000383ffff */
.L_x_100:
[----:B------:R-:W-:Y:S07]  /*d260*/  MOV R0, UR21 ;  /* 0x0000001500007c02 */ /* 0x000fee0008000f00 */
.L_x_196:
[----:B--2---:R2:W3:Y:S02]  /*d270*/  SYNCS.PHASECHK.TRANS64.TRYWAIT P0, [R0+URZ+0xb8], R9 ;  /* 0x0000b809000075a7 */ /* 0x0044e400080011ff */
[----:B---3--:R-:W-:Y:S05]  /*d280*/  @!P0 NANOSLEEP.SYNCS 0x989680 ;  /* 0x009896800000895d */ /* 0x008fea0003900000 */
[----:B------:R-:W3:Y:S02]  /*d290*/  @!P0 SYNCS.PHASECHK.TRANS64 P0, [R0+URZ+0xb8], R9 ;  /* 0x0000b809000085a7 */ /* 0x000ee400080010ff */
[----:B---3--:R-:W-:Y:S05]  /*d2a0*/  @!P0 BRA `(.L_x_196) ;  /* 0xfffffffc00f08947 */ /* 0x008fea000383ffff */
[----:B------:R-:W-:Y:S05]  /*d2b0*/  BRA `(.L_x_197) ;  /* 0xffffff8800ec7947 */ /* 0x000fea000383ffff */
.L_x_102:
[----:B------:R-:W-:-:S07]  /*d2c0*/  MOV R0, UR21 ;  /* 0x0000001500007c02 */ /* 0x000fce0008000f00 */
.L_x_198:
[----:B---3--:R3:W4:Y:S02]  /*d2d0*/  SYNCS.PHASECHK.TRANS64.TRYWAIT P0, [R0+URZ+0xa0], R3 ;  /* 0x0000a003000075a7 */ /* 0x00872400080011ff */
[----:B----4-:R-:W-:Y:S05]  /*d2e0*/  @!P0 NANOSLEEP.SYNCS 0x989680 ;  /* 0x009896800000895d */ /* 0x010fea0003900000 */
[----:B------:R-:W4:Y:S02]  /*d2f0*/  @!P0 SYNCS.PHASECHK.TRANS64 P0, [R0+URZ+0xa0], R3 ;  /* 0x0000a003000085a7 */ /* 0x000f2400080010ff */
[----:B----4-:R-:W-:Y:S05]  /*d300*/  @!P0 BRA `(.L_x_198) ;  /* 0xfffffffc00f08947 */ /* 0x010fea000383ffff */
[----:B------:R-:W-:Y:S05]  /*d310*/  BRA `(.L_x_199) ;  /* 0xffffff8c00747947 */ /* 0x000fea000383ffff */
.L_x_103:
[----:B---3--:R-:W-:-:S07]  /*d320*/  MOV R0, UR21 ;  /* 0x0000001500007c02 */ /* 0x008fce0008000f00 */
.L_x_200:
[----:B---3--:R3:W4:Y:S02]  /*d330*/  SYNCS.PHASECHK.TRANS64.TRYWAIT P0, [R0+URZ+0xa8], R3 ;  /* 0x0000a803000075a7 */ /* 0x00872400080011ff */
[----:B----4-:R-:W-:Y:S05]  /*d340*/  @!P0 NANOSLEEP.SYNCS 0x989680 ;  /* 0x009896800000895d */ /* 0x010fea0003900000 */
[----:B------:R-:W4:Y:S02]  /*d350*/  @!P0 SYNCS.PHASECHK.TRANS64 P0, [R0+URZ+0xa8], R3 ;  /* 0x0000a803000085a7 */ /* 0x000f2400080010ff */
[----:B----4-:R-:W-:Y:S05]  /*d360*/  @!P0 BRA `(.L_x_200) ;  /* 0xfffffffc00f08947 */ /* 0x010fea000383ffff */
[----:B------:R-:W-:Y:S05]  /*d370*/  BRA `(.L_x_201) ;  /* 0xffffff8c00647947 */ /* 0x000fea000383ffff */
.L_x_104:
[----:B---3--:R-:W-:-:S07]  /*d380*/  MOV R0, UR21 ;  /* 0x0000001500007c02 */ /* 0x008fce0008000f00 */
.L_x_202:
[----:B---3--:R3:W4:Y:S02]  /*d390*/  SYNCS.PHASECHK.TRANS64.TRYWAIT P0, [R0+URZ+0xb0], R3 ;  /* 0x0000b003000075a7 */ /* 0x00872400080011ff */
[----:B----4-:R-:W-:Y:S05]  /*d3a0*/  @!P0 NANOSLEEP.SYNCS 0x989680 ;  /* 0x009896800000895d */ /* 0x010fea0003900000 */
[----:B------:R-:W4:Y:S02]  /*d3b0*/  @!P0 SYNCS.PHASECHK.TRANS64 P0, [R0+URZ+0xb0], R3 ;  /* 0x0000b003000085a7 */ /* 0x000f2400080010ff */
[----:B----4-:R-:W-:Y:S05]  /*d3c0*/  @!P0 BRA `(.L_x_202) ;  /* 0xfffffffc00f08947 */ /* 0x010fea000383ffff */
[----:B------:R-:W-:Y:S05]  /*d3d0*/  BRA `(.L_x_203) ;  /* 0xffffff8c00547947 */ /* 0x000fea000383ffff */
.L_x_106:
[----:B--2---:R2:W4:Y:S02]  /*d3e0*/  SYNCS.PHASECHK.TRANS64.TRYWAIT P0, [R0+URZ+0xd0], R3 ;  /* 0x0000d003000075a7 */ /* 0x00452400080011ff */
[----:B----4-:R-:W-:Y:S05]  /*d3f0*/  @!P0 NANOSLEEP.SYNCS 0x989680 ;  /* 0x009896800000895d */ /* 0x010fea0003900000 */
[----:B------:R-:W4:Y:S02]  /*d400*/  @!P0 SYNCS.PHASECHK.TRANS64 P0, [R0+URZ+0xd0], R3 ;  /* 0x0000d003000085a7 */ /* 0x000f2400080010ff */
[----:B----4-:R-:W-:Y:S05]  /*d410*/  @!P0 BRA `(.L_x_106) ;  /* 0xfffffffc00f08947 */ /* 0x010fea000383ffff */
[----:B------:R-:W-:Y:S05]  /*d420*/  BRA `(.L_x_204) ;  /* 0xffffff9000287947 */ /* 0x000fea000383ffff */
.L_x_117:
[----:B-1----:R-:W-:Y:S04]  /*d430*/  MOV R3, UR46 ;  /* 0x0000002e00037c02 */ /* 0x002fe80008000f00 */
[----:B------:R1:W2:Y:S03]  /*d440*/  SYNCS.PHASECHK.TRANS64.TRYWAIT P0, [R3+URZ+0x80], R4 ;  /* 0x00008004030075a7 */ /* 0x0002a600080011ff */
[----:B--2---:R-:W-:Y:S05]  /*d450*/  @!P0 NANOSLEEP.SYNCS 0x989680 ;  /* 0x009896800000895d */ /* 0x004fea0003900000 */
[----:B------:R-:W2:Y:S02]  /*d460*/  @!P0 SYNCS.PHASECHK.TRANS64 P0, [R3+URZ+0x80], R4 ;  /* 0x00008004030085a7 */ /* 0x000ea400080010ff */
[----:B--2---:R-:W-:Y:S05]  /*d470*/  @!P0 BRA `(.L_x_117) ;  /* 0xfffffffc00ec8947 */ /* 0x004fea000383ffff */
[----:B------:R-:W-:Y:S05]  /*d480*/  BRA `(.L_x_116) ;  /* 0xffffffa000047947 */ /* 0x000fea000383ffff */
.L_x_119:
[----:B-1----:R-:W-:Y:S04]  /*d490*/  MOV R3, UR46 ;  /* 0x0000002e00037c02 */ /* 0x002fe80008000f00 */
[----:B------:R1:W4:Y:S03]  /*d4a0*/  SYNCS.PHASECHK.TRANS64.TRYWAIT P1, [R3+URZ+0xf0], R0 ;  /* 0x0000f000030075a7 */ /* 0x00032600080211ff */
[----:B----4-:R-:W-:Y:S05]  /*d4b0*/  @!P1 NANOSLEEP.SYNCS 0x989680 ;  /* 0x009896800000995d */ /* 0x010fea0003900000 */
[----:B------:R-:W4:Y:S02]  /*d4c0*/  @!P1 SYNCS.PHASECHK.TRANS64 P1, [R3+URZ+0xf0], R0 ;  /* 0x0000f000030095a7 */ /* 0x000f2400080210ff */
[----:B----4-:R-:W-:Y:S05]  /*d4d0*/  @!P1 BRA `(.L_x_119) ;  /* 0xfffffffc00ec9947 */ /* 0x010fea000383ffff */
[----:B------:R-:W-:Y:S05]  /*d4e0*/  BRA `(.L_x_118) ;  /* 0xffffffa0003c7947 */ /* 0x000fea000383ffff */
.L_x_128:
[----:B---3--:R3:W4:Y:S02]  /*d4f0*/  SYNCS.PHASECHK.TRANS64.TRYWAIT P0, [R3+URZ+0x80], R0 ;  /* 0x00008000030075a7 */ /* 0x00872400080011ff */
[----:B----4-:R-:W-:Y:S05]  /*d500*/  @!P0 NANOSLEEP.SYNCS 0x989680 ;  /* 0x009896800000895d */ /* 0x010fea0003900000 */
[----:B------:R-:W4:Y:S02]  /*d510*/  @!P0 SYNCS.PHASECHK.TRANS64 P0, [R3+URZ+0x80], R0 ;  /* 0x00008000030085a7 */ /* 0x000f2400080010ff */
[----:B----4-:R-:W-:Y:S05]  /*d520*/  @!P0 BRA `(.L_x_128) ;  /* 0xfffffffc00f08947 */ /* 0x010fea000383ffff */
[----:B------:R-:W-:Y:S05]  /*d530*/  BRA `(.L_x_127) ;  /* 0xffffffb400087947 */ /* 0x000fea000383ffff */
.L_x_136:
[----:B-1----:R1:W4:Y:S02]  /*d540*/  SYNCS.PHASECHK.TRANS64.TRYWAIT P0, [R103+URZ+0x80], R6 ;  /* 0x00008006670075a7 */ /* 0x00232400080011ff */
[----:B----4-:R-:W-:Y:S05]  /*d550*/  @!P0 NANOSLEEP.SYNCS 0x989680 ;  /* 0x009896800000895d */ /* 0x010fea0003900000 */
[----:B------:R-:W4:Y:S02]  /*d560*/  @!P0 SYNCS.PHASECHK.TRANS64 P0, [R103+URZ+0x80], R6 ;  /* 0x00008006670085a7 */ /* 0x000f2400080010ff */
[----:B----4-:R-:W-:Y:S05]  /*d570*/  @!P0 BRA `(.L_x_136) ;  /* 0xfffffffc00f08947 */ /* 0x010fea000383ffff */
[----:B------:R-:W-:Y:S05]  /*d580*/  BRA `(.L_x_135) ;  /* 0xffffffc8000c7947 */ /* 0x000fea000383ffff */
.L_x_144:
[----:B-1----:R1:W2:Y:S02]  /*d590*/  SYNCS.PHASECHK.TRANS64.TRYWAIT P0, [R16+URZ+0x80], R3 ;  /* 0x00008003100075a7 */ /* 0x0022a400080011ff */
[----:B--2---:R-:W-:Y:S05]  /*d5a0*/  @!P0 NANOSLEEP.SYNCS 0x989680 ;  /* 0x009896800000895d */ /* 0x004fea0003900000 */
[----:B------:R-:W2:Y:S02]  /*d5b0*/  @!P0 SYNCS.PHASECHK.TRANS64 P0, [R16+URZ+0x80], R3 ;  /* 0x00008003100085a7 */ /* 0x000ea400080010ff */
[----:B--2---:R-:W-:Y:S05]  /*d5c0*/  @!P0 BRA `(.L_x_144) ;  /* 0xfffffffc00f08947 */ /* 0x004fea000383ffff */
[----:B------:R-:W-:Y:S05]  /*d5d0*/  BRA `(.L_x_143) ;  /* 0xffffffdc00087947 */ /* 0x000fea000383ffff */
        .weak           $__internal_0_$__cuda_sm10x_tcgen05_guardrail_trap_col_being_dealloced_not_returned_by_alloc
        .type           $__internal_0_$__cuda_sm10x_tcgen05_guardrail_trap_col_being_dealloced_not_returned_by_alloc,@function
        .size           $__internal_0_$__cuda_sm10x_tcgen05_guardrail_trap_col_being_dealloced_not_returned_by_alloc,($__internal_1_$__cuda_sm10x_tcgen05_guardrail_trap_phase_invalid_during_alloc - $__internal_0_$__cuda_sm10x_tcgen05_guardrail_trap_col_being_dealloced_not_returned_by_alloc)
$__internal_0_$__cuda_sm10x_tcgen05_guardrail_trap_col_being_dealloced_not_returned_by_alloc:
[----:B------:R-:W-:Y:S05]  /*d5e0*/  BPT.TRAP 0x1 ;  /* 0x000000040000795c */ /* 0x000fea0000300000 */
[----:B------:R-:W-:-:S04]  /*d5f0*/  HFMA2 R3, -RZ, RZ, 0, 0 ;  /* 0x00000000ff037431 */ /* 0x000fc800000001ff */
[----:B------:R-:W-:Y:S05]  /*d600*/  RET.REL.NODEC R2 `(_ZN7cutlass13device_kernelINS_4gemm6kernel13GemmUniversalIN4cute5tupleIJiiiiEEENS1_10collective13CollectiveMmaINS1_46MainloopSm100TmaUmmaWarpSpecializedBlockScaledILi8ELi2ELi1ENS5_IJNS4_1CILi4EEESB_NSA_ILi1EEEEEEEENS5_IJNSA_ILi256EEESF_NSA_ILi128EEEEEENS5_IJNS_12float_e2m1_tENS_13float_ue4m3_tEEEENS5_IJNS5_IJlSC_lEEENS4_6LayoutINS5_IJNS5_IJNS5_IJNSA_ILi32EEESB_EEEiEEENS5_IJNS5_IJNSA_ILi16EEESB_EEEiEEENS5_IJSC_iEEEEEENS5_IJSS_NS5_IJNS5_IJNSA_ILi0EEESC_EEENSA_ILi512EEEEEENS5_IJSV_iEEEEEEEEEEESK_S12_NS4_8TiledMMAINS4_8MMA_AtomIJNS4_23SM100_MMA_MXF4_2x1SM_SSISI_SI_fSJ_Li256ELi256ELi16ELNS4_4UMMA5MajorE0ELS17_0ELNS16_7ScaleInE0ELS18_0EEEEEENSM_INS5_IJSC_SC_SC_EEENS5_IJSV_SV_SV_EEEEENS5_IJNS4_10UnderscoreES1E_S1E_EEEEENS5_IJNS4_28SM100_TMA_2SM_LOAD_MULTICASTES1H_EEENS5_IJNS4_14ComposedLayoutINS4_7SwizzleILi2ELi4ELi3EEENS4_18smem_ptr_flag_bitsILi4EEENSM_INS5_IJNSA_ILi8EEESG_EEENS5_IJSG_SC_EEEEEEENSM_INS5_IJNS5_IJNS5_IJSO_SC_EEESR_EEESC_NS5_IJSC_NSA_ILi2EEEEEEEEENS5_IJNS5_IJNS5_IJSR_SX_EEESW_EEESV_NS5_IJSB_SX_EEEEEEEEEEEvNS4_8identityES1I_NS5_IJS1S_NSM_INS5_IJNS5_IJNS5_IJSO_S1V_EEESR_EEESC_S1W_EEENS5_IJS1Z_SV_NS5_IJSB_NSA_ILi1024EEEEEEEEEEEEEEvS24_EENS_8epilogue10collective18CollectiveEpilogueINS2E_23Sm100TmaWarpSpecializedILi4ELi2ELi64ELb1ELb0EEEJNS5_IJSG_SF_SG_EEENS5_IJNSM_ISG_SC_EENSM_INSA_ILi64EEESC_EEEEENS_10bfloat16_tESL_S2O_SL_NS2E_6fusion15FusionCallbacksIS2I_NS2P_17LinearCombinationIS2O_fS2O_fLNS_15FloatRoundStyleE2EEES2J_S2N_JEEENS4_5SM1004TMEM4LOAD26SM100_TMEM_LOAD_32dp32b64xENS4_13SM90_TMA_LOADENS1J_INS1K_ILi3ELi4ELi3EEENS1M_ILi16EEENSM_INS5_IJS1O_S2L_EEENS5_IJS2L_SC_EEEEEEENS4_39AutoVectorizingCopyWithAssumedAlignmentILi128EEENS4_14SM90_TMA_STOREES35_S37_S37_EEEvvEEEEvNT_6ParamsE) ;  /* 0xffffff28027c7950 */ /* 0x000fea0003c3ffff */
        .weak           $__internal_1_$__cuda_sm10x_tcgen05_guardrail_trap_phase_invalid_during_alloc
        .type           $__internal_1_$__cuda_sm10x_tcgen05_guardrail_trap_phase_invalid_during_alloc,@function
        .size           $__internal_1_$__cuda_sm10x_tcgen05_guardrail_trap_phase_invalid_during_alloc,($__internal_2_$__cuda_sm10x_tcgen05_guardrail_trap_unallocated_columns_being_dealloced - $__internal_1_$__cuda_sm10x_tcgen05_guardrail_trap_phase_invalid_during_alloc)
$__internal_1_$__cuda_sm10x_tcgen05_guardrail_trap_phase_invalid_during_alloc:
[----:B------:R-:W-:Y:S05]  /*d610*/  BPT.TRAP 0x1 ;  /* 0x000000040000795c */ /* 0x000fea0000300000 */
[----:B------:R-:W-:-:S04]  /*d620*/  MOV R5, 0x0 ;  /* 0x0000000000057802 */ /* 0x000fc80000000f00 */
[----:B------:R-:W-:Y:S05]  /*d630*/  RET.REL.NODEC R4 `(_ZN7cutlass13device_kernelINS_4gemm6kernel13GemmUniversalIN4cute5tupleIJiiiiEEENS1_10collective13CollectiveMmaINS1_46MainloopSm100TmaUmmaWarpSpecializedBlockScaledILi8ELi2ELi1ENS5_IJNS4_1CILi4EEESB_NSA_ILi1EEEEEEEENS5_IJNSA_ILi256EEESF_NSA_ILi128EEEEEENS5_IJNS_12float_e2m1_tENS_13float_ue4m3_tEEEENS5_IJNS5_IJlSC_lEEENS4_6LayoutINS5_IJNS5_IJNS5_IJNSA_ILi32EEESB_EEEiEEENS5_IJNS5_IJNSA_ILi16EEESB_EEEiEEENS5_IJSC_iEEEEEENS5_IJSS_NS5_IJNS5_IJNSA_ILi0EEESC_EEENSA_ILi512EEEEEENS5_IJSV_iEEEEEEEEEEESK_S12_NS4_8TiledMMAINS4_8MMA_AtomIJNS4_23SM100_MMA_MXF4_2x1SM_SSISI_SI_fSJ_Li256ELi256ELi16ELNS4_4UMMA5MajorE0ELS17_0ELNS16_7ScaleInE0ELS18_0EEEEEENSM_INS5_IJSC_SC_SC_EEENS5_IJSV_SV_SV_EEEEENS5_IJNS4_10UnderscoreES1E_S1E_EEEEENS5_IJNS4_28SM100_TMA_2SM_LOAD_MULTICASTES1H_EEENS5_IJNS4_14ComposedLayoutINS4_7SwizzleILi2ELi4ELi3EEENS4_18smem_ptr_flag_bitsILi4EEENSM_INS5_IJNSA_ILi8EEESG_EEENS5_IJSG_SC_EEEEEEENSM_INS5_IJNS5_IJNS5_IJSO_SC_EEESR_EEESC_NS5_IJSC_NSA_ILi2EEEEEEEEENS5_IJNS5_IJNS5_IJSR_SX_EEESW_EEESV_NS5_IJSB_SX_EEEEEEEEEEEvNS4_8identityES1I_NS5_IJS1S_NSM_INS5_IJNS5_IJNS5_IJSO_S1V_EEESR_EEESC_S1W_EEENS5_IJS1Z_SV_NS5_IJSB_NSA_ILi1024EEEEEEEEEEEEEEvS24_EENS_8epilogue10collective18CollectiveEpilogueINS2E_23Sm100TmaWarpSpecializedILi4ELi2ELi64ELb1ELb0EEEJNS5_IJSG_SF_SG_EEENS5_IJNSM_ISG_SC_EENSM_INSA_ILi64EEESC_EEEEENS_10bfloat16_tESL_S2O_SL_NS2E_6fusion15FusionCallbacksIS2I_NS2P_17LinearCombinationIS2O_fS2O_fLNS_15FloatRoundStyleE2EEES2J_S2N_JEEENS4_5SM1004TMEM4LOAD26SM100_TMEM_LOAD_32dp32b64xENS4_13SM90_TMA_LOADENS1J_INS1K_ILi3ELi4ELi3EEENS1M_ILi16EEENSM_INS5_IJS1O_S2L_EEENS5_IJS2L_SC_EEEEEEENS4_39AutoVectorizingCopyWithAssumedAlignmentILi128EEENS4_14SM90_TMA_STOREES35_S37_S37_EEEvvEEEEvNT_6ParamsE) ;  /* 0xffffff2804707950 */ /* 0x000fea0003c3ffff */
        .weak           $__internal_2_$__cuda_sm10x_tcgen05_guardrail_trap_unallocated_columns_being_dealloced
        .type           $__internal_2_$__cuda_sm10x_tcgen05_guardrail_trap_unallocated_columns_being_dealloced,@function
        .size           $__internal_2_$__cuda_sm10x_tcgen05_guardrail_trap_unallocated_columns_being_dealloced,(.L_x_206 - $__internal_2_$__cuda_sm10x_tcgen05_guardrail_trap_unallocated_columns_being_dealloced)
$__internal_2_$__cuda_sm10x_tcgen05_guardrail_trap_unallocated_columns_being_dealloced:
[----:B------:R-:W-:Y:S05]  /*d640*/  BPT.TRAP 0x1 ;  /* 0x000000040000795c */ /* 0x000fea0000300000 */
[----:B------:R-:W-:-:S04]  /*d650*/  HFMA2 R3, -RZ, RZ, 0, 0 ;  /* 0x00000000ff037431 */ /* 0x000fc800000001ff */
[----:B------:R-:W-:Y:S05]  /*d660*/  RET.REL.NODEC R2 `(_ZN7cutlass13device_kernelINS_4gemm6kernel13GemmUniversalIN4cute5tupleIJiiiiEEENS1_10collective13CollectiveMmaINS1_46MainloopSm100TmaUmmaWarpSpecializedBlockScaledILi8ELi2ELi1ENS5_IJNS4_1CILi4EEESB_NSA_ILi1EEEEEEEENS5_IJNSA_ILi256EEESF_NSA_ILi128EEEEEENS5_IJNS_12float_e2m1_tENS_13float_ue4m3_tEEEENS5_IJNS5_IJlSC_lEEENS4_6LayoutINS5_IJNS5_IJNS5_IJNSA_ILi32EEESB_EEEiEEENS5_IJNS5_IJNSA_ILi16EEESB_EEEiEEENS5_IJSC_iEEEEEENS5_IJSS_NS5_IJNS5_IJNSA_ILi0EEESC_EEENSA_ILi512EEEEEENS5_IJSV_iEEEEEEEEEEESK_S12_NS4_8TiledMMAINS4_8MMA_AtomIJNS4_23SM100_MMA_MXF4_2x1SM_SSISI_SI_fSJ_Li256ELi256ELi16ELNS4_4UMMA5MajorE0ELS17_0ELNS16_7ScaleInE0ELS18_0EEEEEENSM_INS5_IJSC_SC_SC_EEENS5_IJSV_SV_SV_EEEEENS5_IJNS4_10UnderscoreES1E_S1E_EEEEENS5_IJNS4_28SM100_TMA_2SM_LOAD_MULTICASTES1H_EEENS5_IJNS4_14ComposedLayoutINS4_7SwizzleILi2ELi4ELi3EEENS4_18smem_ptr_flag_bitsILi4EEENSM_INS5_IJNSA_ILi8EEESG_EEENS5_IJSG_SC_EEEEEEENSM_INS5_IJNS5_IJNS5_IJSO_SC_EEESR_EEESC_NS5_IJSC_NSA_ILi2EEEEEEEEENS5_IJNS5_IJNS5_IJSR_SX_EEESW_EEESV_NS5_IJSB_SX_EEEEEEEEEEEvNS4_8identityES1I_NS5_IJS1S_NSM_INS5_IJNS5_IJNS5_IJSO_S1V_EEESR_EEESC_S1W_EEENS5_IJS1Z_SV_NS5_IJSB_NSA_ILi1024EEEEEEEEEEEEEEvS24_EENS_8epilogue10collective18CollectiveEpilogueINS2E_23Sm100TmaWarpSpecializedILi4ELi2ELi64ELb1ELb0EEEJNS5_IJSG_SF_SG_EEENS5_IJNSM_ISG_SC_EENSM_INSA_ILi64EEESC_EEEEENS_10bfloat16_tESL_S2O_SL_NS2E_6fusion15FusionCallbacksIS2I_NS2P_17LinearCombinationIS2O_fS2O_fLNS_15FloatRoundStyleE2EEES2J_S2N_JEEENS4_5SM1004TMEM4LOAD26SM100_TMEM_LOAD_32dp32b64xENS4_13SM90_TMA_LOADENS1J_INS1K_ILi3ELi4ELi3EEENS1M_ILi16EEENSM_INS5_IJS1O_S2L_EEENS5_IJS2L_SC_EEEEEEENS4_39AutoVectorizingCopyWithAssumedAlignmentILi128EEENS4_14SM90_TMA_STOREES35_S37_S37_EEEvvEEEEvNT_6ParamsE) ;  /* 0xffffff2802647950 */ /* 0x000fea0003c3ffff */
.L_x_205:
[----:B------:R-:W-:-:S00]  /*d670*/  BRA `(.L_x_205) ;  /* 0xfffffffc00fc7947 */ /* 0x000fc0000383ffff */
[----:B------:R-:W-:-:S00]  /*d680*/  NOP ;  /* 0x0000000000007918 */ /* 0x000fc00000000000 */
[----:B------:R-:W-:-:S00]  /*d690*/  NOP ;  /* 0x0000000000007918 */ /* 0x000fc00000000000 */
[----:B------:R-:W-:-:S00]  /*d6a0*/  NOP ;  /* 0x0000000000007918 */ /* 0x000fc00000000000 */
[----:B------:R-:W-:-:S00]  /*d6b0*/  NOP ;  /* 0x0000000000007918 */ /* 0x000fc00000000000 */
[----:B------:R-:W-:-:S00]  /*d6c0*/  NOP ;  /* 0x0000000000007918 */ /* 0x000fc00000000000 */
[----:B------:R-:W-:-:S00]  /*d6d0*/  NOP ;  /* 0x0000000000007918 */ /* 0x000fc00000000000 */
[----:B------:R-:W-:-:S00]  /*d6e0*/  NOP ;  /* 0x0000000000007918 */ /* 0x000fc00000000000 */
[----:B------:R-:W-:-:S00]  /*d6f0*/  NOP ;  /* 0x0000000000007918 */ /* 0x000fc00000000000 */
.L_x_206:


//--------------------- .nv.global.init           --------------------------
	.section	.nv.global.init,"aw",@progbits
.nv.global.init:
	.type		$str$29,@object
	.size		$str$29,($str$30 - $str$29)
$str$29:
        /*0000*/ 	.byte	0x28, 0x61, 0x64, 0x64, 0x72, 0x65, 0x73, 0x73, 0x20, 0x26, 0x20, 0x6d, 0x61, 0x73, 0x6b, 0x29
        /*0010*/ 	.byte	0x20, 0x3d, 0x3d, 0x20, 0x30, 0x00
	.type		$str$30,@object
	.size		$str$30,($str$26 - $str$30)
$str$30:
        /*0016*/ 	.byte	0x2f, 0x74, 0x6d, 0x70, 0x2f, 0x63, 0x75, 0x74, 0x6c, 0x61, 0x73, 0x73, 0x5f, 0x73, 0x77, 0x65
        /*0026*/ 	.byte	0x65, 0x70, 0x5f, 0x73, 0x72, 0x63, 0x2f, 0x69, 0x6e, 0x63, 0x6c, 0x75, 0x64, 0x65, 0x2f, 0x63
        /*0036*/ 	.byte	0x75, 0x74, 0x65, 0x2f, 0x70, 0x6f, 0x69, 0x6e, 0x74, 0x65, 0x72, 0x5f, 0x66, 0x6c, 0x61, 0x67
        /*0046*/ 	.byte	0x67, 0x65, 0x64, 0x2e, 0x68, 0x70, 0x70, 0x00
	.type		$str$26,@object
	.size		$str$26,($str$25 - $str$26)
$str$26:
        /*004e*/ 	.byte	0x2f, 0x74, 0x6d, 0x70, 0x2f, 0x63, 0x75, 0x74, 0x6c, 0x61, 0x73, 0x73, 0x5f, 0x73, 0x77, 0x65
        /*005e*/ 	.byte	0x65, 0x70, 0x5f, 0x73, 0x72, 0x63, 0x2f, 0x69, 0x6e, 0x63, 0x6c, 0x75, 0x64, 0x65, 0x2f, 0x63
        /*006e*/ 	.byte	0x75, 0x74, 0x65, 0x2f, 0x61, 0x74, 0x6f, 0x6d, 0x2f, 0x63, 0x6f, 0x70, 0x79, 0x5f, 0x74, 0x72
        /*007e*/ 	.byte	0x61, 0x69, 0x74, 0x73, 0x5f, 0x73, 0x6d, 0x31, 0x30, 0x30, 0x2e, 0x68, 0x70, 0x70, 0x00
	.type		$str$25,@object
	.size		$str$25,(__unnamed_1 - $str$25)
$str$25:
        /*008d*/ 	.byte	0x28, 0x28, 0x75, 0x69, 0x6e, 0x74, 0x33, 0x32, 0x5f, 0x74, 0x28, 0x74, 0x68, 0x72, 0x65, 0x61
        /*009d*/ 	.byte	0x64, 0x49, 0x64, 0x78, 0x2e, 0x78, 0x29, 0x20, 0x2f, 0x20, 0x33, 0x32, 0x29, 0x20, 0x25, 0x20
        /*00ad*/ 	.byte	0x34, 0x29, 0x20, 0x3d, 0x3d, 0x20, 0x28, 0x28, 0x28, 0x74, 0x6d, 0x65, 0x6d, 0x5f, 0x61, 0x64
        /*00bd*/ 	.byte	0x64, 0x72, 0x20, 0x3e, 0x3e, 0x20, 0x31, 0x36, 0x29, 0x20, 0x2f, 0x20, 0x33, 0x32, 0x29, 0x20
        /*00cd*/ 	.byte	0x25, 0x20, 0x34, 0x29, 0x00
	.type		__unnamed_1,@object
	.size		__unnamed_1,(__unnamed_2 - __unnamed_1)
__unnamed_1:
        /*00d2*/ 	.byte	0x61, 0x75, 0x74, 0x6f, 0x20, 0x63, 0x75, 0x74, 0x65, 0x3a, 0x3a, 0x61, 0x73, 0x5f, 0x70, 0x6f
        /* <DEDUP_REMOVED lines=24> */
        /*0262*/ 	.byte	0x38, 0x31, 0x39, 0x32, 0x3e, 0x3e, 0x3e, 0x3e, 0x5d, 0x00
	.type		__unnamed_2,@object
	.size		__unnamed_2,(.L_2 - __unnamed_2)
__unnamed_2:
        /* <DEDUP_REMOVED lines=43> */
        /*051c*/ 	.byte	0x74, 0x65, 0x3a, 0x3a, 0x43, 0x3c, 0x30, 0x3e, 0x3e, 0x3e, 0x3e, 0x5d, 0x00
.L_2:


//--------------------- .nv.shared._ZN7cutlass13device_kernelINS_4gemm6kernel13GemmUniversalIN4cute5tupleIJiiiiEEENS1_10collective13CollectiveMmaINS1_46MainloopSm100TmaUmmaWarpSpecializedBlockScaledILi8ELi2ELi1ENS5_IJNS4_1CILi4EEESB_NSA_ILi1EEEEEEEENS5_IJNSA_ILi256EEESF_NSA_ILi128EEEEEENS5_IJNS_12float_e2m1_tENS_13float_ue4m3_tEEEENS5_IJNS5_IJlSC_lEEENS4_6LayoutINS5_IJNS5_IJNS5_IJNSA_ILi32EEESB_EEEiEEENS5_IJNS5_IJNSA_ILi16EEESB_EEEiEEENS5_IJSC_iEEEEEENS5_IJSS_NS5_IJNS5_IJNSA_ILi0EEESC_EEENSA_ILi512EEEEEENS5_IJSV_iEEEEEEEEEEESK_S12_NS4_8TiledMMAINS4_8MMA_AtomIJNS4_23SM100_MMA_MXF4_2x1SM_SSISI_SI_fSJ_Li256ELi256ELi16ELNS4_4UMMA5MajorE0ELS17_0ELNS16_7ScaleInE0ELS18_0EEEEEENSM_INS5_IJSC_SC_SC_EEENS5_IJSV_SV_SV_EEEEENS5_IJNS4_10UnderscoreES1E_S1E_EEEEENS5_IJNS4_28SM100_TMA_2SM_LOAD_MULTICASTES1H_EEENS5_IJNS4_14ComposedLayoutINS4_7SwizzleILi2ELi4ELi3EEENS4_18smem_ptr_flag_bitsILi4EEENSM_INS5_IJNSA_ILi8EEESG_EEENS5_IJSG_SC_EEEEEEENSM_INS5_IJNS5_IJNS5_IJSO_SC_EEESR_EEESC_NS5_IJSC_NSA_ILi2EEEEEEEEENS5_IJNS5_IJNS5_IJSR_SX_EEESW_EEESV_NS5_IJSB_SX_EEEEEEEEEEEvNS4_8identityES1I_NS5_IJS1S_NSM_INS5_IJNS5_IJNS5_IJSO_S1V_EEESR_EEESC_S1W_EEENS5_IJS1Z_SV_NS5_IJSB_NSA_ILi1024EEEEEEEEEEEEEEvS24_EENS_8epilogue10collective18CollectiveEpilogueINS2E_23Sm100TmaWarpSpecializedILi4ELi2ELi64ELb1ELb0EEEJNS5_IJSG_SF_SG_EEENS5_IJNSM_ISG_SC_EENSM_INSA_ILi64EEESC_EEEEENS_10bfloat16_tESL_S2O_SL_NS2E_6fusion15FusionCallbacksIS2I_NS2P_17LinearCombinationIS2O_fS2O_fLNS_15FloatRoundStyleE2EEES2J_S2N_JEEENS4_5SM1004TMEM4LOAD26SM100_TMEM_LOAD_32dp32b64xENS4_13SM90_TMA_LOADENS1J_INS1K_ILi3ELi4ELi3EEENS1M_ILi16EEENSM_INS5_IJS1O_S2L_EEENS5_IJS2L_SC_EEEEEEENS4_39AutoVectorizingCopyWithAssumedAlignmentILi128EEENS4_14SM90_TMA_STOREES35_S37_S37_EEEvvEEEEvNT_6ParamsE --------------------------
	.section	.nv.shared._ZN7cutlass13device_kernelINS_4gemm6kernel13GemmUniversalIN4cute5tupleIJiiiiEEENS1_10collective13CollectiveMmaINS1_46MainloopSm100TmaUmmaWarpSpecializedBlockScaledILi8ELi2ELi1ENS5_IJNS4_1CILi4EEESB_NSA_ILi1EEEEEEEENS5_IJNSA_ILi256EEESF_NSA_ILi128EEEEEENS5_IJNS_12float_e2m1_tENS_13float_ue4m3_tEEEENS5_IJNS5_IJlSC_lEEENS4_6LayoutINS5_IJNS5_IJNS5_IJNSA_ILi32EEESB_EEEiEEENS5_IJNS5_IJNSA_ILi16EEESB_EEEiEEENS5_IJSC_iEEEEEENS5_IJSS_NS5_IJNS5_IJNSA_ILi0EEESC_EEENSA_ILi512EEEEEENS5_IJSV_iEEEEEEEEEEESK_S12_NS4_8TiledMMAINS4_8MMA_AtomIJNS4_23SM100_MMA_MXF4_2x1SM_SSISI_SI_fSJ_Li256ELi256ELi16ELNS4_4UMMA5MajorE0ELS17_0ELNS16_7ScaleInE0ELS18_0EEEEEENSM_INS5_IJSC_SC_SC_EEENS5_IJSV_SV_SV_EEEEENS5_IJNS4_10UnderscoreES1E_S1E_EEEEENS5_IJNS4_28SM100_TMA_2SM_LOAD_MULTICASTES1H_EEENS5_IJNS4_14ComposedLayoutINS4_7SwizzleILi2ELi4ELi3EEENS4_18smem_ptr_flag_bitsILi4EEENSM_INS5_IJNSA_ILi8EEESG_EEENS5_IJSG_SC_EEEEEEENSM_INS5_IJNS5_IJNS5_IJSO_SC_EEESR_EEESC_NS5_IJSC_NSA_ILi2EEEEEEEEENS5_IJNS5_IJNS5_IJSR_SX_EEESW_EEESV_NS5_IJSB_SX_EEEEEEEEEEEvNS4_8identityES1I_NS5_IJS1S_NSM_INS5_IJNS5_IJNS5_IJSO_S1V_EEESR_EEESC_S1W_EEENS5_IJS1Z_SV_NS5_IJSB_NSA_ILi1024EEEEEEEEEEEEEEvS24_EENS_8epilogue10collective18CollectiveEpilogueINS2E_23Sm100TmaWarpSpecializedILi4ELi2ELi64ELb1ELb0EEEJNS5_IJSG_SF_SG_EEENS5_IJNSM_ISG_SC_EENSM_INSA_ILi64EEESC_EEEEENS_10bfloat16_tESL_S2O_SL_NS2E_6fusion15FusionCallbacksIS2I_NS2P_17LinearCombinationIS2O_fS2O_fLNS_15FloatRoundStyleE2EEES2J_S2N_JEEENS4_5SM1004TMEM4LOAD26SM100_TMEM_LOAD_32dp32b64xENS4_13SM90_TMA_LOADENS1J_INS1K_ILi3ELi4ELi3EEENS1M_ILi16EEENSM_INS5_IJS1O_S2L_EEENS5_IJS2L_SC_EEEEEEENS4_39AutoVectorizingCopyWithAssumedAlignmentILi128EEENS4_14SM90_TMA_STOREES35_S37_S37_EEEvvEEEEvNT_6ParamsE,"aw",@nobits
	.sectionflags	@""
	.align	16
	.zero		1024


//--------------------- .nv.shared.reserved.0     --------------------------
	.section	.nv.shared.reserved.0,"aw",@nobits
	.weak		__nv_reservedSMEM_offset_0_alias
	.size		__nv_reservedSMEM_offset_0_alias, 0, 64
	.other		__nv_reservedSMEM_offset_0_alias,@"STO_CUDA_RESERVED_SHARED STV_DEFAULT"
__nv_reservedSMEM_offset_0_alias:
	.zero		0
.nv.shared.reserved.0:
	.zero		64
	.weak		__nv_reservedSMEM_tcgen05_partition
	.type		__nv_reservedSMEM_tcgen05_partition,@object
	.size		__nv_reservedSMEM_tcgen05_partition,(.L_0 - __nv_reservedSMEM_tcgen05_partition)
__nv_reservedSMEM_tcgen05_partition:
	.zero		32
.L_0:


//--------------------- .nv.global                --------------------------
	.section	.nv.global,"aw",@nobits
.nv.global:
	.type		_ZN40_INTERNAL_102e70d5_4_k_cu_007a7054_363904cute1_E,@object
	.size		_ZN40_INTERNAL_102e70d5_4_k_cu_007a7054_363904cute1_E,(_ZN40_INTERNAL_102e70d5_4_k_cu_007a7054_363904cuda3std3__45__cpo6cbeginE - _ZN40_INTERNAL_102e70d5_4_k_cu_007a7054_363904cute1_E)
_ZN40_INTERNAL_102e70d5_4_k_cu_007a7054_363904cute1_E:
	.zero		1
	.type		_ZN40_INTERNAL_102e70d5_4_k_cu_007a7054_363904cuda3std3__45__cpo6cbeginE,@object
	.size		_ZN40_INTERNAL_102e70d5_4_k_cu_007a7054_363904cuda3std3__45__cpo6cbeginE,(_ZN40_INTERNAL_102e70d5_4_k_cu_007a7054_363904cuda3std3__48in_placeE - _ZN40_INTERNAL_102e70d5_4_k_cu_007a7054_363904cuda3std3__45__cpo6cbeginE)
_ZN40_INTERNAL_102e70d5_4_k_cu_007a7054_363904cuda3std3__45__cpo6cbeginE:
	.zero		1
	.type		_ZN40_INTERNAL_102e70d5_4_k_cu_007a7054_363904cuda3std3__48in_placeE,@object
	.size		_ZN40_INTERNAL_102e70d5_4_k_cu_007a7054_363904cuda3std3__48in_placeE,(_ZN40_INTERNAL_102e70d5_4_k_cu_007a7054_363904cuda3std6ranges3__45__cpo9iter_moveE - _ZN40_INTERNAL_102e70d5_4_k_cu_007a7054_363904cuda3std3__48in_placeE)
_ZN40_INTERNAL_102e70d5_4_k_cu_007a7054_363904cuda3std3__48in_placeE:
	.zero		1
	.type		_ZN40_INTERNAL_102e70d5_4_k_cu_007a7054_363904cuda3std6ranges3__45__cpo9iter_moveE,@object
	.size		_ZN40_INTERNAL_102e70d5_4_k_cu_007a7054_363904cuda3std6ranges3__45__cpo9iter_moveE,(_ZN40_INTERNAL_102e70d5_4_k_cu_007a7054_363904cuda3std3__45__cpo5beginE - _ZN40_INTERNAL_102e70d5_4_k_cu_007a7054_363904cuda3std6ranges3__45__cpo9iter_moveE)
_ZN40_INTERNAL_102e70d5_4_k_cu_007a7054_363904cuda3std6ranges3__45__cpo9iter_moveE:
	.zero		1
	.type		_ZN40_INTERNAL_102e70d5_4_k_cu_007a7054_363904cuda3std3__45__cpo5beginE,@object
	.size		_ZN40_INTERNAL_102e70d5_4_k_cu_007a7054_363904cuda3std3__45__cpo5beginE,(_ZN40_INTERNAL_102e70d5_4_k_cu_007a7054_363904cuda3std3__442_GLOBAL__N__102e70d5_4_k_cu_007a7054_363906ignoreE - _ZN40_INTERNAL_102e70d5_4_k_cu_007a7054_363904cuda3std3__45__cpo5beginE)
_ZN40_INTERNAL_102e70d5_4_k_cu_007a7054_363904cuda3std3__45__cpo5beginE:
	.zero		1
	.type		_ZN40_INTERNAL_102e70d5_4_k_cu_007a7054_363904cuda3std3__442_GLOBAL__N__102e70d5_4_k_cu_007a7054_363906ignoreE,@object
	.size		_ZN40_INTERNAL_102e70d5_4_k_cu_007a7054_363904cuda3std3__442_GLOBAL__N__102e70d5_4_k_cu_007a7054_363906ignoreE,(_ZN40_INTERNAL_102e70d5_4_k_cu_007a7054_363904cute7productE - _ZN40_INTERNAL_102e70d5_4_k_cu_007a7054_363904cuda3std3__442_GLOBAL__N__102e70d5_4_k_cu_007a7054_363906ignoreE)
_ZN40_INTERNAL_102e70d5_4_k_cu_007a7054_363904cuda3std3__442_GLOBAL__N__102e70d5_4_k_cu_007a7054_363906ignoreE:
	.zero		1
	.type		_ZN40_INTERNAL_102e70d5_4_k_cu_007a7054_363904cute7productE,@object
	.size		_ZN40_INTERNAL_102e70d5_4_k_cu_007a7054_363904cute7productE,(_ZN40_INTERNAL_102e70d5_4_k_cu_007a7054_363904cuda3std3__45__cpo3endE - _ZN40_INTERNAL_102e70d5_4_k_cu_007a7054_363904cute7productE)
_ZN40_INTERNAL_102e70d5_4_k_cu_007a7054_363904cute7productE:
	.zero		1
	.type		_ZN40_INTERNAL_102e70d5_4_k_cu_007a7054_363904cuda3std3__45__cpo3endE,@object
	.size		_ZN40_INTERNAL_102e70d5_4_k_cu_007a7054_363904cuda3std3__45__cpo3endE,(_ZN40_INTERNAL_102e70d5_4_k_cu_007a7054_363904cuda3std3__419piecewise_constructE - _ZN40_INTERNAL_102e70d5_4_k_cu_007a7054_363904cuda3std3__45__cpo3endE)
_ZN40_INTERNAL_102e70d5_4_k_cu_007a7054_363904cuda3std3__45__cpo3endE:
	.zero		1
	.type		_ZN40_INTERNAL_102e70d5_4_k_cu_007a7054_363904cuda3std3__419piecewise_constructE,@object
	.size		_ZN40_INTERNAL_102e70d5_4_k_cu_007a7054_363904cuda3std3__419piecewise_constructE,(_ZN40_INTERNAL_102e70d5_4_k_cu_007a7054_363904cuda3std3__45__cpo4cendE - _ZN40_INTERNAL_102e70d5_4_k_cu_007a7054_363904cuda3std3__419piecewise_constructE)
_ZN40_INTERNAL_102e70d5_4_k_cu_007a7054_363904cuda3std3__419piecewise_constructE:
	.zero		1
	.type		_ZN40_INTERNAL_102e70d5_4_k_cu_007a7054_363904cuda3std3__45__cpo4cendE,@object
	.size		_ZN40_INTERNAL_102e70d5_4_k_cu_007a7054_363904cuda3std3__45__cpo4cendE,(_ZN40_INTERNAL_102e70d5_4_k_cu_007a7054_363904cuda3std6ranges3__45__cpo4swapE - _ZN40_INTERNAL_102e70d5_4_k_cu_007a7054_363904cuda3std3__45__cpo4cendE)
_ZN40_INTERNAL_102e70d5_4_k_cu_007a7054_363904cuda3std3__45__cpo4cendE:
	.zero		1
	.type		_ZN40_INTERNAL_102e70d5_4_k_cu_007a7054_363904cuda3std6ranges3__45__cpo4swapE,@object
	.size		_ZN40_INTERNAL_102e70d5_4_k_cu_007a7054_363904cuda3std6ranges3__45__cpo4swapE,(.L_10 - _ZN40_INTERNAL_102e70d5_4_k_cu_007a7054_363904cuda3std6ranges3__45__cpo4swapE)
_ZN40_INTERNAL_102e70d5_4_k_cu_007a7054_363904cuda3std6ranges3__45__cpo4swapE:
	.zero		1
.L_10:


//--------------------- .nv.constant0._ZN7cutlass13device_kernelINS_4gemm6kernel13GemmUniversalIN4cute5tupleIJiiiiEEENS1_10collective13CollectiveMmaINS1_46MainloopSm100TmaUmmaWarpSpecializedBlockScaledILi8ELi2ELi1ENS5_IJNS4_1CILi4EEESB_NSA_ILi1EEEEEEEENS5_IJNSA_ILi256EEESF_NSA_ILi128EEEEEENS5_IJNS_12float_e2m1_tENS_13float_ue4m3_tEEEENS5_IJNS5_IJlSC_lEEENS4_6LayoutINS5_IJNS5_IJNS5_IJNSA_ILi32EEESB_EEEiEEENS5_IJNS5_IJNSA_ILi16EEESB_EEEiEEENS5_IJSC_iEEEEEENS5_IJSS_NS5_IJNS5_IJNSA_ILi0EEESC_EEENSA_ILi512EEEEEENS5_IJSV_iEEEEEEEEEEESK_S12_NS4_8TiledMMAINS4_8MMA_AtomIJNS4_23SM100_MMA_MXF4_2x1SM_SSISI_SI_fSJ_Li256ELi256ELi16ELNS4_4UMMA5MajorE0ELS17_0ELNS16_7ScaleInE0ELS18_0EEEEEENSM_INS5_IJSC_SC_SC_EEENS5_IJSV_SV_SV_EEEEENS5_IJNS4_10UnderscoreES1E_S1E_EEEEENS5_IJNS4_28SM100_TMA_2SM_LOAD_MULTICASTES1H_EEENS5_IJNS4_14ComposedLayoutINS4_7SwizzleILi2ELi4ELi3EEENS4_18smem_ptr_flag_bitsILi4EEENSM_INS5_IJNSA_ILi8EEESG_EEENS5_IJSG_SC_EEEEEEENSM_INS5_IJNS5_IJNS5_IJSO_SC_EEESR_EEESC_NS5_IJSC_NSA_ILi2EEEEEEEEENS5_IJNS5_IJNS5_IJSR_SX_EEESW_EEESV_NS5_IJSB_SX_EEEEEEEEEEEvNS4_8identityES1I_NS5_IJS1S_NSM_INS5_IJNS5_IJNS5_IJSO_S1V_EEESR_EEESC_S1W_EEENS5_IJS1Z_SV_NS5_IJSB_NSA_ILi1024EEEEEEEEEEEEEEvS24_EENS_8epilogue10collective18CollectiveEpilogueINS2E_23Sm100TmaWarpSpecializedILi4ELi2ELi64ELb1ELb0EEEJNS5_IJSG_SF_SG_EEENS5_IJNSM_ISG_SC_EENSM_INSA_ILi64EEESC_EEEEENS_10bfloat16_tESL_S2O_SL_NS2E_6fusion15FusionCallbacksIS2I_NS2P_17LinearCombinationIS2O_fS2O_fLNS_15FloatRoundStyleE2EEES2J_S2N_JEEENS4_5SM1004TMEM4LOAD26SM100_TMEM_LOAD_32dp32b64xENS4_13SM90_TMA_LOADENS1J_INS1K_ILi3ELi4ELi3EEENS1M_ILi16EEENSM_INS5_IJS1O_S2L_EEENS5_IJS2L_SC_EEEEEEENS4_39AutoVectorizingCopyWithAssumedAlignmentILi128EEENS4_14SM90_TMA_STOREES35_S37_S37_EEEvvEEEEvNT_6ParamsE --------------------------
	.section	.nv.constant0._ZN7cutlass13device_kernelINS_4gemm6kernel13GemmUniversalIN4cute5tupleIJiiiiEEENS1_10collective13CollectiveMmaINS1_46MainloopSm100TmaUmmaWarpSpecializedBlockScaledILi8ELi2ELi1ENS5_IJNS4_1CILi4EEESB_NSA_ILi1EEEEEEEENS5_IJNSA_ILi256EEESF_NSA_ILi128EEEEEENS5_IJNS_12float_e2m1_tENS_13float_ue4m3_tEEEENS5_IJNS5_IJlSC_lEEENS4_6LayoutINS5_IJNS5_IJNS5_IJNSA_ILi32EEESB_EEEiEEENS5_IJNS5_IJNSA_ILi16EEESB_EEEiEEENS5_IJSC_iEEEEEENS5_IJSS_NS5_IJNS5_IJNSA_ILi0EEESC_EEENSA_ILi512EEEEEENS5_IJSV_iEEEEEEEEEEESK_S12_NS4_8TiledMMAINS4_8MMA_AtomIJNS4_23SM100_MMA_MXF4_2x1SM_SSISI_SI_fSJ_Li256ELi256ELi16ELNS4_4UMMA5MajorE0ELS17_0ELNS16_7ScaleInE0ELS18_0EEEEEENSM_INS5_IJSC_SC_SC_EEENS5_IJSV_SV_SV_EEEEENS5_IJNS4_10UnderscoreES1E_S1E_EEEEENS5_IJNS4_28SM100_TMA_2SM_LOAD_MULTICASTES1H_EEENS5_IJNS4_14ComposedLayoutINS4_7SwizzleILi2ELi4ELi3EEENS4_18smem_ptr_flag_bitsILi4EEENSM_INS5_IJNSA_ILi8EEESG_EEENS5_IJSG_SC_EEEEEEENSM_INS5_IJNS5_IJNS5_IJSO_SC_EEESR_EEESC_NS5_IJSC_NSA_ILi2EEEEEEEEENS5_IJNS5_IJNS5_IJSR_SX_EEESW_EEESV_NS5_IJSB_SX_EEEEEEEEEEEvNS4_8identityES1I_NS5_IJS1S_NSM_INS5_IJNS5_IJNS5_IJSO_S1V_EEESR_EEESC_S1W_EEENS5_IJS1Z_SV_NS5_IJSB_NSA_ILi1024EEEEEEEEEEEEEEvS24_EENS_8epilogue10collective18CollectiveEpilogueINS2E_23Sm100TmaWarpSpecializedILi4ELi2ELi64ELb1ELb0EEEJNS5_IJSG_SF_SG_EEENS5_IJNSM_ISG_SC_EENSM_INSA_ILi64EEESC_EEEEENS_10bfloat16_tESL_S2O_SL_NS2E_6fusion15FusionCallbacksIS2I_NS2P_17LinearCombinationIS2O_fS2O_fLNS_15FloatRoundStyleE2EEES2J_S2N_JEEENS4_5SM1004TMEM4LOAD26SM100_TMEM_LOAD_32dp32b64xENS4_13SM90_TMA_LOADENS1J_INS1K_ILi3ELi4ELi3EEENS1M_ILi16EEENSM_INS5_IJS1O_S2L_EEENS5_IJS2L_SC_EEEEEEENS4_39AutoVectorizingCopyWithAssumedAlignmentILi128EEENS4_14SM90_TMA_STOREES35_S37_S37_EEEvvEEEEvNT_6ParamsE,"a",@progbits
	.sectionflags	@""
	.align	4
.nv.constant0._ZN7cutlass13device_kernelINS_4gemm6kernel13GemmUniversalIN4cute5tupleIJiiiiEEENS1_10collective13CollectiveMmaINS1_46MainloopSm100TmaUmmaWarpSpecializedBlockScaledILi8ELi2ELi1ENS5_IJNS4_1CILi4EEESB_NSA_ILi1EEEEEEEENS5_IJNSA_ILi256EEESF_NSA_ILi128EEEEEENS5_IJNS_12float_e2m1_tENS_13float_ue4m3_tEEEENS5_IJNS5_IJlSC_lEEENS4_6LayoutINS5_IJNS5_IJNS5_IJNSA_ILi32EEESB_EEEiEEENS5_IJNS5_IJNSA_ILi16EEESB_EEEiEEENS5_IJSC_iEEEEEENS5_IJSS_NS5_IJNS5_IJNSA_ILi0EEESC_EEENSA_ILi512EEEEEENS5_IJSV_iEEEEEEEEEEESK_S12_NS4_8TiledMMAINS4_8MMA_AtomIJNS4_23SM100_MMA_MXF4_2x1SM_SSISI_SI_fSJ_Li256ELi256ELi16ELNS4_4UMMA5MajorE0ELS17_0ELNS16_7ScaleInE0ELS18_0EEEEEENSM_INS5_IJSC_SC_SC_EEENS5_IJSV_SV_SV_EEEEENS5_IJNS4_10UnderscoreES1E_S1E_EEEEENS5_IJNS4_28SM100_TMA_2SM_LOAD_MULTICASTES1H_EEENS5_IJNS4_14ComposedLayoutINS4_7SwizzleILi2ELi4ELi3EEENS4_18smem_ptr_flag_bitsILi4EEENSM_INS5_IJNSA_ILi8EEESG_EEENS5_IJSG_SC_EEEEEEENSM_INS5_IJNS5_IJNS5_IJSO_SC_EEESR_EEESC_NS5_IJSC_NSA_ILi2EEEEEEEEENS5_IJNS5_IJNS5_IJSR_SX_EEESW_EEESV_NS5_IJSB_SX_EEEEEEEEEEEvNS4_8identityES1I_NS5_IJS1S_NSM_INS5_IJNS5_IJNS5_IJSO_S1V_EEESR_EEESC_S1W_EEENS5_IJS1Z_SV_NS5_IJSB_NSA_ILi1024EEEEEEEEEEEEEEvS24_EENS_8epilogue10collective18CollectiveEpilogueINS2E_23Sm100TmaWarpSpecializedILi4ELi2ELi64ELb1ELb0EEEJNS5_IJSG_SF_SG_EEENS5_IJNSM_ISG_SC_EENSM_INSA_ILi64EEESC_EEEEENS_10bfloat16_tESL_S2O_SL_NS2E_6fusion15FusionCallbacksIS2I_NS2P_17LinearCombinationIS2O_fS2O_fLNS_15FloatRoundStyleE2EEES2J_S2N_JEEENS4_5SM1004TMEM4LOAD26SM100_TMEM_LOAD_32dp32b64xENS4_13SM90_TMA_LOADENS1J_INS1K_ILi3ELi4ELi3EEENS1M_ILi16EEENSM_INS5_IJS1O_S2L_EEENS5_IJS2L_SC_EEEEEEENS4_39AutoVectorizingCopyWithAssumedAlignmentILi128EEENS4_14SM90_TMA_STOREES35_S37_S37_EEEvvEEEEvNT_6ParamsE:
	.zero		3968


//--------------------- SYMBOLS --------------------------

	.type		.nv.reservedSmem.offset0,@object
	.size		.nv.reservedSmem.offset0,0x4
	.type		.nv.reservedSmem.cap,@object
	.size		.nv.reservedSmem.cap,0x4
	.type		__assertfail,@function
